	.target	sm_100a

	.elftype	@"ET_EXEC"


//--------------------- .note.nv.tkinfo           --------------------------
	.section	.note.nv.tkinfo,"",@"SHT_NOTE"
	.sectionflags	@"SHF_NOTE_NV_TKINFO"
	.tkinfo
        /*0018*/ 	.word	0x00000002
        /*0030*/ 	.string	""
        /*0030*/ 	.string	"ptxas"
        /*0030*/ 	.string	"Cuda compilation tools, release 13.0, V13.0.88"
        /*0030*/ 	.string	"Build cuda_13.0.r13.0/compiler.36424714_0"
        /*0030*/ 	.string	"-arch sm_100a -m 64 "



//--------------------- .note.nv.cuinfo           --------------------------
	.section	.note.nv.cuinfo,"",@"SHT_NOTE"
	.sectionflags	@"SHF_NOTE_NV_CUINFO"
        /*0018*/ 	.short	0x0002
        /*001a*/ 	.short	0x0064
        /*001c*/ 	.short	0x0082
	.zero		2


//--------------------- .nv.info                  --------------------------
	.section	.nv.info,"",@"SHT_CUDA_INFO"
	.align	4


	//----- nvinfo : EIATTR_REGCOUNT
	.align		4
        /*0000*/ 	.byte	0x04, 0x2f
        /*0002*/ 	.short	(.L_34 - .L_33)
	.align		4
.L_33:
        /*0004*/ 	.word	index@(_ZN7cutlass13device_kernelINS_4fmha6kernel36Sm100FmhaFwdKernelTmaWarpspecializedIN4cute5tupleIJiiiNS5_IJNS5_IJiiEEEiEEEEEENS1_10collective38Sm100FmhaFwdMainloopTmaWarpspecializedINS_10bfloat16_tEffNS5_IJNS4_1CILi256EEENSC_ILi64EEENSC_ILi128EEEEEENS5_IJiNSC_ILi1EEES7_EEENS5_IJiSH_NS5_IJNS5_IJNSC_ILi0EEEiEEEiEEEEEESM_NS9_10CausalMaskILb1EEENS5_IJNSC_ILi2EEESH_SH_EEENSC_ILb0EEEEENS9_38Sm100FmhaFwdEpilogueTmaWarpspecializedINS_6half_tEfNS5_IJSF_SF_SE_EEESI_NS5_IJSH_S7_EEESR_EENS2_23IndividualTileSchedulerENS2_41Sm100FmhaCtxKernelWarpspecializedScheduleEEEEEvNT_6ParamsE)
        /*0008*/ 	.word	0x00000080


	//----- nvinfo : EIATTR_FRAME_SIZE
	.align		4
.L_34:
        /*000c*/ 	.byte	0x04, 0x11
        /*000e*/ 	.short	(.L_36 - .L_35)
	.align		4
.L_35:
        /*0010*/ 	.word	index@($__internal_3_$__cuda_sm3x_div_rn_noftz_f32_slowpath)
        /*0014*/ 	.word	0x00000018


	//----- nvinfo : EIATTR_FRAME_SIZE
	.align		4
.L_36:
        /*0018*/ 	.byte	0x04, 0x11
        /*001a*/ 	.short	(.L_38 - .L_37)
	.align		4
.L_37:
        /*001c*/ 	.word	index@($__internal_2_$__cuda_sm10x_tcgen05_guardrail_trap_unallocated_columns_being_dealloced)
        /*0020*/ 	.word	0x00000018


	//----- nvinfo : EIATTR_FRAME_SIZE
	.align		4
.L_38:
        /*0024*/ 	.byte	0x04, 0x11
        /*0026*/ 	.short	(.L_40 - .L_39)
	.align		4
.L_39:
        /*0028*/ 	.word	index@($__internal_1_$__cuda_sm10x_tcgen05_guardrail_trap_phase_invalid_during_alloc)
        /*002c*/ 	.word	0x00000018


	//----- nvinfo : EIATTR_FRAME_SIZE
	.align		4
.L_40:
        /*0030*/ 	.byte	0x04, 0x11
        /*0032*/ 	.short	(.L_42 - .L_41)
	.align		4
.L_41:
        /*0034*/ 	.word	index@($__internal_0_$__cuda_sm10x_tcgen05_guardrail_trap_col_being_dealloced_not_returned_by_alloc)
        /*0038*/ 	.word	0x00000018


	//----- nvinfo : EIATTR_FRAME_SIZE
	.align		4
.L_42:
        /*003c*/ 	.byte	0x04, 0x11
        /*003e*/ 	.short	(.L_44 - .L_43)
	.align		4
.L_43:
        /*0040*/ 	.word	index@(_ZN7cutlass13device_kernelINS_4fmha6kernel36Sm100FmhaFwdKernelTmaWarpspecializedIN4cute5tupleIJiiiNS5_IJNS5_IJiiEEEiEEEEEENS1_10collective38Sm100FmhaFwdMainloopTmaWarpspecializedINS_10bfloat16_tEffNS5_IJNS4_1CILi256EEENSC_ILi64EEENSC_ILi128EEEEEENS5_IJiNSC_ILi1EEES7_EEENS5_IJiSH_NS5_IJNS5_IJNSC_ILi0EEEiEEEiEEEEEESM_NS9_10CausalMaskILb1EEENS5_IJNSC_ILi2EEESH_SH_EEENSC_ILb0EEEEENS9_38Sm100FmhaFwdEpilogueTmaWarpspecializedINS_6half_tEfNS5_IJSF_SF_SE_EEESI_NS5_IJSH_S7_EEESR_EENS2_23IndividualTileSchedulerENS2_41Sm100FmhaCtxKernelWarpspecializedScheduleEEEEEvNT_6ParamsE)
        /*0044*/ 	.word	0x00000018


	//----- nvinfo : EIATTR_MIN_STACK_SIZE
	.align		4
.L_44:
        /*0048*/ 	.byte	0x04, 0x12
        /*004a*/ 	.short	(.L_46 - .L_45)
	.align		4
.L_45:
        /*004c*/ 	.word	index@(_ZN7cutlass13device_kernelINS_4fmha6kernel36Sm100FmhaFwdKernelTmaWarpspecializedIN4cute5tupleIJiiiNS5_IJNS5_IJiiEEEiEEEEEENS1_10collective38Sm100FmhaFwdMainloopTmaWarpspecializedINS_10bfloat16_tEffNS5_IJNS4_1CILi256EEENSC_ILi64EEENSC_ILi128EEEEEENS5_IJiNSC_ILi1EEES7_EEENS5_IJiSH_NS5_IJNS5_IJNSC_ILi0EEEiEEEiEEEEEESM_NS9_10CausalMaskILb1EEENS5_IJNSC_ILi2EEESH_SH_EEENSC_ILb0EEEEENS9_38Sm100FmhaFwdEpilogueTmaWarpspecializedINS_6half_tEfNS5_IJSF_SF_SE_EEESI_NS5_IJSH_S7_EEESR_EENS2_23IndividualTileSchedulerENS2_41Sm100FmhaCtxKernelWarpspecializedScheduleEEEEEvNT_6ParamsE)
        /*0050*/ 	.word	0x00000018
.L_46:


//--------------------- .nv.compat                --------------------------
	.section	.nv.compat,"",@"SHT_CUDA_COMPAT_INFO"
	.align	4
        /*0000*/ 	.byte	0x02, 0x09, 0x01, 0x00, 0x02, 0x02, 0x02, 0x00, 0x02, 0x05, 0x05, 0x00, 0x03, 0x07, 0x01, 0x01
        /*0010*/ 	.byte	0x02, 0x03, 0x01, 0x00, 0x02, 0x06, 0x01, 0x00, 0x04, 0x0b, 0x08, 0x00, 0x01, 0x00, 0x00, 0x00
        /*0020*/ 	.byte	0x00, 0x00, 0x00, 0x00


//--------------------- .nv.info._ZN7cutlass13device_kernelINS_4fmha6kernel36Sm100FmhaFwdKernelTmaWarpspecializedIN4cute5tupleIJiiiNS5_IJNS5_IJiiEEEiEEEEEENS1_10collective38Sm100FmhaFwdMainloopTmaWarpspecializedINS_10bfloat16_tEffNS5_IJNS4_1CILi256EEENSC_ILi64EEENSC_ILi128EEEEEENS5_IJiNSC_ILi1EEES7_EEENS5_IJiSH_NS5_IJNS5_IJNSC_ILi0EEEiEEEiEEEEEESM_NS9_10CausalMaskILb1EEENS5_IJNSC_ILi2EEESH_SH_EEENSC_ILb0EEEEENS9_38Sm100FmhaFwdEpilogueTmaWarpspecializedINS_6half_tEfNS5_IJSF_SF_SE_EEESI_NS5_IJSH_S7_EEESR_EENS2_23IndividualTileSchedulerENS2_41Sm100FmhaCtxKernelWarpspecializedScheduleEEEEEvNT_6ParamsE --------------------------
	.section	.nv.info._ZN7cutlass13device_kernelINS_4fmha6kernel36Sm100FmhaFwdKernelTmaWarpspecializedIN4cute5tupleIJiiiNS5_IJNS5_IJiiEEEiEEEEEENS1_10collective38Sm100FmhaFwdMainloopTmaWarpspecializedINS_10bfloat16_tEffNS5_IJNS4_1CILi256EEENSC_ILi64EEENSC_ILi128EEEEEENS5_IJiNSC_ILi1EEES7_EEENS5_IJiSH_NS5_IJNS5_IJNSC_ILi0EEEiEEEiEEEEEESM_NS9_10CausalMaskILb1EEENS5_IJNSC_ILi2EEESH_SH_EEENSC_ILb0EEEEENS9_38Sm100FmhaFwdEpilogueTmaWarpspecializedINS_6half_tEfNS5_IJSF_SF_SE_EEESI_NS5_IJSH_S7_EEESR_EENS2_23IndividualTileSchedulerENS2_41Sm100FmhaCtxKernelWarpspecializedScheduleEEEEEvNT_6ParamsE,"",@"SHT_CUDA_INFO"
	.sectionflags	@""
	.align	4


	//----- nvinfo : EIATTR_CUDA_API_VERSION
	.align		4
        /*0000*/ 	.byte	0x04, 0x37
        /*0002*/ 	.short	(.L_48 - .L_47)
.L_47:
        /*0004*/ 	.word	0x00000082


	//----- nvinfo : EIATTR_KPARAM_INFO
	.align		4
.L_48:
        /*0008*/ 	.byte	0x04, 0x17
        /*000a*/ 	.short	(.L_50 - .L_49)
.L_49:
        /*000c*/ 	.word	0x00000000
        /*0010*/ 	.short	0x0000
        /*0012*/ 	.short	0x0000
        /*0014*/ 	.byte	0x00, 0xf0, 0x01, 0x18


	//----- nvinfo : EIATTR_AT_ENTRY_FRAGMENTS
	.align		4
.L_50:
        /*0018*/ 	.byte	0x04, 0x4f
        /*001a*/ 	.short	(.L_52 - .L_51)


	//   ....[0]....
.L_51:
        /*001c*/ 	.word	0x00000006


	//----- nvinfo : EIATTR_RESERVED_SMEM_USED
	.align		4
.L_52:
        /*0020*/ 	.byte	0x01, 0x41
	.zero		2


	//----- nvinfo : EIATTR_SPARSE_MMA_MASK
	.align		4
        /*0024*/ 	.byte	0x03, 0x50
        /*0026*/ 	.short	0x0000


	//----- nvinfo : EIATTR_TCGEN05_1CTA_USED
	.align		4
        /*0028*/ 	.byte	0x01, 0x51
	.zero		2


	//----- nvinfo : EIATTR_MAXREG_COUNT
	.align		4
        /*002c*/ 	.byte	0x03, 0x1b
        /*002e*/ 	.short	0x0080


	//----- nvinfo : EIATTR_NUM_BARRIERS
	.align		4
        /*0030*/ 	.byte	0x02, 0x4c
        /*0032*/ 	.byte	0x01
	.zero		1


	//----- nvinfo : EIATTR_EXTERNS
	.align		4
        /*0034*/ 	.byte	0x04, 0x0f
        /*0036*/ 	.short	(.L_54 - .L_53)


	//   ....[0]....
	.align		4
.L_53:
        /*0038*/ 	.word	index@(vprintf)


	//   ....[1]....
	.align		4
        /*003c*/ 	.word	index@(__assertfail)


	//----- nvinfo : EIATTR_MERCURY_ISA_VERSION
	.align		4
.L_54:
        /*0040*/ 	.byte	0x03, 0x5f
        /*0042*/ 	.short	0x0101


	//----- nvinfo : EIATTR_INT_WARP_WIDE_INSTR_OFFSETS
	.align		4
        /*0044*/ 	.byte	0x04, 0x31
        /*0046*/ 	.short	(.L_56 - .L_55)


	//   ....[0]....
.L_55:
        /*0048*/ 	.word	0x0001c270


	//   ....[1]....
        /*004c*/ 	.word	0x0001c2b0


	//   ....[2]....
        /*0050*/ 	.word	0x0001c2e0


	//----- nvinfo : EIATTR_COOP_GROUP_MASK_REGIDS
	.align		4
.L_56:
        /*0054*/ 	.byte	0x04, 0x29
        /*0056*/ 	.short	(.L_58 - .L_57)


	//   ....[0]....
.L_57:
        /*0058*/ 	.word	0xffffffff


	//   ....[1]....
        /*005c*/ 	.word	0xffffffff


	//   ....[2]....
        /*0060*/ 	.word	0xffffffff


	//   ....[3]....
        /*0064*/ 	.word	0xffffffff


	//   ....[4]....
        /*0068*/ 	.word	0xffffffff


	//   ....[5]....
        /*006c*/ 	.word	0xffffffff


	//   ....[6]....
        /*0070*/ 	.word	0xffffffff


	//   ....[7]....
        /*0074*/ 	.word	0xffffffff


	//   ....[8]....
        /*0078*/ 	.word	0xffffffff


	//   ....[9]....
        /*007c*/ 	.word	0xffffffff


	//   ....[10]....
        /*0080*/ 	.word	0xffffffff


	//   ....[11]....
        /*0084*/ 	.word	0xffffffff


	//   ....[12]....
        /*0088*/ 	.word	0xffffffff


	//   ....[13]....
        /*008c*/ 	.word	0xffffffff


	//   ....[14]....
        /*0090*/ 	.word	0xffffffff


	//   ....[15]....
        /*0094*/ 	.word	0xffffffff


	//   ....[16]....
        /*0098*/ 	.word	0xffffffff


	//   ....[17]....
        /*009c*/ 	.word	0xffffffff


	//   ....[18]....
        /*00a0*/ 	.word	0xffffffff


	//----- nvinfo : EIATTR_COOP_GROUP_INSTR_OFFSETS
	.align		4
.L_58:
        /*00a4*/ 	.byte	0x04, 0x28
        /*00a6*/ 	.short	(.L_60 - .L_59)


	//   ....[0]....
.L_59:
        /*00a8*/ 	.word	0x00000110


	//   ....[1]....
        /*00ac*/ 	.word	0x000008d0


	//   ....[2]....
        /*00b0*/ 	.word	0x00000b00


	//   ....[3]....
        /*00b4*/ 	.word	0x00000c30


	//   ....[4]....
        /*00b8*/ 	.word	0x00000d70


	//   ....[5]....
        /*00bc*/ 	.word	0x00001030


	//   ....[6]....
        /*00c0*/ 	.word	0x00001220


	//   ....[7]....
        /*00c4*/ 	.word	0x00001330


	//   ....[8]....
        /*00c8*/ 	.word	0x00001490


	//   ....[9]....
        /*00cc*/ 	.word	0x000015f0


	//   ....[10]....
        /*00d0*/ 	.word	0x000017f0


	//   ....[11]....
        /*00d4*/ 	.word	0x00001a00


	//   ....[12]....
        /*00d8*/ 	.word	0x00001a30


	//   ....[13]....
        /*00dc*/ 	.word	0x00009c00


	//   ....[14]....
        /*00e0*/ 	.word	0x0000b9a0


	//   ....[15]....
        /*00e4*/ 	.word	0x00011d50


	//   ....[16]....
        /*00e8*/ 	.word	0x000142d0


	//   ....[17]....
        /*00ec*/ 	.word	0x0001c190


	//   ....[18]....
        /*00f0*/ 	.word	0x0001c3b0


	//----- nvinfo : EIATTR_REG_RECONFIG
	.align		4
.L_60:
        /*00f4*/ 	.byte	0x01, 0x54
	.zero		2


	//----- nvinfo : EIATTR_VRC_CTA_INIT_COUNT
	.align		4
        /*00f8*/ 	.byte	0x02, 0x4a
        /*00fa*/ 	.byte	0x80
	.zero		1


	//----- nvinfo : EIATTR_SYSCALL_OFFSETS
	.align		4
        /*00fc*/ 	.byte	0x04, 0x46
        /*00fe*/ 	.short	(.L_62 - .L_61)


	//   ....[0]....
.L_61:
        /*0100*/ 	.word	0x000043e0


	//   ....[1]....
        /*0104*/ 	.word	0x000044a0


	//   ....[2]....
        /*0108*/ 	.word	0x00004510


	//   ....[3]....
        /*010c*/ 	.word	0x00004580


	//   ....[4]....
        /*0110*/ 	.word	0x000045f0


	//   ....[5]....
        /*0114*/ 	.word	0x00004690


	//   ....[6]....
        /*0118*/ 	.word	0x00004750


	//   ....[7]....
        /*011c*/ 	.word	0x000047f0


	//   ....[8]....
        /*0120*/ 	.word	0x00004890


	//   ....[9]....
        /*0124*/ 	.word	0x00004930


	//   ....[10]....
        /*0128*/ 	.word	0x000049a0


	//   ....[11]....
        /*012c*/ 	.word	0x00004a40


	//   ....[12]....
        /*0130*/ 	.word	0x00004ae0


	//   ....[13]....
        /*0134*/ 	.word	0x00004b50


	//   ....[14]....
        /*0138*/ 	.word	0x00004bf0


	//   ....[15]....
        /*013c*/ 	.word	0x00004c90


	//   ....[16]....
        /*0140*/ 	.word	0x00004d30


	//   ....[17]....
        /*0144*/ 	.word	0x00004dd0


	//   ....[18]....
        /*0148*/ 	.word	0x00004e40


	//   ....[19]....
        /*014c*/ 	.word	0x00004ee0


	//   ....[20]....
        /*0150*/ 	.word	0x00004f80


	//   ....[21]....
        /*0154*/ 	.word	0x00004ff0


	//   ....[22]....
        /*0158*/ 	.word	0x00005090


	//   ....[23]....
        /*015c*/ 	.word	0x00005130


	//   ....[24]....
        /*0160*/ 	.word	0x000051d0


	//   ....[25]....
        /*0164*/ 	.word	0x00005270


	//   ....[26]....
        /*0168*/ 	.word	0x000052e0


	//   ....[27]....
        /*016c*/ 	.word	0x00005380


	//   ....[28]....
        /*0170*/ 	.word	0x00005420


	//   ....[29]....
        /*0174*/ 	.word	0x00005490


	//   ....[30]....
        /*0178*/ 	.word	0x00005530


	//   ....[31]....
        /*017c*/ 	.word	0x000055d0


	//   ....[32]....
        /*0180*/ 	.word	0x00005670


	//   ....[33]....
        /*0184*/ 	.word	0x00005710


	//   ....[34]....
        /*0188*/ 	.word	0x000057b0


	//   ....[35]....
        /*018c*/ 	.word	0x00005850


	//   ....[36]....
        /*0190*/ 	.word	0x000058c0


	//   ....[37]....
        /*0194*/ 	.word	0x00005960


	//   ....[38]....
        /*0198*/ 	.word	0x00005a00


	//   ....[39]....
        /*019c*/ 	.word	0x00005a70


	//   ....[40]....
        /*01a0*/ 	.word	0x00005b10


	//   ....[41]....
        /*01a4*/ 	.word	0x00005bb0


	//   ....[42]....
        /*01a8*/ 	.word	0x00005c50


	//   ....[43]....
        /*01ac*/ 	.word	0x00005cf0


	//   ....[44]....
        /*01b0*/ 	.word	0x00005d60


	//   ....[45]....
        /*01b4*/ 	.word	0x00005e00


	//   ....[46]....
        /*01b8*/ 	.word	0x00005ea0


	//   ....[47]....
        /*01bc*/ 	.word	0x00005f10


	//   ....[48]....
        /*01c0*/ 	.word	0x00005fb0


	//   ....[49]....
        /*01c4*/ 	.word	0x00006050


	//   ....[50]....
        /*01c8*/ 	.word	0x000060f0


	//   ....[51]....
        /*01cc*/ 	.word	0x00006190


	//   ....[52]....
        /*01d0*/ 	.word	0x00006200


	//   ....[53]....
        /*01d4*/ 	.word	0x00006290


	//   ....[54]....
        /*01d8*/ 	.word	0x00006330


	//   ....[55]....
        /*01dc*/ 	.word	0x000063a0


	//   ....[56]....
        /*01e0*/ 	.word	0x00006440


	//   ....[57]....
        /*01e4*/ 	.word	0x000064e0


	//   ....[58]....
        /*01e8*/ 	.word	0x00006580


	//   ....[59]....
        /*01ec*/ 	.word	0x00006620


	//   ....[60]....
        /*01f0*/ 	.word	0x00009d30


	//   ....[61]....
        /*01f4*/ 	.word	0x00009e80


	//   ....[62]....
        /*01f8*/ 	.word	0x0000a060


	//   ....[63]....
        /*01fc*/ 	.word	0x0000a1b0


	//   ....[64]....
        /*0200*/ 	.word	0x0000a390


	//   ....[65]....
        /*0204*/ 	.word	0x0000a4e0


	//   ....[66]....
        /*0208*/ 	.word	0x0000a6c0


	//   ....[67]....
        /*020c*/ 	.word	0x0000a810


	//   ....[68]....
        /*0210*/ 	.word	0x0000a9f0


	//   ....[69]....
        /*0214*/ 	.word	0x0000ab40


	//   ....[70]....
        /*0218*/ 	.word	0x0000ad20


	//   ....[71]....
        /*021c*/ 	.word	0x0000ae70


	//   ....[72]....
        /*0220*/ 	.word	0x0000b050


	//   ....[73]....
        /*0224*/ 	.word	0x0000b1a0


	//   ....[74]....
        /*0228*/ 	.word	0x0000b390


	//   ....[75]....
        /*022c*/ 	.word	0x0000b570


	//   ....[76]....
        /*0230*/ 	.word	0x0000b820


	//   ....[77]....
        /*0234*/ 	.word	0x0000bad0


	//   ....[78]....
        /*0238*/ 	.word	0x0000bc20


	//   ....[79]....
        /*023c*/ 	.word	0x0000be00


	//   ....[80]....
        /*0240*/ 	.word	0x0000bf50


	//   ....[81]....
        /*0244*/ 	.word	0x0000c130


	//   ....[82]....
        /*0248*/ 	.word	0x0000c280


	//   ....[83]....
        /*024c*/ 	.word	0x0000c460


	//   ....[84]....
        /*0250*/ 	.word	0x0000c5b0


	//   ....[85]....
        /*0254*/ 	.word	0x0000c790


	//   ....[86]....
        /*0258*/ 	.word	0x0000c8e0


	//   ....[87]....
        /*025c*/ 	.word	0x0000cac0


	//   ....[88]....
        /*0260*/ 	.word	0x0000cc10


	//   ....[89]....
        /*0264*/ 	.word	0x0000cdf0


	//   ....[90]....
        /*0268*/ 	.word	0x0000cf40


	//   ....[91]....
        /*026c*/ 	.word	0x0000d130


	//   ....[92]....
        /*0270*/ 	.word	0x0000d310


	//   ....[93]....
        /*0274*/ 	.word	0x0000d960


	//   ....[94]....
        /*0278*/ 	.word	0x0000dca0


	//   ....[95]....
        /*027c*/ 	.word	0x0000dfb0


	//   ....[96]....
        /*0280*/ 	.word	0x0000e2c0


	//   ....[97]....
        /*0284*/ 	.word	0x0000e5d0


	//   ....[98]....
        /*0288*/ 	.word	0x0000e8e0


	//   ....[99]....
        /*028c*/ 	.word	0x0000ebf0


	//   ....[100]....
        /*0290*/ 	.word	0x0000ef00


	//   ....[101]....
        /*0294*/ 	.word	0x0000f800


	//   ....[102]....
        /*0298*/ 	.word	0x0000fb90


	//   ....[103]....
        /*029c*/ 	.word	0x0000fea0


	//   ....[104]....
        /*02a0*/ 	.word	0x000101b0


	//   ....[105]....
        /*02a4*/ 	.word	0x000104c0


	//   ....[106]....
        /*02a8*/ 	.word	0x000107d0


	//   ....[107]....
        /*02ac*/ 	.word	0x00010ae0


	//   ....[108]....
        /*02b0*/ 	.word	0x00010df0


	//   ....[109]....
        /*02b4*/ 	.word	0x00011100


	//   ....[110]....
        /*02b8*/ 	.word	0x00011ef0


	//   ....[111]....
        /*02bc*/ 	.word	0x00012040


	//   ....[112]....
        /*02c0*/ 	.word	0x000123d0


	//   ....[113]....
        /*02c4*/ 	.word	0x00013a90


	//   ....[114]....
        /*02c8*/ 	.word	0x000140b0


	//   ....[115]....
        /*02cc*/ 	.word	0x00014470


	//   ....[116]....
        /*02d0*/ 	.word	0x000145d0


	//   ....[117]....
        /*02d4*/ 	.word	0x00015d60


	//   ....[118]....
        /*02d8*/ 	.word	0x00017420


	//   ....[119]....
        /*02dc*/ 	.word	0x00017a20


	//----- nvinfo : EIATTR_MBARRIER_INSTR_OFFSETS
	.align		4
.L_62:
        /*02e0*/ 	.byte	0x04, 0x39
        /*02e2*/ 	.short	(.L_64 - .L_63)


	//   ....[0]....
.L_63:
        /*02e4*/ 	.word	0x000009b0
        /*02e8*/ 	.word	0x000000ff
        /*02ec*/ 	.word	0x0001c000
        /*02f0*/ 	.short	0x0100
        /*02f2*/ 	.byte	0x05
	.zero		1


	//   ....[1]....
        /*02f4*/ 	.word	0x000009c0
        /*02f8*/ 	.word	0x000000ff
        /*02fc*/ 	.word	0x0001c010
        /*0300*/ 	.short	0x0100
        /*0302*/ 	.byte	0x05
	.zero		1


	//   ....[2]....
        /*0304*/ 	.word	0x000009d0
        /*0308*/ 	.word	0x000000ff
        /*030c*/ 	.word	0x0001c008
        /*0310*/ 	.short	0x0100
        /*0312*/ 	.byte	0x05
	.zero		1


	//   ....[3]....
        /*0314*/ 	.word	0x000009e0
        /*0318*/ 	.word	0x000000ff
        /*031c*/ 	.word	0x0001c018
        /*0320*/ 	.short	0x0100
        /*0322*/ 	.byte	0x05
	.zero		1


	//   ....[4]....
        /*0324*/ 	.word	0x00000bc0
        /*0328*/ 	.word	0x000000ff
        /*032c*/ 	.word	0x0001c020
        /*0330*/ 	.short	0x0100
        /*0332*/ 	.byte	0x05
	.zero		1


	//   ....[5]....
        /*0334*/ 	.word	0x00000bd0
        /*0338*/ 	.word	0x000000ff
        /*033c*/ 	.word	0x0001c038
        /*0340*/ 	.short	0x0100
        /*0342*/ 	.byte	0x05
	.zero		1


	//   ....[6]....
        /*0344*/ 	.word	0x00000be0
        /*0348*/ 	.word	0x000000ff
        /*034c*/ 	.word	0x0001c028
        /*0350*/ 	.short	0x0100
        /*0352*/ 	.byte	0x05
	.zero		1


	//   ....[7]....
        /*0354*/ 	.word	0x00000bf0
        /*0358*/ 	.word	0x000000ff
        /*035c*/ 	.word	0x0001c040
        /*0360*/ 	.short	0x0100
        /*0362*/ 	.byte	0x05
	.zero		1


	//   ....[8]....
        /*0364*/ 	.word	0x00000c00
        /*0368*/ 	.word	0x000000ff
        /*036c*/ 	.word	0x0001c030
        /*0370*/ 	.short	0x0100
        /*0372*/ 	.byte	0x05
	.zero		1


	//   ....[9]....
        /*0374*/ 	.word	0x00000c10
        /*0378*/ 	.word	0x000000ff
        /*037c*/ 	.word	0x0001c048
        /*0380*/ 	.short	0x0100
        /*0382*/ 	.byte	0x05
	.zero		1


	//   ....[10]....
        /*0384*/ 	.word	0x00000d40
        /*0388*/ 	.word	0x000000ff
        /*038c*/ 	.word	0x0001c050
        /*0390*/ 	.short	0x0100
        /*0392*/ 	.byte	0x06
	.zero		1


	//   ....[11]....
        /*0394*/ 	.word	0x00000d50
        /*0398*/ 	.word	0x000000ff
        /*039c*/ 	.word	0x0001c058
        /*03a0*/ 	.short	0x0100
        /*03a2*/ 	.byte	0x06
	.zero		1


	//   ....[12]....
        /*03a4*/ 	.word	0x00000f00
        /*03a8*/ 	.word	0x000000ff
        /*03ac*/ 	.word	0x0001c060
        /*03b0*/ 	.short	0x0100
        /*03b2*/ 	.byte	0x06
	.zero		1


	//   ....[13]....
        /*03b4*/ 	.word	0x00000f10
        /*03b8*/ 	.word	0x000000ff
        /*03bc*/ 	.word	0x0001c068
        /*03c0*/ 	.short	0x0100
        /*03c2*/ 	.byte	0x06
	.zero		1


	//   ....[14]....
        /*03c4*/ 	.word	0x000010f0
        /*03c8*/ 	.word	0x000000ff
        /*03cc*/ 	.word	0x0001c070
        /*03d0*/ 	.short	0x0100
        /*03d2*/ 	.byte	0x05
	.zero		1


	//   ....[15]....
        /*03d4*/ 	.word	0x00001100
        /*03d8*/ 	.word	0x000000ff
        /*03dc*/ 	.word	0x0001c078
        /*03e0*/ 	.short	0x0100
        /*03e2*/ 	.byte	0x05
	.zero		1


	//   ....[16]....
        /*03e4*/ 	.word	0x00001300
        /*03e8*/ 	.word	0x000000ff
        /*03ec*/ 	.word	0x0001c080
        /*03f0*/ 	.short	0x0100
        /*03f2*/ 	.byte	0x05
	.zero		1


	//   ....[17]....
        /*03f4*/ 	.word	0x00001310
        /*03f8*/ 	.word	0x000000ff
        /*03fc*/ 	.word	0x0001c088
        /*0400*/ 	.short	0x0100
        /*0402*/ 	.byte	0x05
	.zero		1


	//   ....[18]....
        /*0404*/ 	.word	0x00001440
        /*0408*/ 	.word	0x000000ff
        /*040c*/ 	.word	0x0001c090
        /*0410*/ 	.short	0x0100
        /*0412*/ 	.byte	0x08
	.zero		1


	//   ....[19]....
        /*0414*/ 	.word	0x00001450
        /*0418*/ 	.word	0x000000ff
        /*041c*/ 	.word	0x0001c0a0
        /*0420*/ 	.short	0x0100
        /*0422*/ 	.byte	0x08
	.zero		1


	//   ....[20]....
        /*0424*/ 	.word	0x00001460
        /*0428*/ 	.word	0x000000ff
        /*042c*/ 	.word	0x0001c098
        /*0430*/ 	.short	0x0100
        /*0432*/ 	.byte	0x08
	.zero		1


	//   ....[21]....
        /*0434*/ 	.word	0x00001470
        /*0438*/ 	.word	0x000000ff
        /*043c*/ 	.word	0x0001c0a8
        /*0440*/ 	.short	0x0100
        /*0442*/ 	.byte	0x08
	.zero		1


	//   ....[22]....
        /*0444*/ 	.word	0x000015a0
        /*0448*/ 	.word	0x000000ff
        /*044c*/ 	.word	0x0001c0b0
        /*0450*/ 	.short	0x0100
        /*0452*/ 	.byte	0x08
	.zero		1


	//   ....[23]....
        /*0454*/ 	.word	0x000015b0
        /*0458*/ 	.word	0x000000ff
        /*045c*/ 	.word	0x0001c0c0
        /*0460*/ 	.short	0x0100
        /*0462*/ 	.byte	0x08
	.zero		1


	//   ....[24]....
        /*0464*/ 	.word	0x000015c0
        /*0468*/ 	.word	0x000000ff
        /*046c*/ 	.word	0x0001c0b8
        /*0470*/ 	.short	0x0100
        /*0472*/ 	.byte	0x08
	.zero		1


	//   ....[25]....
        /*0474*/ 	.word	0x000015d0
        /*0478*/ 	.word	0x000000ff
        /*047c*/ 	.word	0x0001c0c8
        /*0480*/ 	.short	0x0100
        /*0482*/ 	.byte	0x08
	.zero		1


	//   ....[26]....
        /*0484*/ 	.word	0x000016c0
        /*0488*/ 	.word	0x000000ff
        /*048c*/ 	.word	0x0001c0d0
        /*0490*/ 	.short	0x0100
        /*0492*/ 	.byte	0x05
	.zero		1


	//   ....[27]....
        /*0494*/ 	.word	0x000016d0
        /*0498*/ 	.word	0x000000ff
        /*049c*/ 	.word	0x0001c0d8
        /*04a0*/ 	.short	0x0100
        /*04a2*/ 	.byte	0x05
	.zero		1


	//   ....[28]....
        /*04a4*/ 	.word	0x00001bc0
        /*04a8*/ 	.word	0x000000ff
        /*04ac*/ 	.word	0x0001c000
        /*04b0*/ 	.short	0x010a
        /*04b2*/ 	.byte	0x08
	.zero		1


	//   ....[29]....
        /*04b4*/ 	.word	0x00001c00
        /*04b8*/ 	.word	0x000000ff
        /*04bc*/ 	.word	0x0001c020
        /*04c0*/ 	.short	0x010a
        /*04c2*/ 	.byte	0x08
	.zero		1


	//   ....[30]....
        /*04c4*/ 	.word	0x00001c80
        /*04c8*/ 	.word	0x000000ff
        /*04cc*/ 	.word	0x0001c058
        /*04d0*/ 	.short	0x010a
        /*04d2*/ 	.byte	0x08
	.zero		1


	//   ....[31]....
        /*04d4*/ 	.word	0x00002100
        /*04d8*/ 	.word	0x000000ff
        /*04dc*/ 	.word	0x0001c008
        /*04e0*/ 	.short	0x010a
        /*04e2*/ 	.byte	0x08
	.zero		1


	//   ....[32]....
        /*04e4*/ 	.word	0x00002160
        /*04e8*/ 	.word	0x000000ff
        /*04ec*/ 	.word	0x0001c068
        /*04f0*/ 	.short	0x010a
        /*04f2*/ 	.byte	0x08
	.zero		1


	//   ....[33]....
        /*04f4*/ 	.word	0x000025b0
        /*04f8*/ 	.word	0x000000ff
        /*04fc*/ 	.word	0x0001c028
        /*0500*/ 	.short	0x010a
        /*0502*/ 	.byte	0x08
	.zero		1


	//   ....[34]....
        /*0504*/ 	.word	0x000025f0
        /*0508*/ 	.word	0x000000ff
        /*050c*/ 	.word	0x0001c0a0
        /*0510*/ 	.short	0x010a
        /*0512*/ 	.byte	0x08
	.zero		1


	//   ....[35]....
        /*0514*/ 	.word	0x00002630
        /*0518*/ 	.word	0x000000ff
        /*051c*/ 	.word	0x0001c058
        /*0520*/ 	.short	0x010a
        /*0522*/ 	.byte	0x08
	.zero		1


	//   ....[36]....
        /*0524*/ 	.word	0x00002a20
        /*0528*/ 	.word	0x000000ff
        /*052c*/ 	.word	0x0001c020
        /*0530*/ 	.short	0x010a
        /*0532*/ 	.byte	0x08
	.zero		1


	//   ....[37]....
        /*0534*/ 	.word	0x00002f20
        /*0538*/ 	.word	0x000000ff
        /*053c*/ 	.word	0x0001c0a8
        /*0540*/ 	.short	0x010a
        /*0542*/ 	.byte	0x10
	.zero		1


	//   ....[38]....
        /*0544*/ 	.word	0x00002f70
        /*0548*/ 	.word	0x000000ff
        /*054c*/ 	.word	0x0001c068
        /*0550*/ 	.short	0x010a
        /*0552*/ 	.byte	0x10
	.zero		1


	//   ....[39]....
        /*0554*/ 	.word	0x00003750
        /*0558*/ 	.word	0x000000ff
        /*055c*/ 	.word	0x0001c020
        /*0560*/ 	.short	0x010a
        /*0562*/ 	.byte	0x08
	.zero		1


	//   ....[40]....
        /*0564*/ 	.word	0x000037a0
        /*0568*/ 	.word	0x000000ff
        /*056c*/ 	.word	0x0001c0a0
        /*0570*/ 	.short	0x010a
        /*0572*/ 	.byte	0x10
	.zero		1


	//   ....[41]....
        /*0574*/ 	.word	0x000037f0
        /*0578*/ 	.word	0x000000ff
        /*057c*/ 	.word	0x0001c058
        /*0580*/ 	.short	0x010a
        /*0582*/ 	.byte	0x10
	.zero		1


	//   ....[42]....
        /*0584*/ 	.word	0x00003ce0
        /*0588*/ 	.word	0x000000ff
        /*058c*/ 	.word	0x0001c0a8
        /*0590*/ 	.short	0x010a
        /*0592*/ 	.byte	0x0e
	.zero		1


	//   ....[43]....
        /*0594*/ 	.word	0x00003d30
        /*0598*/ 	.word	0x000000ff
        /*059c*/ 	.word	0x0001c068
        /*05a0*/ 	.short	0x010a
        /*05a2*/ 	.byte	0x0e
	.zero		1


	//   ....[44]....
        /*05a4*/ 	.word	0x00004240
        /*05a8*/ 	.word	0x00000010
        /*05ac*/ 	.word	0x0001c0c0
        /*05b0*/ 	.short	0x010a
        /*05b2*/ 	.byte	0xff
	.zero		1


	//   ....[45]....
        /*05b4*/ 	.word	0x00007d70
        /*05b8*/ 	.word	0x00000010
        /*05bc*/ 	.word	0x0001c0b0
        /*05c0*/ 	.short	0x0101
        /*05c2*/ 	.byte	0xff
	.zero		1


	//   ....[46]....
        /*05c4*/ 	.word	0x00009220
        /*05c8*/ 	.word	0x00000010
        /*05cc*/ 	.word	0x0001c0c8
        /*05d0*/ 	.short	0x010a
        /*05d2*/ 	.byte	0xff
	.zero		1


	//   ....[47]....
        /*05d4*/ 	.word	0x00009530
        /*05d8*/ 	.word	0x00000010
        /*05dc*/ 	.word	0x0001c0b8
        /*05e0*/ 	.short	0x0101
        /*05e2*/ 	.byte	0xff
	.zero		1


	//   ....[48]....
        /*05e4*/ 	.word	0x00009670
        /*05e8*/ 	.word	0x000000ff
        /*05ec*/ 	.word	0x0001c070
        /*05f0*/ 	.short	0x010a
        /*05f2*/ 	.byte	0x27
	.zero		1


	//   ....[49]....
        /*05f4*/ 	.word	0x000096f0
        /*05f8*/ 	.word	0x000000ff
        /*05fc*/ 	.word	0x00000000
        /*0600*/ 	.short	0x0101
        /*0602*/ 	.byte	0x04
	.zero		1


	//   ....[50]....
        /*0604*/ 	.word	0x00009720
        /*0608*/ 	.word	0x000000ff
        /*060c*/ 	.word	0x0001c080
        /*0610*/ 	.short	0x010a
        /*0612*/ 	.byte	0x27
	.zero		1


	//   ....[51]....
        /*0614*/ 	.word	0x00009a80
        /*0618*/ 	.word	0x000000ff
        /*061c*/ 	.word	0x0001c070
        /*0620*/ 	.short	0x010a
        /*0622*/ 	.byte	0x27
	.zero		1


	//   ....[52]....
        /*0624*/ 	.word	0x00009be0
        /*0628*/ 	.word	0x000000ff
        /*062c*/ 	.word	0x0001c090
        /*0630*/ 	.short	0x010a
        /*0632*/ 	.byte	0x27
	.zero		1


	//   ....[53]....
        /*0634*/ 	.word	0x0000b620
        /*0638*/ 	.word	0x000000ff
        /*063c*/ 	.word	0x00000000
        /*0640*/ 	.short	0x0101
        /*0642*/ 	.byte	0x04
	.zero		1


	//   ....[54]....
        /*0644*/ 	.word	0x0000b6a0
        /*0648*/ 	.word	0x000000ff
        /*064c*/ 	.word	0x00000000
        /*0650*/ 	.short	0x0101
        /*0652*/ 	.byte	0x04
	.zero		1


	//   ....[55]....
        /*0654*/ 	.word	0x0000b700
        /*0658*/ 	.word	0x000000ff
        /*065c*/ 	.word	0x0001c080
        /*0660*/ 	.short	0x010a
        /*0662*/ 	.byte	0x27
	.zero		1


	//   ....[56]....
        /*0664*/ 	.word	0x0000b980
        /*0668*/ 	.word	0x000000ff
        /*066c*/ 	.word	0x0001c098
        /*0670*/ 	.short	0x010a
        /*0672*/ 	.byte	0x27
	.zero		1


	//   ....[57]....
        /*0674*/ 	.word	0x0000d3b0
        /*0678*/ 	.word	0x000000ff
        /*067c*/ 	.word	0x00000000
        /*0680*/ 	.short	0x0101
        /*0682*/ 	.byte	0x04
	.zero		1


	//   ....[58]....
        /*0684*/ 	.word	0x0000d450
        /*0688*/ 	.word	0x000000ff
        /*068c*/ 	.word	0x00000000
        /*0690*/ 	.short	0x0101
        /*0692*/ 	.byte	0x05
	.zero		1


	//   ....[59]....
        /*0694*/ 	.word	0x0000d500
        /*0698*/ 	.word	0x000000ff
        /*069c*/ 	.word	0x00000000
        /*06a0*/ 	.short	0x0101
        /*06a2*/ 	.byte	0x05
	.zero		1


	//   ....[60]....
        /*06a4*/ 	.word	0x0000d550
        /*06a8*/ 	.word	0x000000ff
        /*06ac*/ 	.word	0x0001c070
        /*06b0*/ 	.short	0x010a
        /*06b2*/ 	.byte	0x28
	.zero		1


	//   ....[61]....
        /*06b4*/ 	.word	0x0000d5c0
        /*06b8*/ 	.word	0x000000ff
        /*06bc*/ 	.word	0x00000000
        /*06c0*/ 	.short	0x0101
        /*06c2*/ 	.byte	0x04
	.zero		1


	//   ....[62]....
        /*06c4*/ 	.word	0x0000d620
        /*06c8*/ 	.word	0x000000ff
        /*06cc*/ 	.word	0x0001c090
        /*06d0*/ 	.short	0x010a
        /*06d2*/ 	.byte	0x28
	.zero		1


	//   ....[63]....
        /*06d4*/ 	.word	0x0000d6a0
        /*06d8*/ 	.word	0x000000ff
        /*06dc*/ 	.word	0x0001c0c0
        /*06e0*/ 	.short	0x010a
        /*06e2*/ 	.byte	0x28
	.zero		1


	//   ....[64]....
        /*06e4*/ 	.word	0x0000f630
        /*06e8*/ 	.word	0x000000ff
        /*06ec*/ 	.word	0x00000000
        /*06f0*/ 	.short	0x0101
        /*06f2*/ 	.byte	0x04
	.zero		1


	//   ....[65]....
        /*06f4*/ 	.word	0x0000f660
        /*06f8*/ 	.word	0x000000ff
        /*06fc*/ 	.word	0x0001c0b0
        /*0700*/ 	.short	0x0101
        /*0702*/ 	.byte	0x28
	.zero		1


	//   ....[66]....
        /*0704*/ 	.word	0x0000f6e0
        /*0708*/ 	.word	0x000000ff
        /*070c*/ 	.word	0x0001c080
        /*0710*/ 	.short	0x010a
        /*0712*/ 	.byte	0x28
	.zero		1


	//   ....[67]....
        /*0714*/ 	.word	0x0000f890
        /*0718*/ 	.word	0x000000ff
        /*071c*/ 	.word	0x00000000
        /*0720*/ 	.short	0x0101
        /*0722*/ 	.byte	0x27
	.zero		1


	//   ....[68]....
        /*0724*/ 	.word	0x0000f8e0
        /*0728*/ 	.word	0x000000ff
        /*072c*/ 	.word	0x0001c098
        /*0730*/ 	.short	0x010a
        /*0732*/ 	.byte	0x28
	.zero		1


	//   ....[69]....
        /*0734*/ 	.word	0x0000f960
        /*0738*/ 	.word	0x000000ff
        /*073c*/ 	.word	0x0001c0c8
        /*0740*/ 	.short	0x010a
        /*0742*/ 	.byte	0x28
	.zero		1


	//   ....[70]....
        /*0744*/ 	.word	0x00011810
        /*0748*/ 	.word	0x000000ff
        /*074c*/ 	.word	0x00000000
        /*0750*/ 	.short	0x0101
        /*0752*/ 	.byte	0x04
	.zero		1


	//   ....[71]....
        /*0754*/ 	.word	0x00011840
        /*0758*/ 	.word	0x000000ff
        /*075c*/ 	.word	0x0001c0b8
        /*0760*/ 	.short	0x0101
        /*0762*/ 	.byte	0x28
	.zero		1


	//   ....[72]....
        /*0764*/ 	.word	0x00011af0
        /*0768*/ 	.word	0x000000ff
        /*076c*/ 	.word	0x00000000
        /*0770*/ 	.short	0x010a
        /*0772*/ 	.byte	0x3b
	.zero		1


	//   ....[73]....
        /*0774*/ 	.word	0x00011dd0
        /*0778*/ 	.word	0x000000ff
        /*077c*/ 	.word	0x00000000
        /*0780*/ 	.short	0x010a
        /*0782*/ 	.byte	0x2c
	.zero		1


	//   ....[74]....
        /*0784*/ 	.word	0x00012550
        /*0788*/ 	.word	0x000000ff
        /*078c*/ 	.word	0x00000000
        /*0790*/ 	.short	0x0101
        /*0792*/ 	.byte	0x04
	.zero		1


	//   ....[75]....
        /*0794*/ 	.word	0x00012590
        /*0798*/ 	.word	0x00000004
        /*079c*/ 	.word	0x0001c0d0
        /*07a0*/ 	.short	0x010a
        /*07a2*/ 	.byte	0x25
	.zero		1


	//   ....[76]....
        /*07a4*/ 	.word	0x00012c50
        /*07a8*/ 	.word	0x00000000
        /*07ac*/ 	.word	0x0001c0d0
        /*07b0*/ 	.short	0x0101
        /*07b2*/ 	.byte	0x25
	.zero		1


	//   ....[77]....
        /*07b4*/ 	.word	0x00013ba0
        /*07b8*/ 	.word	0x000000ff
        /*07bc*/ 	.word	0x00000000
        /*07c0*/ 	.short	0x0101
        /*07c2*/ 	.byte	0x04
	.zero		1


	//   ....[78]....
        /*07c4*/ 	.word	0x00013c40
        /*07c8*/ 	.word	0x000000ff
        /*07cc*/ 	.word	0x00000000
        /*07d0*/ 	.short	0x010a
        /*07d2*/ 	.byte	0x3b
	.zero		1


	//   ....[79]....
        /*07d4*/ 	.word	0x00013f90
        /*07d8*/ 	.word	0x000000ff
        /*07dc*/ 	.word	0x00000000
        /*07e0*/ 	.short	0x010a
        /*07e2*/ 	.byte	0x2c
	.zero		1


	//   ....[80]....
        /*07e4*/ 	.word	0x00014350
        /*07e8*/ 	.word	0x000000ff
        /*07ec*/ 	.word	0x00000000
        /*07f0*/ 	.short	0x010a
        /*07f2*/ 	.byte	0x2a
	.zero		1


	//   ....[81]....
        /*07f4*/ 	.word	0x00015ef0
        /*07f8*/ 	.word	0x000000ff
        /*07fc*/ 	.word	0x00000000
        /*0800*/ 	.short	0x0101
        /*0802*/ 	.byte	0x04
	.zero		1


	//   ....[82]....
        /*0804*/ 	.word	0x00015f30
        /*0808*/ 	.word	0x00000004
        /*080c*/ 	.word	0x0001c0d0
        /*0810*/ 	.short	0x010a
        /*0812*/ 	.byte	0x25
	.zero		1


	//   ....[83]....
        /*0814*/ 	.word	0x00016fe0
        /*0818*/ 	.word	0x00000000
        /*081c*/ 	.word	0x0001c0d0
        /*0820*/ 	.short	0x0101
        /*0822*/ 	.byte	0x25
	.zero		1


	//   ....[84]....
        /*0824*/ 	.word	0x00017510
        /*0828*/ 	.word	0x000000ff
        /*082c*/ 	.word	0x00000000
        /*0830*/ 	.short	0x0101
        /*0832*/ 	.byte	0x04
	.zero		1


	//   ....[85]....
        /*0834*/ 	.word	0x000175b0
        /*0838*/ 	.word	0x000000ff
        /*083c*/ 	.word	0x00000000
        /*0840*/ 	.short	0x010a
        /*0842*/ 	.byte	0x3b
	.zero		1


	//   ....[86]....
        /*0844*/ 	.word	0x00017900
        /*0848*/ 	.word	0x000000ff
        /*084c*/ 	.word	0x00000000
        /*0850*/ 	.short	0x010a
        /*0852*/ 	.byte	0x2a
	.zero		1


	//   ....[87]....
        /*0854*/ 	.word	0x00017b80
        /*0858*/ 	.word	0x000000ff
        /*085c*/ 	.word	0x00000000
        /*0860*/ 	.short	0x0101
        /*0862*/ 	.byte	0x04
	.zero		1


	//   ....[88]....
        /*0864*/ 	.word	0x00017bf0
        /*0868*/ 	.word	0x000000ff
        /*086c*/ 	.word	0x00000000
        /*0870*/ 	.short	0x010a
        /*0872*/ 	.byte	0x3b
	.zero		1


	//   ....[89]....
        /*0874*/ 	.word	0x00017cb0
        /*0878*/ 	.word	0x000000ff
        /*087c*/ 	.word	0x00000000
        /*0880*/ 	.short	0x0101
        /*0882*/ 	.byte	0x04
	.zero		1


	//   ....[90]....
        /*0884*/ 	.word	0x00018090
        /*0888*/ 	.word	0x000000ff
        /*088c*/ 	.word	0x0001c010
        /*0890*/ 	.short	0x010a
        /*0892*/ 	.byte	0x08
	.zero		1


	//   ....[91]....
        /*0894*/ 	.word	0x000182c0
        /*0898*/ 	.word	0x000000ff
        /*089c*/ 	.word	0x0001c038
        /*08a0*/ 	.short	0x010a
        /*08a2*/ 	.byte	0x08
	.zero		1


	//   ....[92]....
        /*08a4*/ 	.word	0x000184e0
        /*08a8*/ 	.word	0x000000ff
        /*08ac*/ 	.word	0x0001c018
        /*08b0*/ 	.short	0x010a
        /*08b2*/ 	.byte	0x08
	.zero		1


	//   ....[93]....
        /*08b4*/ 	.word	0x00018720
        /*08b8*/ 	.word	0x000000ff
        /*08bc*/ 	.word	0x0001c040
        /*08c0*/ 	.short	0x010a
        /*08c2*/ 	.byte	0x08
	.zero		1


	//   ....[94]....
        /*08c4*/ 	.word	0x00018a70
        /*08c8*/ 	.word	0x000000ff
        /*08cc*/ 	.word	0x0001c038
        /*08d0*/ 	.short	0x010a
        /*08d2*/ 	.byte	0x29
	.zero		1


	//   ....[95]....
        /*08d4*/ 	.word	0x00018cb0
        /*08d8*/ 	.word	0x000000ff
        /*08dc*/ 	.word	0x0001c038
        /*08e0*/ 	.short	0x010a
        /*08e2*/ 	.byte	0x19
	.zero		1


	//   ....[96]....
        /*08e4*/ 	.word	0x00018f10
        /*08e8*/ 	.word	0x000000ff
        /*08ec*/ 	.word	0x0001c038
        /*08f0*/ 	.short	0x010a
        /*08f2*/ 	.byte	0x21
	.zero		1


	//   ....[97]....
        /*08f4*/ 	.word	0x00019160
        /*08f8*/ 	.word	0x000000ff
        /*08fc*/ 	.word	0x0001c038
        /*0900*/ 	.short	0x010a
        /*0902*/ 	.byte	0x19
	.zero		1


	//   ....[98]....
        /*0904*/ 	.word	0x000193c0
        /*0908*/ 	.word	0x000000ff
        /*090c*/ 	.word	0x0001c038
        /*0910*/ 	.short	0x010a
        /*0912*/ 	.byte	0x19
	.zero		1


	//   ....[99]....
        /*0914*/ 	.word	0x00019620
        /*0918*/ 	.word	0x000000ff
        /*091c*/ 	.word	0x0001c038
        /*0920*/ 	.short	0x010a
        /*0922*/ 	.byte	0x19
	.zero		1


	//   ....[100]....
        /*0924*/ 	.word	0x00019880
        /*0928*/ 	.word	0x000000ff
        /*092c*/ 	.word	0x0001c038
        /*0930*/ 	.short	0x010a
        /*0932*/ 	.byte	0x19
	.zero		1


	//   ....[101]....
        /*0934*/ 	.word	0x00019ae0
        /*0938*/ 	.word	0x000000ff
        /*093c*/ 	.word	0x0001c038
        /*0940*/ 	.short	0x010a
        /*0942*/ 	.byte	0x19
	.zero		1


	//   ....[102]....
        /*0944*/ 	.word	0x00019de0
        /*0948*/ 	.word	0x000000ff
        /*094c*/ 	.word	0x0001c038
        /*0950*/ 	.short	0x010a
        /*0952*/ 	.byte	0x21
	.zero		1


	//   ....[103]....
        /*0954*/ 	.word	0x0001a030
        /*0958*/ 	.word	0x000000ff
        /*095c*/ 	.word	0x0001c038
        /*0960*/ 	.short	0x010a
        /*0962*/ 	.byte	0x19
	.zero		1


	//   ....[104]....
        /*0964*/ 	.word	0x0001a510
        /*0968*/ 	.word	0x000000ff
        /*096c*/ 	.word	0x0001c0b0
        /*0970*/ 	.short	0x010a
        /*0972*/ 	.byte	0x18
	.zero		1


	//   ....[105]....
        /*0974*/ 	.word	0x0001b1a0
        /*0978*/ 	.word	0x000000ff
        /*097c*/ 	.word	0x0001c0b8
        /*0980*/ 	.short	0x010a
        /*0982*/ 	.byte	0x18
	.zero		1


	//   ....[106]....
        /*0984*/ 	.word	0x0001c0d0
        /*0988*/ 	.word	0x000000ff
        /*098c*/ 	.word	0x00000000
        /*0990*/ 	.short	0x0101
        /*0992*/ 	.byte	0x05
	.zero		1


	//   ....[107]....
        /*0994*/ 	.word	0x0001c150
        /*0998*/ 	.word	0x000000ff
        /*099c*/ 	.word	0x00000000
        /*09a0*/ 	.short	0x0101
        /*09a2*/ 	.byte	0x05
	.zero		1


	//   ....[108]....
        /*09a4*/ 	.word	0x0001c3e0
        /*09a8*/ 	.word	0x00000000
        /*09ac*/ 	.word	0x0001c000
        /*09b0*/ 	.short	0x010a
        /*09b2*/ 	.byte	0xff
	.zero		1


	//   ....[109]....
        /*09b4*/ 	.word	0x0001c440
        /*09b8*/ 	.word	0x00000000
        /*09bc*/ 	.word	0x0001c020
        /*09c0*/ 	.short	0x010a
        /*09c2*/ 	.byte	0xff
	.zero		1


	//   ....[110]....
        /*09c4*/ 	.word	0x0001c4a0
        /*09c8*/ 	.word	0x00000005
        /*09cc*/ 	.word	0x0001c058
        /*09d0*/ 	.short	0x010a
        /*09d2*/ 	.byte	0xff
	.zero		1


	//   ....[111]....
        /*09d4*/ 	.word	0x0001c500
        /*09d8*/ 	.word	0x00000000
        /*09dc*/ 	.word	0x0001c008
        /*09e0*/ 	.short	0x010a
        /*09e2*/ 	.byte	0xff
	.zero		1


	//   ....[112]....
        /*09e4*/ 	.word	0x0001c560
        /*09e8*/ 	.word	0x00000005
        /*09ec*/ 	.word	0x0001c068
        /*09f0*/ 	.short	0x010a
        /*09f2*/ 	.byte	0xff
	.zero		1


	//   ....[113]....
        /*09f4*/ 	.word	0x0001c5c0
        /*09f8*/ 	.word	0x00000000
        /*09fc*/ 	.word	0x0001c028
        /*0a00*/ 	.short	0x010a
        /*0a02*/ 	.byte	0xff
	.zero		1


	//   ....[114]....
        /*0a04*/ 	.word	0x0001c620
        /*0a08*/ 	.word	0x00000005
        /*0a0c*/ 	.word	0x0001c0a0
        /*0a10*/ 	.short	0x010a
        /*0a12*/ 	.byte	0xff
	.zero		1


	//   ....[115]....
        /*0a14*/ 	.word	0x0001c680
        /*0a18*/ 	.word	0x00000000
        /*0a1c*/ 	.word	0x0001c058
        /*0a20*/ 	.short	0x010a
        /*0a22*/ 	.byte	0xff
	.zero		1


	//   ....[116]....
        /*0a24*/ 	.word	0x0001c6e0
        /*0a28*/ 	.word	0x00000000
        /*0a2c*/ 	.word	0x0001c020
        /*0a30*/ 	.short	0x010a
        /*0a32*/ 	.byte	0xff
	.zero		1


	//   ....[117]....
        /*0a34*/ 	.word	0x0001c740
        /*0a38*/ 	.word	0x00000000
        /*0a3c*/ 	.word	0x0001c0a8
        /*0a40*/ 	.short	0x010a
        /*0a42*/ 	.byte	0xff
	.zero		1


	//   ....[118]....
        /*0a44*/ 	.word	0x0001c7a0
        /*0a48*/ 	.word	0x00000000
        /*0a4c*/ 	.word	0x0001c068
        /*0a50*/ 	.short	0x010a
        /*0a52*/ 	.byte	0xff
	.zero		1


	//   ....[119]....
        /*0a54*/ 	.word	0x0001c800
        /*0a58*/ 	.word	0x00000000
        /*0a5c*/ 	.word	0x0001c020
        /*0a60*/ 	.short	0x010a
        /*0a62*/ 	.byte	0xff
	.zero		1


	//   ....[120]....
        /*0a64*/ 	.word	0x0001c860
        /*0a68*/ 	.word	0x00000000
        /*0a6c*/ 	.word	0x0001c0a0
        /*0a70*/ 	.short	0x010a
        /*0a72*/ 	.byte	0xff
	.zero		1


	//   ....[121]....
        /*0a74*/ 	.word	0x0001c8c0
        /*0a78*/ 	.word	0x00000000
        /*0a7c*/ 	.word	0x0001c058
        /*0a80*/ 	.short	0x010a
        /*0a82*/ 	.byte	0xff
	.zero		1


	//   ....[122]....
        /*0a84*/ 	.word	0x0001c920
        /*0a88*/ 	.word	0x00000000
        /*0a8c*/ 	.word	0x0001c0a8
        /*0a90*/ 	.short	0x010a
        /*0a92*/ 	.byte	0xff
	.zero		1


	//   ....[123]....
        /*0a94*/ 	.word	0x0001c980
        /*0a98*/ 	.word	0x00000000
        /*0a9c*/ 	.word	0x0001c068
        /*0aa0*/ 	.short	0x010a
        /*0aa2*/ 	.byte	0xff
	.zero		1


	//   ....[124]....
        /*0aa4*/ 	.word	0x0001c9d0
        /*0aa8*/ 	.word	0x00000010
        /*0aac*/ 	.word	0x0001c0c0
        /*0ab0*/ 	.short	0x010a
        /*0ab2*/ 	.byte	0xff
	.zero		1


	//   ....[125]....
        /*0ab4*/ 	.word	0x0001ca20
        /*0ab8*/ 	.word	0x00000010
        /*0abc*/ 	.word	0x0001c0c8
        /*0ac0*/ 	.short	0x010a
        /*0ac2*/ 	.byte	0xff
	.zero		1


	//   ....[126]....
        /*0ac4*/ 	.word	0x0001ca80
        /*0ac8*/ 	.word	0x00000000
        /*0acc*/ 	.word	0x0001c070
        /*0ad0*/ 	.short	0x010a
        /*0ad2*/ 	.byte	0xff
	.zero		1


	//   ....[127]....
        /*0ad4*/ 	.word	0x0001cae0
        /*0ad8*/ 	.word	0x00000000
        /*0adc*/ 	.word	0x0001c080
        /*0ae0*/ 	.short	0x010a
        /*0ae2*/ 	.byte	0xff
	.zero		1


	//   ....[128]....
        /*0ae4*/ 	.word	0x0001cb40
        /*0ae8*/ 	.word	0x00000000
        /*0aec*/ 	.word	0x0001c070
        /*0af0*/ 	.short	0x010a
        /*0af2*/ 	.byte	0xff
	.zero		1


	//   ....[129]....
        /*0af4*/ 	.word	0x0001cba0
        /*0af8*/ 	.word	0x00000000
        /*0afc*/ 	.word	0x0001c090
        /*0b00*/ 	.short	0x010a
        /*0b02*/ 	.byte	0xff
	.zero		1


	//   ....[130]....
        /*0b04*/ 	.word	0x0001cc00
        /*0b08*/ 	.word	0x00000000
        /*0b0c*/ 	.word	0x0001c080
        /*0b10*/ 	.short	0x010a
        /*0b12*/ 	.byte	0xff
	.zero		1


	//   ....[131]....
        /*0b14*/ 	.word	0x0001cc60
        /*0b18*/ 	.word	0x00000000
        /*0b1c*/ 	.word	0x0001c098
        /*0b20*/ 	.short	0x010a
        /*0b22*/ 	.byte	0xff
	.zero		1


	//   ....[132]....
        /*0b24*/ 	.word	0x0001ccc0
        /*0b28*/ 	.word	0x00000000
        /*0b2c*/ 	.word	0x0001c070
        /*0b30*/ 	.short	0x010a
        /*0b32*/ 	.byte	0xff
	.zero		1


	//   ....[133]....
        /*0b34*/ 	.word	0x0001cd20
        /*0b38*/ 	.word	0x00000000
        /*0b3c*/ 	.word	0x0001c090
        /*0b40*/ 	.short	0x010a
        /*0b42*/ 	.byte	0xff
	.zero		1


	//   ....[134]....
        /*0b44*/ 	.word	0x0001cd80
        /*0b48*/ 	.word	0x00000000
        /*0b4c*/ 	.word	0x0001c0c0
        /*0b50*/ 	.short	0x010a
        /*0b52*/ 	.byte	0xff
	.zero		1


	//   ....[135]....
        /*0b54*/ 	.word	0x0001cde0
        /*0b58*/ 	.word	0x00000000
        /*0b5c*/ 	.word	0x0001c080
        /*0b60*/ 	.short	0x010a
        /*0b62*/ 	.byte	0xff
	.zero		1


	//   ....[136]....
        /*0b64*/ 	.word	0x0001ce40
        /*0b68*/ 	.word	0x00000000
        /*0b6c*/ 	.word	0x0001c098
        /*0b70*/ 	.short	0x010a
        /*0b72*/ 	.byte	0xff
	.zero		1


	//   ....[137]....
        /*0b74*/ 	.word	0x0001cea0
        /*0b78*/ 	.word	0x00000000
        /*0b7c*/ 	.word	0x0001c0c8
        /*0b80*/ 	.short	0x010a
        /*0b82*/ 	.byte	0xff
	.zero		1


	//   ....[138]....
        /*0b84*/ 	.word	0x0001cf00
        /*0b88*/ 	.word	0x00000000
        /*0b8c*/ 	.word	0x00000000
        /*0b90*/ 	.short	0x010a
        /*0b92*/ 	.byte	0xff
	.zero		1


	//   ....[139]....
        /*0b94*/ 	.word	0x0001cf60
        /*0b98*/ 	.word	0x00000000
        /*0b9c*/ 	.word	0x00000000
        /*0ba0*/ 	.short	0x010a
        /*0ba2*/ 	.byte	0xff
	.zero		1


	//   ....[140]....
        /*0ba4*/ 	.word	0x0001cfc0
        /*0ba8*/ 	.word	0x00000004
        /*0bac*/ 	.word	0x0001c0d0
        /*0bb0*/ 	.short	0x010a
        /*0bb2*/ 	.byte	0xff
	.zero		1


	//   ....[141]....
        /*0bb4*/ 	.word	0x0001d020
        /*0bb8*/ 	.word	0x00000003
        /*0bbc*/ 	.word	0x00000000
        /*0bc0*/ 	.short	0x010a
        /*0bc2*/ 	.byte	0xff
	.zero		1


	//   ....[142]....
        /*0bc4*/ 	.word	0x0001d080
        /*0bc8*/ 	.word	0x00000000
        /*0bcc*/ 	.word	0x00000000
        /*0bd0*/ 	.short	0x010a
        /*0bd2*/ 	.byte	0xff
	.zero		1


	//   ....[143]....
        /*0bd4*/ 	.word	0x0001d0e0
        /*0bd8*/ 	.word	0x00000000
        /*0bdc*/ 	.word	0x00000000
        /*0be0*/ 	.short	0x010a
        /*0be2*/ 	.byte	0xff
	.zero		1


	//   ....[144]....
        /*0be4*/ 	.word	0x0001d140
        /*0be8*/ 	.word	0x00000004
        /*0bec*/ 	.word	0x0001c0d0
        /*0bf0*/ 	.short	0x010a
        /*0bf2*/ 	.byte	0xff
	.zero		1


	//   ....[145]....
        /*0bf4*/ 	.word	0x0001d1a0
        /*0bf8*/ 	.word	0x00000003
        /*0bfc*/ 	.word	0x00000000
        /*0c00*/ 	.short	0x010a
        /*0c02*/ 	.byte	0xff
	.zero		1


	//   ....[146]....
        /*0c04*/ 	.word	0x0001d200
        /*0c08*/ 	.word	0x00000000
        /*0c0c*/ 	.word	0x00000000
        /*0c10*/ 	.short	0x010a
        /*0c12*/ 	.byte	0xff
	.zero		1


	//   ....[147]....
        /*0c14*/ 	.word	0x0001d260
        /*0c18*/ 	.word	0x00000000
        /*0c1c*/ 	.word	0x00000000
        /*0c20*/ 	.short	0x010a
        /*0c22*/ 	.byte	0xff
	.zero		1


	//   ....[148]....
        /*0c24*/ 	.word	0x0001d2c0
        /*0c28*/ 	.word	0x00000000
        /*0c2c*/ 	.word	0x0001c010
        /*0c30*/ 	.short	0x010a
        /*0c32*/ 	.byte	0xff
	.zero		1


	//   ....[149]....
        /*0c34*/ 	.word	0x0001d320
        /*0c38*/ 	.word	0x00000000
        /*0c3c*/ 	.word	0x0001c038
        /*0c40*/ 	.short	0x010a
        /*0c42*/ 	.byte	0xff
	.zero		1


	//   ....[150]....
        /*0c44*/ 	.word	0x0001d380
        /*0c48*/ 	.word	0x00000000
        /*0c4c*/ 	.word	0x0001c018
        /*0c50*/ 	.short	0x010a
        /*0c52*/ 	.byte	0xff
	.zero		1


	//   ....[151]....
        /*0c54*/ 	.word	0x0001d3e0
        /*0c58*/ 	.word	0x00000000
        /*0c5c*/ 	.word	0x0001c040
        /*0c60*/ 	.short	0x010a
        /*0c62*/ 	.byte	0xff
	.zero		1


	//   ....[152]....
        /*0c64*/ 	.word	0x0001d440
        /*0c68*/ 	.word	0x00000000
        /*0c6c*/ 	.word	0x0001c038
        /*0c70*/ 	.short	0x010a
        /*0c72*/ 	.byte	0xff
	.zero		1


	//   ....[153]....
        /*0c74*/ 	.word	0x0001d4a0
        /*0c78*/ 	.word	0x00000000
        /*0c7c*/ 	.word	0x0001c038
        /*0c80*/ 	.short	0x010a
        /*0c82*/ 	.byte	0xff
	.zero		1


	//   ....[154]....
        /*0c84*/ 	.word	0x0001d500
        /*0c88*/ 	.word	0x00000000
        /*0c8c*/ 	.word	0x0001c038
        /*0c90*/ 	.short	0x010a
        /*0c92*/ 	.byte	0xff
	.zero		1


	//   ....[155]....
        /*0c94*/ 	.word	0x0001d560
        /*0c98*/ 	.word	0x00000000
        /*0c9c*/ 	.word	0x0001c038
        /*0ca0*/ 	.short	0x010a
        /*0ca2*/ 	.byte	0xff
	.zero		1


	//   ....[156]....
        /*0ca4*/ 	.word	0x0001d5c0
        /*0ca8*/ 	.word	0x00000000
        /*0cac*/ 	.word	0x0001c038
        /*0cb0*/ 	.short	0x010a
        /*0cb2*/ 	.byte	0xff
	.zero		1


	//   ....[157]....
        /*0cb4*/ 	.word	0x0001d620
        /*0cb8*/ 	.word	0x00000000
        /*0cbc*/ 	.word	0x0001c038
        /*0cc0*/ 	.short	0x010a
        /*0cc2*/ 	.byte	0xff
	.zero		1


	//   ....[158]....
        /*0cc4*/ 	.word	0x0001d680
        /*0cc8*/ 	.word	0x00000000
        /*0ccc*/ 	.word	0x0001c038
        /*0cd0*/ 	.short	0x010a
        /*0cd2*/ 	.byte	0xff
	.zero		1


	//   ....[159]....
        /*0cd4*/ 	.word	0x0001d6e0
        /*0cd8*/ 	.word	0x00000000
        /*0cdc*/ 	.word	0x0001c038
        /*0ce0*/ 	.short	0x010a
        /*0ce2*/ 	.byte	0xff
	.zero		1


	//   ....[160]....
        /*0ce4*/ 	.word	0x0001d740
        /*0ce8*/ 	.word	0x00000000
        /*0cec*/ 	.word	0x0001c038
        /*0cf0*/ 	.short	0x010a
        /*0cf2*/ 	.byte	0xff
	.zero		1


	//   ....[161]....
        /*0cf4*/ 	.word	0x0001d7a0
        /*0cf8*/ 	.word	0x00000000
        /*0cfc*/ 	.word	0x0001c038
        /*0d00*/ 	.short	0x010a
        /*0d02*/ 	.byte	0xff
	.zero		1


	//   ....[162]....
        /*0d04*/ 	.word	0x0001d800
        /*0d08*/ 	.word	0x00000003
        /*0d0c*/ 	.word	0x0001c0b0
        /*0d10*/ 	.short	0x010a
        /*0d12*/ 	.byte	0xff
	.zero		1


	//   ....[163]....
        /*0d14*/ 	.word	0x0001d860
        /*0d18*/ 	.word	0x00000003
        /*0d1c*/ 	.word	0x0001c0b8
        /*0d20*/ 	.short	0x010a
        /*0d22*/ 	.byte	0xff
	.zero		1


	//----- nvinfo : EIATTR_NUM_MBARRIERS
	.align		4
.L_64:
        /*0d24*/ 	.byte	0x03, 0x38
        /*0d26*/ 	.short	0x001c


	//----- nvinfo : EIATTR_EXIT_INSTR_OFFSETS
	.align		4
        /*0d28*/ 	.byte	0x04, 0x1c
        /*0d2a*/ 	.short	(.L_66 - .L_65)


	//   ....[0]....
.L_65:
        /*0d2c*/ 	.word	0x000017c0


	//   ....[1]....
        /*0d30*/ 	.word	0x00001a40


	//   ....[2]....
        /*0d34*/ 	.word	0x000040a0


	//   ....[3]....
        /*0d38*/ 	.word	0x000040e0


	//   ....[4]....
        /*0d3c*/ 	.word	0x00004160


	//   ....[5]....
        /*0d40*/ 	.word	0x00009540


	//   ....[6]....
        /*0d44*/ 	.word	0x00011850


	//   ....[7]....
        /*0d48*/ 	.word	0x000118f0


	//   ....[8]....
        /*0d4c*/ 	.word	0x00017cc0


	//   ....[9]....
        /*0d50*/ 	.word	0x00017d50


	//   ....[10]....
        /*0d54*/ 	.word	0x00017df0


	//   ....[11]....
        /*0d58*/ 	.word	0x00018900


	//   ....[12]....
        /*0d5c*/ 	.word	0x00019d70


	//   ....[13]....
        /*0d60*/ 	.word	0x0001a290


	//   ....[14]....
        /*0d64*/ 	.word	0x0001a300


	//   ....[15]....
        /*0d68*/ 	.word	0x0001c3c0


	//----- nvinfo : EIATTR_INDIRECT_BRANCH_TARGETS
	.align		4
.L_66:
        /*0d6c*/ 	.byte	0x04, 0x34
        /*0d6e*/ 	.short	(.L_68 - .L_67)


	//   ....[0]....
.L_67:
        /*0d70*/ 	.word	.L_x_492@srel
        /*0d74*/ 	.short	0x0
        /*0d76*/ 	.short	0x0
        /*0d78*/ 	.word	0x3
        /*0d7c*/ 	.word	.L_x_493@srel
        /*0d80*/ 	.word	.L_x_494@srel
        /*0d84*/ 	.word	.L_x_495@srel


	//----- nvinfo : EIATTR_MAX_THREADS
	.align		4
.L_68:
        /*0d88*/ 	.byte	0x04, 0x05
        /*0d8a*/ 	.short	(.L_70 - .L_69)
.L_69:
        /*0d8c*/ 	.word	0x00000200
        /*0d90*/ 	.word	0x00000001
        /*0d94*/ 	.word	0x00000001


	//----- nvinfo : EIATTR_CRS_STACK_SIZE
	.align		4
.L_70:
        /*0d98*/ 	.byte	0x04, 0x1e
        /*0d9a*/ 	.short	(.L_72 - .L_71)
.L_71:
        /*0d9c*/ 	.word	0x00000000


	//----- nvinfo : EIATTR_CBANK_PARAM_SIZE
	.align		4
.L_72:
        /*0da0*/ 	.byte	0x03, 0x19
        /*0da2*/ 	.short	0x0600


	//----- nvinfo : EIATTR_PARAM_CBANK
	.align		4
        /*0da4*/ 	.byte	0x04, 0x0a
        /*0da6*/ 	.short	(.L_74 - .L_73)
	.align		4
.L_73:
        /*0da8*/ 	.word	index@(.nv.constant0._ZN7cutlass13device_kernelINS_4fmha6kernel36Sm100FmhaFwdKernelTmaWarpspecializedIN4cute5tupleIJiiiNS5_IJNS5_IJiiEEEiEEEEEENS1_10collective38Sm100FmhaFwdMainloopTmaWarpspecializedINS_10bfloat16_tEffNS5_IJNS4_1CILi256EEENSC_ILi64EEENSC_ILi128EEEEEENS5_IJiNSC_ILi1EEES7_EEENS5_IJiSH_NS5_IJNS5_IJNSC_ILi0EEEiEEEiEEEEEESM_NS9_10CausalMaskILb1EEENS5_IJNSC_ILi2EEESH_SH_EEENSC_ILb0EEEEENS9_38Sm100FmhaFwdEpilogueTmaWarpspecializedINS_6half_tEfNS5_IJSF_SF_SE_EEESI_NS5_IJSH_S7_EEESR_EENS2_23IndividualTileSchedulerENS2_41Sm100FmhaCtxKernelWarpspecializedScheduleEEEEEvNT_6ParamsE)
        /*0dac*/ 	.short	0x0380
        /*0dae*/ 	.short	0x0600


	//----- nvinfo : EIATTR_SW_WAR
	.align		4
.L_74:
        /*0db0*/ 	.byte	0x04, 0x36
        /*0db2*/ 	.short	(.L_76 - .L_75)
.L_75:
        /*0db4*/ 	.word	0x00000008
.L_76:


//--------------------- .nv.callgraph             --------------------------
	.section	.nv.callgraph,"",@"SHT_CUDA_CALLGRAPH"
	.align	4
	.sectionentsize	8
	.align		4
        /*0000*/ 	.word	0x00000000
	.align		4
        /*0004*/ 	.word	0xffffffff
	.align		4
        /*0008*/ 	.word	index@(_ZN7cutlass13device_kernelINS_4fmha6kernel36Sm100FmhaFwdKernelTmaWarpspecializedIN4cute5tupleIJiiiNS5_IJNS5_IJiiEEEiEEEEEENS1_10collective38Sm100FmhaFwdMainloopTmaWarpspecializedINS_10bfloat16_tEffNS5_IJNS4_1CILi256EEENSC_ILi64EEENSC_ILi128EEEEEENS5_IJiNSC_ILi1EEES7_EEENS5_IJiSH_NS5_IJNS5_IJNSC_ILi0EEEiEEEiEEEEEESM_NS9_10CausalMaskILb1EEENS5_IJNSC_ILi2EEESH_SH_EEENSC_ILb0EEEEENS9_38Sm100FmhaFwdEpilogueTmaWarpspecializedINS_6half_tEfNS5_IJSF_SF_SE_EEESI_NS5_IJSH_S7_EEESR_EENS2_23IndividualTileSchedulerENS2_41Sm100FmhaCtxKernelWarpspecializedScheduleEEEEEvNT_6ParamsE)
	.align		4
        /*000c*/ 	.word	index@(__assertfail)
	.align		4
        /*0010*/ 	.word	index@(_ZN7cutlass13device_kernelINS_4fmha6kernel36Sm100FmhaFwdKernelTmaWarpspecializedIN4cute5tupleIJiiiNS5_IJNS5_IJiiEEEiEEEEEENS1_10collective38Sm100FmhaFwdMainloopTmaWarpspecializedINS_10bfloat16_tEffNS5_IJNS4_1CILi256EEENSC_ILi64EEENSC_ILi128EEEEEENS5_IJiNSC_ILi1EEES7_EEENS5_IJiSH_NS5_IJNS5_IJNSC_ILi0EEEiEEEiEEEEEESM_NS9_10CausalMaskILb1EEENS5_IJNSC_ILi2EEESH_SH_EEENSC_ILb0EEEEENS9_38Sm100FmhaFwdEpilogueTmaWarpspecializedINS_6half_tEfNS5_IJSF_SF_SE_EEESI_NS5_IJSH_S7_EEESR_EENS2_23IndividualTileSchedulerENS2_41Sm100FmhaCtxKernelWarpspecializedScheduleEEEEEvNT_6ParamsE)
	.align		4
        /*0014*/ 	.word	index@(vprintf)
	.align		4
        /*0018*/ 	.word	0x00000000
	.align		4
        /*001c*/ 	.word	0xfffffffe
	.align		4
        /*0020*/ 	.word	0x00000000
	.align		4
        /*0024*/ 	.word	0xfffffffd
	.align		4
        /*0028*/ 	.word	0x00000000
	.align		4
        /*002c*/ 	.word	0xfffffffc


//--------------------- .nv.constant4             --------------------------
	.section	.nv.constant4,"a",@progbits
	.align	8
	.align		8
.nv.constant4:
        /*0000*/ 	.dword	vprintf
	.align		8
        /*0008*/ 	.dword	__assertfail
	.align		8
        /*0010*/ 	.dword	__unnamed_1
	.align		8
        /*0018*/ 	.dword	__unnamed_2
	.align		8
        /*0020*/ 	.dword	__unnamed_3
	.align		8
        /*0028*/ 	.dword	__unnamed_4
	.align		8
        /*0030*/ 	.dword	__unnamed_5
	.align		8
        /*0038*/ 	.dword	__unnamed_6
	.align		8
        /*0040*/ 	.dword	__unnamed_7
	.align		8
        /*0048*/ 	.dword	_ZN39_INTERNAL_5a848cc4_4_k_cu_a9144530_27024cuda3std3__45__cpo5beginE
	.align		8
        /*0050*/ 	.dword	_ZN39_INTERNAL_5a848cc4_4_k_cu_a9144530_27024cuda3std3__45__cpo3endE
	.align		8
        /*0058*/ 	.dword	_ZN39_INTERNAL_5a848cc4_4_k_cu_a9144530_27024cuda3std3__45__cpo6cbeginE
	.align		8
        /*0060*/ 	.dword	_ZN39_INTERNAL_5a848cc4_4_k_cu_a9144530_27024cuda3std3__45__cpo4cendE
	.align		8
        /*0068*/ 	.dword	_ZN39_INTERNAL_5a848cc4_4_k_cu_a9144530_27024cuda3std3__441_GLOBAL__N__5a848cc4_4_k_cu_a9144530_27026ignoreE
	.align		8
        /*0070*/ 	.dword	_ZN39_INTERNAL_5a848cc4_4_k_cu_a9144530_27024cuda3std3__419piecewise_constructE
	.align		8
        /*0078*/ 	.dword	_ZN39_INTERNAL_5a848cc4_4_k_cu_a9144530_27024cuda3std3__48in_placeE
	.align		8
        /*0080*/ 	.dword	_ZN39_INTERNAL_5a848cc4_4_k_cu_a9144530_27024cuda3std6ranges3__45__cpo4swapE
	.align		8
        /*0088*/ 	.dword	_ZN39_INTERNAL_5a848cc4_4_k_cu_a9144530_27024cuda3std6ranges3__45__cpo9iter_moveE
	.align		8
        /*0090*/ 	.dword	_ZN39_INTERNAL_5a848cc4_4_k_cu_a9144530_27024cute7productE
	.align		8
        /*0098*/ 	.dword	_ZN39_INTERNAL_5a848cc4_4_k_cu_a9144530_27024cute1_E
	.align		8
        /*00a0*/ 	.dword	$str$22
	.align		8
        /*00a8*/ 	.dword	$str$23
	.align		8
        /*00b0*/ 	.dword	$str$26
	.align		8
        /*00b8*/ 	.dword	$str$27
	.align		8
        /*00c0*/ 	.dword	$str$28
	.align		8
        /*00c8*/ 	.dword	$str$29
	.align		8
        /*00d0*/ 	.dword	$str$30
	.align		8
        /*00d8*/ 	.dword	$str$31
	.align		8
        /*00e0*/ 	.dword	$str$32
	.align		8
        /*00e8*/ 	.dword	$str$33
	.align		8
        /*00f0*/ 	.dword	$str$34
	.align		8
        /*00f8*/ 	.dword	$str$35
	.align		8
        /*0100*/ 	.dword	$str$36
	.align		8
        /*0108*/ 	.dword	$str$37


//--------------------- .nv.constant2._ZN7cutlass13device_kernelINS_4fmha6kernel36Sm100FmhaFwdKernelTmaWarpspecializedIN4cute5tupleIJiiiNS5_IJNS5_IJiiEEEiEEEEEENS1_10collective38Sm100FmhaFwdMainloopTmaWarpspecializedINS_10bfloat16_tEffNS5_IJNS4_1CILi256EEENSC_ILi64EEENSC_ILi128EEEEEENS5_IJiNSC_ILi1EEES7_EEENS5_IJiSH_NS5_IJNS5_IJNSC_ILi0EEEiEEEiEEEEEESM_NS9_10CausalMaskILb1EEENS5_IJNSC_ILi2EEESH_SH_EEENSC_ILb0EEEEENS9_38Sm100FmhaFwdEpilogueTmaWarpspecializedINS_6half_tEfNS5_IJSF_SF_SE_EEESI_NS5_IJSH_S7_EEESR_EENS2_23IndividualTileSchedulerENS2_41Sm100FmhaCtxKernelWarpspecializedScheduleEEEEEvNT_6ParamsE --------------------------
	.section	.nv.constant2._ZN7cutlass13device_kernelINS_4fmha6kernel36Sm100FmhaFwdKernelTmaWarpspecializedIN4cute5tupleIJiiiNS5_IJNS5_IJiiEEEiEEEEEENS1_10collective38Sm100FmhaFwdMainloopTmaWarpspecializedINS_10bfloat16_tEffNS5_IJNS4_1CILi256EEENSC_ILi64EEENSC_ILi128EEEEEENS5_IJiNSC_ILi1EEES7_EEENS5_IJiSH_NS5_IJNS5_IJNSC_ILi0EEEiEEEiEEEEEESM_NS9_10CausalMaskILb1EEENS5_IJNSC_ILi2EEESH_SH_EEENSC_ILb0EEEEENS9_38Sm100FmhaFwdEpilogueTmaWarpspecializedINS_6half_tEfNS5_IJSF_SF_SE_EEESI_NS5_IJSH_S7_EEESR_EENS2_23IndividualTileSchedulerENS2_41Sm100FmhaCtxKernelWarpspecializedScheduleEEEEEvNT_6ParamsE,"a",@progbits
	.sectionflags	@""
	.align	4
.nv.constant2._ZN7cutlass13device_kernelINS_4fmha6kernel36Sm100FmhaFwdKernelTmaWarpspecializedIN4cute5tupleIJiiiNS5_IJNS5_IJiiEEEiEEEEEENS1_10collective38Sm100FmhaFwdMainloopTmaWarpspecializedINS_10bfloat16_tEffNS5_IJNS4_1CILi256EEENSC_ILi64EEENSC_ILi128EEEEEENS5_IJiNSC_ILi1EEES7_EEENS5_IJiSH_NS5_IJNS5_IJNSC_ILi0EEEiEEEiEEEEEESM_NS9_10CausalMaskILb1EEENS5_IJNSC_ILi2EEESH_SH_EEENSC_ILb0EEEEENS9_38Sm100FmhaFwdEpilogueTmaWarpspecializedINS_6half_tEfNS5_IJSF_SF_SE_EEESI_NS5_IJSH_S7_EEESR_EENS2_23IndividualTileSchedulerENS2_41Sm100FmhaCtxKernelWarpspecializedScheduleEEEEEvNT_6ParamsE:
        /*0000*/ 	.byte	0x60, 0x7d, 0x01, 0x00, 0xa0, 0xa2, 0x01, 0x00, 0x30, 0x7d, 0x01, 0x00


//--------------------- .text._ZN7cutlass13device_kernelINS_4fmha6kernel36Sm100FmhaFwdKernelTmaWarpspecializedIN4cute5tupleIJiiiNS5_IJNS5_IJiiEEEiEEEEEENS1_10collective38Sm100FmhaFwdMainloopTmaWarpspecializedINS_10bfloat16_tEffNS5_IJNS4_1CILi256EEENSC_ILi64EEENSC_ILi128EEEEEENS5_IJiNSC_ILi1EEES7_EEENS5_IJiSH_NS5_IJNS5_IJNSC_ILi0EEEiEEEiEEEEEESM_NS9_10CausalMaskILb1EEENS5_IJNSC_ILi2EEESH_SH_EEENSC_ILb0EEEEENS9_38Sm100FmhaFwdEpilogueTmaWarpspecializedINS_6half_tEfNS5_IJSF_SF_SE_EEESI_NS5_IJSH_S7_EEESR_EENS2_23IndividualTileSchedulerENS2_41Sm100FmhaCtxKernelWarpspecializedScheduleEEEEEvNT_6ParamsE --------------------------
	.section	.text._ZN7cutlass13device_kernelINS_4fmha6kernel36Sm100FmhaFwdKernelTmaWarpspecializedIN4cute5tupleIJiiiNS5_IJNS5_IJiiEEEiEEEEEENS1_10collective38Sm100FmhaFwdMainloopTmaWarpspecializedINS_10bfloat16_tEffNS5_IJNS4_1CILi256EEENSC_ILi64EEENSC_ILi128EEEEEENS5_IJiNSC_ILi1EEES7_EEENS5_IJiSH_NS5_IJNS5_IJNSC_ILi0EEEiEEEiEEEEEESM_NS9_10CausalMaskILb1EEENS5_IJNSC_ILi2EEESH_SH_EEENSC_ILb0EEEEENS9_38Sm100FmhaFwdEpilogueTmaWarpspecializedINS_6half_tEfNS5_IJSF_SF_SE_EEESI_NS5_IJSH_S7_EEESR_EENS2_23IndividualTileSchedulerENS2_41Sm100FmhaCtxKernelWarpspecializedScheduleEEEEEvNT_6ParamsE,"ax",@progbits
	.align	128
.text._ZN7cutlass13device_kernelINS_4fmha6kernel36Sm100FmhaFwdKernelTmaWarpspecializedIN4cute5tupleIJiiiNS5_IJNS5_IJiiEEEiEEEEEENS1_10collective38Sm100FmhaFwdMainloopTmaWarpspecializedINS_10bfloat16_tEffNS5_IJNS4_1CILi256EEENSC_ILi64EEENSC_ILi128EEEEEENS5_IJiNSC_ILi1EEES7_EEENS5_IJiSH_NS5_IJNS5_IJNSC_ILi0EEEiEEEiEEEEEESM_NS9_10CausalMaskILb1EEENS5_IJNSC_ILi2EEESH_SH_EEENSC_ILb0EEEEENS9_38Sm100FmhaFwdEpilogueTmaWarpspecializedINS_6half_tEfNS5_IJSF_SF_SE_EEESI_NS5_IJSH_S7_EEESR_EENS2_23IndividualTileSchedulerENS2_41Sm100FmhaCtxKernelWarpspecializedScheduleEEEEEvNT_6ParamsE:
        .type           _ZN7cutlass13device_kernelINS_4fmha6kernel36Sm100FmhaFwdKernelTmaWarpspecializedIN4cute5tupleIJiiiNS5_IJNS5_IJiiEEEiEEEEEENS1_10collective38Sm100FmhaFwdMainloopTmaWarpspecializedINS_10bfloat16_tEffNS5_IJNS4_1CILi256EEENSC_ILi64EEENSC_ILi128EEEEEENS5_IJiNSC_ILi1EEES7_EEENS5_IJiSH_NS5_IJNS5_IJNSC_ILi0EEEiEEEiEEEEEESM_NS9_10CausalMaskILb1EEENS5_IJNSC_ILi2EEESH_SH_EEENSC_ILb0EEEEENS9_38Sm100FmhaFwdEpilogueTmaWarpspecializedINS_6half_tEfNS5_IJSF_SF_SE_EEESI_NS5_IJSH_S7_EEESR_EENS2_23IndividualTileSchedulerENS2_41Sm100FmhaCtxKernelWarpspecializedScheduleEEEEEvNT_6ParamsE,@function
        .size           _ZN7cutlass13device_kernelINS_4fmha6kernel36Sm100FmhaFwdKernelTmaWarpspecializedIN4cute5tupleIJiiiNS5_IJNS5_IJiiEEEiEEEEEENS1_10collective38Sm100FmhaFwdMainloopTmaWarpspecializedINS_10bfloat16_tEffNS5_IJNS4_1CILi256EEENSC_ILi64EEENSC_ILi128EEEEEENS5_IJiNSC_ILi1EEES7_EEENS5_IJiSH_NS5_IJNS5_IJNSC_ILi0EEEiEEEiEEEEEESM_NS9_10CausalMaskILb1EEENS5_IJNSC_ILi2EEESH_SH_EEENSC_ILb0EEEEENS9_38Sm100FmhaFwdEpilogueTmaWarpspecializedINS_6half_tEfNS5_IJSF_SF_SE_EEESI_NS5_IJSH_S7_EEESR_EENS2_23IndividualTileSchedulerENS2_41Sm100FmhaCtxKernelWarpspecializedScheduleEEEEEvNT_6ParamsE,(.L_x_496 - _ZN7cutlass13device_kernelINS_4fmha6kernel36Sm100FmhaFwdKernelTmaWarpspecializedIN4cute5tupleIJiiiNS5_IJNS5_IJiiEEEiEEEEEENS1_10collective38Sm100FmhaFwdMainloopTmaWarpspecializedINS_10bfloat16_tEffNS5_IJNS4_1CILi256EEENSC_ILi64EEENSC_ILi128EEEEEENS5_IJiNSC_ILi1EEES7_EEENS5_IJiSH_NS5_IJNS5_IJNSC_ILi0EEEiEEEiEEEEEESM_NS9_10CausalMaskILb1EEENS5_IJNSC_ILi2EEESH_SH_EEENSC_ILb0EEEEENS9_38Sm100FmhaFwdEpilogueTmaWarpspecializedINS_6half_tEfNS5_IJSF_SF_SE_EEESI_NS5_IJSH_S7_EEESR_EENS2_23IndividualTileSchedulerENS2_41Sm100FmhaCtxKernelWarpspecializedScheduleEEEEEvNT_6ParamsE)
        .other          _ZN7cutlass13device_kernelINS_4fmha6kernel36Sm100FmhaFwdKernelTmaWarpspecializedIN4cute5tupleIJiiiNS5_IJNS5_IJiiEEEiEEEEEENS1_10collective38Sm100FmhaFwdMainloopTmaWarpspecializedINS_10bfloat16_tEffNS5_IJNS4_1CILi256EEENSC_ILi64EEENSC_ILi128EEEEEENS5_IJiNSC_ILi1EEES7_EEENS5_IJiSH_NS5_IJNS5_IJNSC_ILi0EEEiEEEiEEEEEESM_NS9_10CausalMaskILb1EEENS5_IJNSC_ILi2EEESH_SH_EEENSC_ILb0EEEEENS9_38Sm100FmhaFwdEpilogueTmaWarpspecializedINS_6half_tEfNS5_IJSF_SF_SE_EEESI_NS5_IJSH_S7_EEESR_EENS2_23IndividualTileSchedulerENS2_41Sm100FmhaCtxKernelWarpspecializedScheduleEEEEEvNT_6ParamsE,@"STO_CUDA_ENTRY STV_DEFAULT"
_ZN7cutlass13device_kernelINS_4fmha6kernel36Sm100FmhaFwdKernelTmaWarpspecializedIN4cute5tupleIJiiiNS5_IJNS5_IJiiEEEiEEEEEENS1_10collective38Sm100FmhaFwdMainloopTmaWarpspecializedINS_10bfloat16_tEffNS5_IJNS4_1CILi256EEENSC_ILi64EEENSC_ILi128EEEEEENS5_IJiNSC_ILi1EEES7_EEENS5_IJiSH_NS5_IJNS5_IJNSC_ILi0EEEiEEEiEEEEEESM_NS9_10CausalMaskILb1EEENS5_IJNSC_ILi2EEESH_SH_EEENSC_ILb0EEEEENS9_38Sm100FmhaFwdEpilogueTmaWarpspecializedINS_6half_tEfNS5_IJSF_SF_SE_EEESI_NS5_IJSH_S7_EEESR_EENS2_23IndividualTileSchedulerENS2_41Sm100FmhaCtxKernelWarpspecializedScheduleEEEEEvNT_6ParamsE:
[----:B------:R-:W1:Y:S02]  /*0000*/  LDC R1, c[0x0][0x37c] ;  /* 0x0000df00ff017b82 */ /* 0x000e640000000800 */
[----:B-1----:R-:W-:Y:S01]  /*0010*/  IADD3 R1, PT, PT, R1, -0x18, RZ ;  /* 0xffffffe801017810 */ /* 0x002fe20007ffe0ff */
[----:B------:R-:W1:Y:S01]  /*0020*/  S2R R2, SR_TID.X ;  /* 0x0000000000027919 */ /* 0x000e620000002100 */
[----:B------:R-:W2:Y:S01]  /*0030*/  LDCU UR5, c[0x0][0x2f8] ;  /* 0x00005f00ff0577ac */ /* 0x000ea20008000800 */
[----:B------:R-:W3:Y:S01]  /*0040*/  LDCU UR4, c[0x0][0x2fc] ;  /* 0x00005f80ff0477ac */ /* 0x000ee20008000800 */
[----:B------:R-:W-:Y:S02]  /*0050*/  UPLOP3.LUT UP2, UPT, UPT, UPT, UPT, 0x40, 0x4 ;  /* 0x000000000004789c */ /* 0x000fe40003f4e870 */
[----:B------:R-:W-:Y:S02]  /*0060*/  UPLOP3.LUT UP1, UPT, UPT, UPT, UPT, 0x80, 0x8 ;  /* 0x000000000008789c */ /* 0x000fe40003f2f070 */
[----:B------:R-:W-:-:S02]  /*0070*/  UP2UR UR38, UPR, URZ, 0x4 ;  /* 0x00000004ff267883 */ /* 0x000fc40008000000 */
[----:B------:R-:W-:Y:S02]  /*0080*/  UPLOP3.LUT UP2, UPT, UPT, UPT, UPT, 0x80, 0x8 ;  /* 0x000000000008789c */ /* 0x000fe40003f4f070 */
[----:B------:R-:W-:Y:S01]  /*0090*/  UPLOP3.LUT UP0, UPT, UPT, UPT, UPT, 0x40, 0x4 ;  /* 0x000000000004789c */ /* 0x000fe20003f0e870 */
[----:B--2---:R-:W-:Y:S01]  /*00a0*/  IADD3 R19, P0, PT, R1, UR5, RZ ;  /* 0x0000000501137c10 */ /* 0x004fe2000ff1e0ff */
[----:B------:R-:W-:Y:S02]  /*00b0*/  UPLOP3.LUT UP6, UPT, UPT, UPT, UPT, 0x40, 0x4 ;  /* 0x000000000004789c */ /* 0x000fe40003fce870 */
[----:B------:R-:W-:Y:S02]  /*00c0*/  UPLOP3.LUT UP5, UPT, UPT, UPT, UPT, 0x40, 0x4 ;  /* 0x000000000004789c */ /* 0x000fe40003fae870 */
[----:B------:R-:W-:Y:S01]  /*00d0*/  UPLOP3.LUT UP4, UPT, UPT, UPT, UPT, 0x40, 0x4 ;  /* 0x000000000004789c */ /* 0x000fe20003f8e870 */
[----:B---3--:R-:W-:Y:S01]  /*00e0*/  IMAD.X R18, RZ, RZ, UR4, P0 ;  /* 0x00000004ff127e24 */ /* 0x008fe200080e06ff */
[----:B------:R-:W-:Y:S01]  /*00f0*/  UP2UR UR62, UPR, URZ, 0x4 ;  /* 0x00000004ff3e7883 */ /* 0x000fe20008000000 */
[----:B-1----:R-:W-:-:S05]  /*0100*/  SHF.R.U32.HI R69, RZ, 0x5, R2 ;  /* 0x00000005ff457819 */ /* 0x002fca0000011602 */
[----:B------:R-:W1:Y:S02]  /*0110*/  SHFL.IDX PT, R0, R69, RZ, 0x1f ;  /* 0x00001fff45007589 */ /* 0x000e6400000e0000 */
[----:B-1----:R-:W-:-:S04]  /*0120*/  SHF.R.S32.HI R3, RZ, 0x1f, R0 ;  /* 0x0000001fff037819 */ /* 0x002fc80000011400 */
[----:B------:R-:W-:-:S04]  /*0130*/  LEA.HI R3, R3, R0, RZ, 0x2 ;  /* 0x0000000003037211 */ /* 0x000fc800078f10ff */
[----:B------:R-:W-:-:S04]  /*0140*/  SHF.R.S32.HI R3, RZ, 0x2, R3 ;  /* 0x00000002ff037819 */ /* 0x000fc80000011403 */
[----:B------:R-:W-:-:S13]  /*0150*/  ISETP.NE.AND P1, PT, R3, RZ, PT ;  /* 0x000000ff0300720c */ /* 0x000fda0003f25270 */
[----:B------:R-:W-:Y:S05]  /*0160*/  @!P1 BRA `(.L_x_0) ;  /* 0x0000000400249947 */ /* 0x000fea0003800000 */
[----:B------:R-:W-:-:S13]  /*0170*/  ISETP.NE.AND P0, PT, R3, 0x2, PT ;  /* 0x000000020300780c */ /* 0x000fda0003f05270 */
[----:B------:R-:W-:Y:S05]  /*0180*/  @!P0 BRA `(.L_x_1) ;  /* 0x0000000000f48947 */ /* 0x000fea0003800000 */
[----:B------:R-:W-:-:S13]  /*0190*/  ISETP.NE.AND P0, PT, R3, 0x1, PT ;  /* 0x000000010300780c */ /* 0x000fda0003f05270 */
[----:B------:R-:W-:Y:S05]  /*01a0*/  @P0 BRA `(.L_x_2) ;  /* 0x00000000002c0947 */ /* 0x000fea0003800000 */
[----:B------:R-:W-:Y:S01]  /*01b0*/  HFMA2 R3, -RZ, RZ, 0, 5.9604644775390625e-08 ;  /* 0x00000001ff037431 */ /* 0x000fe200000001ff */
[----:B------:R-:W-:Y:S02]  /*01c0*/  UPLOP3.LUT UP3, UPT, UPT, UPT, UPT, 0x40, 0x4 ;  /* 0x000000000004789c */ /* 0x000fe40003f6e870 */
[----:B------:R-:W-:Y:S02]  /*01d0*/  UPLOP3.LUT UP2, UPT, UPT, UPT, UPT, 0x40, 0x4 ;  /* 0x000000000004789c */ /* 0x000fe40003f4e870 */
[----:B------:R-:W-:Y:S02]  /*01e0*/  UPLOP3.LUT UP1, UPT, UPT, UPT, UPT, 0x80, 0x8 ;  /* 0x000000000008789c */ /* 0x000fe40003f2f070 */
[----:B------:R-:W-:Y:S02]  /*01f0*/  UPLOP3.LUT UP0, UPT, UPT, UPT, UPT, 0x40, 0x4 ;  /* 0x000000000004789c */ /* 0x000fe40003f0e870 */
[----:B------:R-:W-:Y:S02]  /*0200*/  UPLOP3.LUT UP6, UPT, UPT, UPT, UPT, 0x40, 0x4 ;  /* 0x000000000004789c */ /* 0x000fe40003fce870 */
[----:B------:R-:W-:-:S02]  /*0210*/  UPLOP3.LUT UP5, UPT, UPT, UPT, UPT, 0x40, 0x4 ;  /* 0x000000000004789c */ /* 0x000fc40003fae870 */
[----:B------:R-:W-:Y:S02]  /*0220*/  UPLOP3.LUT UP4, UPT, UPT, UPT, UPT, 0x80, 0x8 ;  /* 0x000000000008789c */ /* 0x000fe40003f8f070 */
[----:B------:R-:W-:Y:S02]  /*0230*/  UP2UR UR38, UPR, URZ, 0x8 ;  /* 0x00000008ff267883 */ /* 0x000fe40008000000 */
[----:B------:R-:W-:Y:S01]  /*0240*/  UP2UR UR62, UPR, URZ, 0x4 ;  /* 0x00000004ff3e7883 */ /* 0x000fe20008000000 */
[----:B------:R-:W-:Y:S11]  /*0250*/  BRA `(.L_x_0) ;  /* 0x0000000000e87947 */ /* 0x000ff60003800000 */
.L_x_2:
[----:B------:R-:W-:Y:S01]  /*0260*/  ISETP.NE.AND P0, PT, R0, 0xc, PT ;  /* 0x0000000c0000780c */ /* 0x000fe20003f05270 */
[----:B------:R-:W-:Y:S01]  /*0270*/  UPLOP3.LUT UP2, UPT, UPT, UPT, UPT, 0x40, 0x4 ;  /* 0x000000000004789c */ /* 0x000fe20003f4e870 */
[----:B------:R-:W-:Y:S01]  /*0280*/  HFMA2 R3, -RZ, RZ, 0, 1.78813934326171875e-07 ;  /* 0x00000003ff037431 */ /* 0x000fe200000001ff */
[----:B------:R-:W-:Y:S02]  /*0290*/  UPLOP3.LUT UP1, UPT, UPT, UPT, UPT, 0x80, 0x8 ;  /* 0x000000000008789c */ /* 0x000fe40003f2f070 */
[----:B------:R-:W-:Y:S02]  /*02a0*/  UP2UR UR38, UPR, URZ, 0x4 ;  /* 0x00000004ff267883 */ /* 0x000fe40008000000 */
[----:B------:R-:W-:Y:S02]  /*02b0*/  UPLOP3.LUT UP2, UPT, UPT, UPT, UPT, 0x40, 0x4 ;  /* 0x000000000004789c */ /* 0x000fe40003f4e870 */
[----:B------:R-:W-:Y:S02]  /*02c0*/  UPLOP3.LUT UP0, UPT, UPT, UPT, UPT, 0x40, 0x4 ;  /* 0x000000000004789c */ /* 0x000fe40003f0e870 */
[----:B------:R-:W-:-:S02]  /*02d0*/  UPLOP3.LUT UP6, UPT, UPT, UPT, UPT, 0x40, 0x4 ;  /* 0x000000000004789c */ /* 0x000fc40003fce870 */
[----:B------:R-:W-:Y:S02]  /*02e0*/  UPLOP3.LUT UP5, UPT, UPT, UPT, UPT, 0x80, 0x8 ;  /* 0x000000000008789c */ /* 0x000fe40003faf070 */
[----:B------:R-:W-:Y:S02]  /*02f0*/  UPLOP3.LUT UP4, UPT, UPT, UPT, UPT, 0x40, 0x4 ;  /* 0x000000000004789c */ /* 0x000fe40003f8e870 */
[----:B------:R-:W-:Y:S01]  /*0300*/  UP2UR UR62, UPR, URZ, 0x4 ;  /* 0x00000004ff3e7883 */ /* 0x000fe20008000000 */
[----:B------:R-:W-:Y:S11]  /*0310*/  @!P0 BRA `(.L_x_0) ;  /* 0x0000000000b88947 */ /* 0x000ff60003800000 */
[----:B------:R-:W-:-:S13]  /*0320*/  ISETP.NE.AND P0, PT, R0, 0xe, PT ;  /* 0x0000000e0000780c */ /* 0x000fda0003f05270 */
[----:B------:R-:W-:Y:S05]  /*0330*/  @!P0 BRA `(.L_x_3) ;  /* 0x00000000005c8947 */ /* 0x000fea0003800000 */
[----:B------:R-:W-:-:S13]  /*0340*/  ISETP.NE.AND P0, PT, R0, 0xd, PT ;  /* 0x0000000d0000780c */ /* 0x000fda0003f05270 */
[----:B------:R-:W-:Y:S05]  /*0350*/  @P0 BRA `(.L_x_4) ;  /* 0x00000000002c0947 */ /* 0x000fea0003800000 */
[----:B------:R-:W-:Y:S01]  /*0360*/  HFMA2 R3, -RZ, RZ, 0, 2.384185791015625e-07 ;  /* 0x00000004ff037431 */ /* 0x000fe200000001ff */
        /* <DEDUP_REMOVED lines=10> */
.L_x_4:
[----:B------:R-:W-:Y:S01]  /*0410*/  HFMA2 R3, -RZ, RZ, 0, 3.5762786865234375e-07 ;  /* 0x00000006ff037431 */ /* 0x000fe200000001ff */
[----:B------:R-:W-:Y:S02]  /*0420*/  UPLOP3.LUT UP3, UPT, UPT, UPT, UPT, 0x40, 0x4 ;  /* 0x000000000004789c */ /* 0x000fe40003f6e870 */
[----:B------:R-:W-:Y:S02]  /*0430*/  UPLOP3.LUT UP2, UPT, UPT, UPT, UPT, 0x40, 0x4 ;  /* 0x000000000004789c */ /* 0x000fe40003f4e870 */
[----:B------:R-:W-:Y:S02]  /*0440*/  UPLOP3.LUT UP0, UPT, UPT, UPT, UPT, 0x40, 0x4 ;  /* 0x000000000004789c */ /* 0x000fe40003f0e870 */
[----:B------:R-:W-:Y:S02]  /*0450*/  UPLOP3.LUT UP6, UPT, UPT, UPT, UPT, 0x40, 0x4 ;  /* 0x000000000004789c */ /* 0x000fe40003fce870 */
[----:B------:R-:W-:Y:S02]  /*0460*/  UPLOP3.LUT UP5, UPT, UPT, UPT, UPT, 0x40, 0x4 ;  /* 0x000000000004789c */ /* 0x000fe40003fae870 */
[----:B------:R-:W-:-:S02]  /*0470*/  UPLOP3.LUT UP4, UPT, UPT, UPT, UPT, 0x40, 0x4 ;  /* 0x000000000004789c */ /* 0x000fc40003f8e870 */
[----:B------:R-:W-:Y:S02]  /*0480*/  UP2UR UR38, UPR, URZ, 0x8 ;  /* 0x00000008ff267883 */ /* 0x000fe40008000000 */
[----:B------:R-:W-:Y:S01]  /*0490*/  UP2UR UR62, UPR, URZ, 0x4 ;  /* 0x00000004ff3e7883 */ /* 0x000fe20008000000 */
[----:B------:R-:W-:Y:S11]  /*04a0*/  BRA `(.L_x_0) ;  /* 0x0000000000547947 */ /* 0x000ff60003800000 */
.L_x_3:
[----:B------:R-:W-:Y:S01]  /*04b0*/  HFMA2 R3, -RZ, RZ, 0, 2.98023223876953125e-07 ;  /* 0x00000005ff037431 */ /* 0x000fe200000001ff */
        /* <DEDUP_REMOVED lines=10> */
.L_x_1:
[----:B------:R-:W-:Y:S01]  /*0560*/  HFMA2 R3, -RZ, RZ, 0, 1.1920928955078125e-07 ;  /* 0x00000002ff037431 */ /* 0x000fe200000001ff */
        /* <DEDUP_REMOVED lines=8> */
[----:B------:R-:W-:-:S12]  /*05f0*/  UP2UR UR62, UPR, URZ, 0x4 ;  /* 0x00000004ff3e7883 */ /* 0x000fd80008000000 */
.L_x_0:
[----:B------:R-:W-:Y:S01]  /*0600*/  ELECT P0, URZ, PT ;  /* 0x0000000000ff782f */ /* 0x000fe20003800000 */
[----:B------:R-:W-:Y:S03]  /*0610*/  BSSY.RECONVERGENT B0, `(.L_x_5) ;  /* 0x000000f000007945 */ /* 0x000fe60003800200 */
[----:B------:R-:W-:Y:S02]  /*0620*/  PLOP3.LUT P2, PT, P0, PT, UP0, 0x5d, 0xd5 ;  /* 0x0000000000d5781c */ /* 0x000fe4000074eb0d */
[----:B------:R-:W-:-:S11]  /*0630*/  PLOP3.LUT P1, PT, P0, PT, UP6, 0x5d, 0xd5 ;  /* 0x0000000000d5781c */ /* 0x000fd6000072eb6d */
[----:B------:R-:W-:Y:S05]  /*0640*/  @P2 BRA `(.L_x_6) ;  /* 0x00000000002c2947 */ /* 0x000fea0003800000 */
[----:B------:R-:W1:Y:S02]  /*0650*/  LDCU.64 UR4, c[0x0][0x348] ;  /* 0x00006900ff0477ac */ /* 0x000e640008000a00 */
[----:B-1----:R-:W-:-:S04]  /*0660*/  UIADD3 UR8, UP0, UPT, UR4, 0x80, URZ ;  /* 0x0000008004087890 */ /* 0x002fc8000ff1e0ff */
[----:B------:R-:W-:Y:S02]  /*0670*/  UIADD3.X UR9, UPT, UPT, URZ, UR5, URZ, UP0, !UPT ;  /* 0x00000005ff097290 */ /* 0x000fe400087fe4ff */
[----:B------:R-:W-:-:S04]  /*0680*/  UIADD3 UR6, UP0, UPT, UR4, 0x180, URZ ;  /* 0x0000018004067890 */ /* 0x000fc8000ff1e0ff */
[----:B------:R-:W-:Y:S02]  /*0690*/  UIADD3.X UR7, UPT, UPT, URZ, UR5, URZ, UP0, !UPT ;  /* 0x00000005ff077290 */ /* 0x000fe400087fe4ff */
[----:B------:R-:W-:Y:S01]  /*06a0*/  UIADD3 UR4, UP0, UPT, UR4, 0x280, URZ ;  /* 0x0000028004047890 */ /* 0x000fe2000ff1e0ff */
[----:B------:R1:W-:Y:S03]  /*06b0*/  UTMACCTL.PF [UR8] ;  /* 0x00000000080079b9 */ /* 0x0003e60008040000 */
[----:B------:R-:W-:-:S03]  /*06c0*/  UIADD3.X UR5, UPT, UPT, URZ, UR5, URZ, UP0, !UPT ;  /* 0x00000005ff057290 */ /* 0x000fc600087fe4ff */
[----:B------:R1:W-:Y:S06]  /*06d0*/  UTMACCTL.PF [UR6] ;  /* 0x00000000060079b9 */ /* 0x0003ec0008040000 */
[----:B------:R1:W-:Y:S02]  /*06e0*/  UTMACCTL.PF [UR4] ;  /* 0x00000000040079b9 */ /* 0x0003e40008040000 */
[----:B-1----:R-:W-:Y:S01]  /*06f0*/  NOP ;  /* 0x0000000000007918 */ /* 0x002fe20000000000 */
.L_x_6:
[----:B------:R-:W-:Y:S05]  /*0700*/  BSYNC.RECONVERGENT B0 ;  /* 0x0000000000007941 */ /* 0x000fea0003800200 */
.L_x_5:
[----:B------:R-:W-:Y:S04]  /*0710*/  BSSY.RECONVERGENT B0, `(.L_x_7) ;  /* 0x000001b000007945 */ /* 0x000fe80003800200 */
[----:B------:R-:W-:Y:S05]  /*0720*/  @P1 BRA `(.L_x_8) ;  /* 0x0000000000241947 */ /* 0x000fea0003800000 */
[----:B------:R-:W1:Y:S01]  /*0730*/  LDCU.64 UR4, c[0x0][0x348] ;  /* 0x00006900ff0477ac */ /* 0x000e620008000a00 */
[----:B------:R-:W-:Y:S02]  /*0740*/  PLOP3.LUT P6, PT, PT, PT, PT, 0x80, 0x8 ;  /* 0x000000000008781c */ /* 0x000fe40003fcf070 */
[----:B------:R-:W-:Y:S02]  /*0750*/  PLOP3.LUT P5, PT, PT, PT, PT, 0x8, 0x80 ;  /* 0x000000000080781c */ /* 0x000fe40003fae170 */
[----:B------:R-:W-:Y:S02]  /*0760*/  PLOP3.LUT P4, PT, PT, PT, PT, 0x80, 0x8 ;  /* 0x000000000008781c */ /* 0x000fe40003f8f070 */
[----:B------:R-:W-:Y:S01]  /*0770*/  PLOP3.LUT P3, PT, PT, PT, PT, 0x80, 0x8 ;  /* 0x000000000008781c */ /* 0x000fe20003f6f070 */
[----:B-1----:R-:W-:-:S04]  /*0780*/  UIADD3 UR4, UP0, UPT, UR4, 0x400, URZ ;  /* 0x0000040004047890 */ /* 0x002fc8000ff1e0ff */
[----:B------:R-:W-:-:S09]  /*0790*/  UIADD3.X UR5, UPT, UPT, URZ, UR5, URZ, UP0, !UPT ;  /* 0x00000005ff057290 */ /* 0x000fd200087fe4ff */
[----:B------:R1:W-:Y:S02]  /*07a0*/  UTMACCTL.PF [UR4] ;  /* 0x00000000040079b9 */ /* 0x0003e40008040000 */
[----:B-1----:R-:W-:Y:S05]  /*07b0*/  BRA `(.L_x_9) ;  /* 0x0000000000407947 */ /* 0x002fea0003800000 */
.L_x_8:
[----:B------:R-:W-:-:S13]  /*07c0*/  ISETP.NE.AND P1, PT, R3, 0x3, PT ;  /* 0x000000030300780c */ /* 0x000fda0003f25270 */
[----:B------:R-:W-:Y:S05]  /*07d0*/  @!P1 BRA `(.L_x_10) ;  /* 0x0000000000289947 */ /* 0x000fea0003800000 */
[----:B------:R-:W-:Y:S02]  /*07e0*/  ISETP.NE.AND P1, PT, R3, 0x4, PT ;  /* 0x000000040300780c */ /* 0x000fe40003f25270 */
[----:B------:R-:W-:Y:S02]  /*07f0*/  PLOP3.LUT P4, PT, PT, PT, PT, 0x80, 0x8 ;  /* 0x000000000008781c */ /* 0x000fe40003f8f070 */
[----:B------:R-:W-:Y:S02]  /*0800*/  PLOP3.LUT P5, PT, PT, PT, PT, 0x8, 0x80 ;  /* 0x000000000080781c */ /* 0x000fe40003fae170 */
[----:B------:R-:W-:Y:S02]  /*0810*/  PLOP3.LUT P6, PT, PT, PT, PT, 0x80, 0x8 ;  /* 0x000000000008781c */ /* 0x000fe40003fcf070 */
[----:B------:R-:W-:-:S05]  /*0820*/  PLOP3.LUT P3, PT, PT, PT, PT, 0x80, 0x8 ;  /* 0x000000000008781c */ /* 0x000fca0003f6f070 */
[----:B------:R-:W-:Y:S08]  /*0830*/  @P1 BRA `(.L_x_9) ;  /* 0x0000000000201947 */ /* 0x000ff00003800000 */
[----:B------:R-:W-:Y:S02]  /*0840*/  PLOP3.LUT P5, PT, PT, PT, PT, 0x8, 0x80 ;  /* 0x000000000080781c */ /* 0x000fe40003fae170 */
[----:B------:R-:W-:Y:S02]  /*0850*/  PLOP3.LUT P6, PT, PT, PT, PT, 0x8, 0x80 ;  /* 0x000000000080781c */ /* 0x000fe40003fce170 */
[----:B------:R-:W-:Y:S01]  /*0860*/  PLOP3.LUT P3, PT, PT, PT, PT, 0x8, 0x80 ;  /* 0x000000000080781c */ /* 0x000fe20003f6e170 */
[----:B------:R-:W-:-:S12]  /*0870*/  BRA `(.L_x_9) ;  /* 0x0000000000107947 */ /* 0x000fd80003800000 */
.L_x_10:
[----:B------:R-:W-:Y:S02]  /*0880*/  PLOP3.LUT P6, PT, PT, PT, PT, 0x8, 0x80 ;  /* 0x000000000080781c */ /* 0x000fe40003fce170 */
[----:B------:R-:W-:Y:S02]  /*0890*/  PLOP3.LUT P5, PT, PT, PT, PT, 0x80, 0x8 ;  /* 0x000000000008781c */ /* 0x000fe40003faf070 */
[----:B------:R-:W-:Y:S02]  /*08a0*/  PLOP3.LUT P4, PT, PT, PT, PT, 0x8, 0x80 ;  /* 0x000000000080781c */ /* 0x000fe40003f8e170 */
[----:B------:R-:W-:-:S13]  /*08b0*/  PLOP3.LUT P3, PT, PT, PT, PT, 0x80, 0x8 ;  /* 0x000000000008781c */ /* 0x000fda0003f6f070 */
.L_x_9:
[----:B------:R-:W-:Y:S05]  /*08c0*/  BSYNC.RECONVERGENT B0 ;  /* 0x0000000000007941 */ /* 0x000fea0003800200 */
.L_x_7:
[----:B------:R-:W1:Y:S01]  /*08d0*/  SHFL.IDX PT, R0, R69, RZ, 0x1f ;  /* 0x00001fff45007589 */ /* 0x000e6200000e0000 */
[----:B------:R-:W-:Y:S02]  /*08e0*/  ISETP.NE.AND P1, PT, R3, 0x3, PT ;  /* 0x000000030300780c */ /* 0x000fe40003f25270 */
[----:B------:R-:W-:Y:S02]  /*08f0*/  PLOP3.LUT P0, PT, P0, PT, UP1, 0xae, 0xea ;  /* 0x0000000000ea781c */ /* 0x000fe4000070f51e */
[----:B-1----:R-:W-:-:S13]  /*0900*/  ISETP.NE.AND P2, PT, R0, RZ, PT ;  /* 0x000000ff0000720c */ /* 0x002fda0003f45270 */
[----:B------:R-:W-:Y:S05]  /*0910*/  @P2 BRA `(.L_x_11) ;  /* 0x0000000000382947 */ /* 0x000fea0003800000 */
[----:B------:R-:W1:Y:S01]  /*0920*/  S2UR UR5, SR_CgaCtaId ;  /* 0x00000000000579c3 */ /* 0x000e620000008800 */
[----:B------:R-:W-:Y:S01]  /*0930*/  UMOV UR6, 0x400 ;  /* 0x0000040000067882 */ /* 0x000fe20000000000 */
[----:B------:R-:W-:Y:S01]  /*0940*/  UMOV UR4, 0x1 ;  /* 0x0000000100047882 */ /* 0x000fe20000000000 */
[----:B------:R-:W-:Y:S01]  /*0950*/  ELECT P2, URZ, PT ;  /* 0x0000000000ff782f */ /* 0x000fe20003840000 */
[----:B-1----:R-:W-:Y:S02]  /*0960*/  ULEA UR5, UR5, UR6, 0x18 ;  /* 0x0000000605057291 */ /* 0x002fe4000f8ec0ff */
[----:B------:R-:W-:-:S04]  /*0970*/  UIADD3 UR6, UPT, UPT, -UR4, 0x100000, URZ ;  /* 0x0010000004067890 */ /* 0x000fc8000fffe1ff */
[----:B------:R-:W-:Y:S02]  /*0980*/  USHF.L.U32 UR7, UR6, 0xb, URZ ;  /* 0x0000000b06077899 */ /* 0x000fe400080006ff */
[----:B------:R-:W-:Y:S01]  /*0990*/  USHF.L.U32 UR6, UR6, 0x1, URZ ;  /* 0x0000000106067899 */ /* 0x000fe200080006ff */
[----:B------:R-:W1:Y:S11]  /*09a0*/  FENCE.VIEW.ASYNC.S ;  /* 0x00000000000073c6 */ /* 0x000e760000000000 */
[----:B-1----:R1:W2:Y:S01]  /*09b0*/  SYNCS.EXCH.64 URZ, [UR5+0x1c000], UR6 ;  /* 0x01c0000605ff75b2 */ /* 0x0022a20008000100 */
[----:B------:R1:W3:Y:S01]  /*09c0*/  SYNCS.EXCH.64 URZ, [UR5+0x1c010], UR6 ;  /* 0x01c0100605ff75b2 */ /* 0x0002e20008000100 */
[----:B------:R1:W4:Y:S01]  /*09d0*/  SYNCS.EXCH.64 URZ, [UR5+0x1c008], UR6 ;  /* 0x01c0080605ff75b2 */ /* 0x0003220008000100 */
[----:B------:R1:W5:Y:S01]  /*09e0*/  SYNCS.EXCH.64 URZ, [UR5+0x1c018], UR6 ;  /* 0x01c0180605ff75b2 */ /* 0x0003620008000100 */
[----:B------:R-:W-:Y:S01]  /*09f0*/  NOP ;  /* 0x0000000000007918 */ /* 0x000fe20000000000 */
.L_x_11:
[----:B------:R-:W-:Y:S01]  /*0a00*/  NOP ;  /* 0x0000000000007918 */ /* 0x000fe20000000000 */
[----:B------:R-:W-:Y:S05]  /*0a10*/  @!P1 BRA `(.L_x_12) ;  /* 0x0000000000289947 */ /* 0x000fea0003800000 */
[----:B------:R-:W-:Y:S01]  /*0a20*/  ISETP.NE.AND P1, PT, R3, 0x4, PT ;  /* 0x000000040300780c */ /* 0x000fe20003f25270 */
[----:B------:R-:W-:Y:S02]  /*0a30*/  UPLOP3.LUT UP3, UPT, UPT, UPT, UPT, 0x80, 0x8 ;  /* 0x000000000008789c */ /* 0x000fe40003f6f070 */
[----:B------:R-:W-:Y:S02]  /*0a40*/  UPLOP3.LUT UP2, UPT, UPT, UPT, UPT, 0x40, 0x4 ;  /* 0x000000000004789c */ /* 0x000fe40003f4e870 */
[----:B------:R-:W-:Y:S02]  /*0a50*/  UPLOP3.LUT UP1, UPT, UPT, UPT, UPT, 0x80, 0x8 ;  /* 0x000000000008789c */ /* 0x000fe40003f2f070 */
[----:B------:R-:W-:-:S06]  /*0a60*/  UPLOP3.LUT UP0, UPT, UPT, UPT, UPT, 0x80, 0x8 ;  /* 0x000000000008789c */ /* 0x000fcc0003f0f070 */
[----:B------:R-:W-:Y:S05]  /*0a70*/  @P1 BRA `(.L_x_13) ;  /* 0x0000000000201947 */ /* 0x000fea0003800000 */
[----:B------:R-:W-:Y:S02]  /*0a80*/  UPLOP3.LUT UP2, UPT, UPT, UPT, UPT, 0x40, 0x4 ;  /* 0x000000000004789c */ /* 0x000fe40003f4e870 */
[----:B------:R-:W-:Y:S02]  /*0a90*/  UPLOP3.LUT UP3, UPT, UPT, UPT, UPT, 0x40, 0x4 ;  /* 0x000000000004789c */ /* 0x000fe40003f6e870 */
[----:B------:R-:W-:Y:S01]  /*0aa0*/  UPLOP3.LUT UP0, UPT, UPT, UPT, UPT, 0x40, 0x4 ;  /* 0x000000000004789c */ /* 0x000fe20003f0e870 */
[----:B------:R-:W-:Y:S05]  /*0ab0*/  BRA `(.L_x_13) ;  /* 0x0000000000107947 */ /* 0x000fea0003800000 */
.L_x_12:
[----:B------:R-:W-:Y:S02]  /*0ac0*/  UPLOP3.LUT UP3, UPT, UPT, UPT, UPT, 0x40, 0x4 ;  /* 0x000000000004789c */ /* 0x000fe40003f6e870 */
[----:B------:R-:W-:Y:S02]  /*0ad0*/  UPLOP3.LUT UP2, UPT, UPT, UPT, UPT, 0x80, 0x8 ;  /* 0x000000000008789c */ /* 0x000fe40003f4f070 */
[----:B------:R-:W-:Y:S02]  /*0ae0*/  UPLOP3.LUT UP1, UPT, UPT, UPT, UPT, 0x40, 0x4 ;  /* 0x000000000004789c */ /* 0x000fe40003f2e870 */
[----:B------:R-:W-:Y:S02]  /*0af0*/  UPLOP3.LUT UP0, UPT, UPT, UPT, UPT, 0x80, 0x8 ;  /* 0x000000000008789c */ /* 0x000fe40003f0f070 */
.L_x_13:
[----:B------:R-:W1:Y:S02]  /*0b00*/  SHFL.IDX PT, R0, R69, RZ, 0x1f ;  /* 0x00001fff45007589 */ /* 0x000e6400000e0000 */
        /* <DEDUP_REMOVED lines=11> */
[----:B-1----:R1:W1:Y:S01]  /*0bc0*/  SYNCS.EXCH.64 URZ, [UR5+0x1c020], UR6 ;  /* 0x01c0200605ff75b2 */ /* 0x0022620008000100 */
[----:B------:R1:W1:Y:S01]  /*0bd0*/  SYNCS.EXCH.64 URZ, [UR5+0x1c038], UR6 ;  /* 0x01c0380605ff75b2 */ /* 0x0002620008000100 */
[----:B------:R1:W1:Y:S01]  /*0be0*/  SYNCS.EXCH.64 URZ, [UR5+0x1c028], UR6 ;  /* 0x01c0280605ff75b2 */ /* 0x0002620008000100 */
[----:B------:R1:W1:Y:S01]  /*0bf0*/  SYNCS.EXCH.64 URZ, [UR5+0x1c040], UR6 ;  /* 0x01c0400605ff75b2 */ /* 0x0002620008000100 */
[----:B------:R1:W1:Y:S01]  /*0c00*/  SYNCS.EXCH.64 URZ, [UR5+0x1c030], UR6 ;  /* 0x01c0300605ff75b2 */ /* 0x0002620008000100 */
[----:B------:R1:W1:Y:S01]  /*0c10*/  SYNCS.EXCH.64 URZ, [UR5+0x1c048], UR6 ;  /* 0x01c0480605ff75b2 */ /* 0x0002620008000100 */
[----:B------:R-:W-:Y:S01]  /*0c20*/  NOP ;  /* 0x0000000000007918 */ /* 0x000fe20000000000 */
.L_x_14:
[----:B------:R-:W2:Y:S01]  /*0c30*/  SHFL.IDX PT, R0, R69, RZ, 0x1f ;  /* 0x00001fff45007589 */ /* 0x000ea200000e0000 */
[----:B------:R-:W-:Y:S01]  /*0c40*/  NOP ;  /* 0x0000000000007918 */ /* 0x000fe20000000000 */
[----:B--2---:R-:W-:-:S13]  /*0c50*/  ISETP.NE.AND P1, PT, R0, RZ, PT ;  /* 0x000000ff0000720c */ /* 0x004fda0003f25270 */
[----:B------:R-:W-:Y:S05]  /*0c60*/  @P1 BRA `(.L_x_15) ;  /* 0x0000000000401947 */ /* 0x000fea0003800000 */
[----:B-1----:R-:W1:Y:S01]  /*0c70*/  S2UR UR6, SR_CgaCtaId ;  /* 0x00000000000679c3 */ /* 0x002e620000008800 */
[----:B------:R-:W-:Y:S01]  /*0c80*/  UMOV UR7, 0x400 ;  /* 0x0000040000077882 */ /* 0x000fe20000000000 */
[----:B------:R-:W-:Y:S01]  /*0c90*/  UMOV UR5, 0x1 ;  /* 0x0000000100057882 */ /* 0x000fe20000000000 */
[----:B------:R-:W-:Y:S01]  /*0ca0*/  UMOV UR4, 0x80 ;  /* 0x0000008000047882 */ /* 0x000fe20000000000 */
[----:B------:R-:W-:-:S04]  /*0cb0*/  UIADD3 UR8, UPT, UPT, -UR5, 0x100000, URZ ;  /* 0x0010000005087890 */ /* 0x000fc8000fffe1ff */
[----:B------:R-:W-:Y:S02]  /*0cc0*/  USHF.L.U32 UR9, UR8, 0xb, URZ ;  /* 0x0000000b08097899 */ /* 0x000fe400080006ff */
[----:B------:R-:W-:Y:S02]  /*0cd0*/  USHF.L.U32 UR8, UR8, 0x1, URZ ;  /* 0x0000000108087899 */ /* 0x000fe400080006ff */
[----:B------:R-:W-:-:S04]  /*0ce0*/  UIADD3 UR4, UPT, UPT, -UR4, 0x100000, URZ ;  /* 0x0010000004047890 */ /* 0x000fc8000fffe1ff */
[----:B------:R-:W-:Y:S02]  /*0cf0*/  USHF.L.U32 UR5, UR4, 0xb, URZ ;  /* 0x0000000b04057899 */ /* 0x000fe400080006ff */
[----:B------:R-:W-:Y:S01]  /*0d00*/  USHF.L.U32 UR4, UR4, 0x1, URZ ;  /* 0x0000000104047899 */ /* 0x000fe200080006ff */
[----:B------:R-:W-:Y:S01]  /*0d10*/  ELECT P1, URZ, PT ;  /* 0x0000000000ff782f */ /* 0x000fe20003820000 */
[----:B-1----:R-:W-:Y:S01]  /*0d20*/  ULEA UR6, UR6, UR7, 0x18 ;  /* 0x0000000706067291 */ /* 0x002fe2000f8ec0ff */
[----:B------:R-:W1:Y:S11]  /*0d30*/  FENCE.VIEW.ASYNC.S ;  /* 0x00000000000073c6 */ /* 0x000e760000000000 */
[----:B-1----:R2:W1:Y:S01]  /*0d40*/  SYNCS.EXCH.64 URZ, [UR6+0x1c050], UR8 ;  /* 0x01c0500806ff75b2 */ /* 0x0024620008000100 */
[----:B------:R2:W1:Y:S02]  /*0d50*/  SYNCS.EXCH.64 URZ, [UR6+0x1c058], UR4 ;  /* 0x01c0580406ff75b2 */ /* 0x0004640008000100 */
[----:B--2---:R-:W-:Y:S01]  /*0d60*/  NOP ;  /* 0x0000000000007918 */ /* 0x004fe20000000000 */
.L_x_15:
[----:B------:R-:W2:Y:S01]  /*0d70*/  SHFL.IDX PT, R0, R69, RZ, 0x1f ;  /* 0x00001fff45007589 */ /* 0x000ea200000e0000 */
[----:B------:R-:W-:Y:S01]  /*0d80*/  UP2UR UR4, UPR, URZ, 0x1 ;  /* 0x00000001ff047883 */ /* 0x000fe20008000000 */
[----:B------:R-:W-:Y:S01]  /*0d90*/  ISETP.NE.AND P2, PT, R3, 0x2, PT ;  /* 0x000000020300780c */ /* 0x000fe20003f45270 */
[----:B------:R-:W-:Y:S01]  /*0da0*/  UISETP.NE.AND UP0, UPT, UR62, URZ, UPT ;  /* 0x000000ff3e00728c */ /* 0x000fe2000bf05270 */
[----:B------:R-:W-:Y:S01]  /*0db0*/  NOP ;  /* 0x0000000000007918 */ /* 0x000fe20000000000 */
[----:B------:R-:W-:Y:S02]  /*0dc0*/  USEL UR51, URZ, 0x2, !UP4 ;  /* 0x00000002ff337887 */ /* 0x000fe4000e000000 */
[----:B------:R-:W-:Y:S02]  /*0dd0*/  USEL UR52, URZ, 0x2, !UP0 ;  /* 0x00000002ff347887 */ /* 0x000fe4000c000000 */
[----:B------:R-:W-:Y:S02]  /*0de0*/  UISETP.NE.AND UP0, UPT, UR4, URZ, UPT ;  /* 0x000000ff0400728c */ /* 0x000fe4000bf05270 */
[----:B------:R-:W-:-:S02]  /*0df0*/  USEL UR52, UR52, 0x1, !UP5 ;  /* 0x0000000134347887 */ /* 0x000fc4000e800000 */
[----:B------:R-:W-:Y:S01]  /*0e00*/  USEL UR51, UR51, 0x1, !UP5 ;  /* 0x0000000133337887 */ /* 0x000fe2000e800000 */
        /* <DEDUP_REMOVED lines=18> */
.L_x_16:
[----:B------:R-:W-:Y:S01]  /*0f30*/  NOP ;  /* 0x0000000000007918 */ /* 0x000fe20000000000 */
[----:B------:R-:W-:Y:S05]  /*0f40*/  @!P2 BRA `(.L_x_17) ;  /* 0x000000000024a947 */ /* 0x000fea0003800000 */
[----:B------:R-:W-:Y:S01]  /*0f50*/  ISETP.NE.AND P1, PT, R3, RZ, PT ;  /* 0x000000ff0300720c */ /* 0x000fe20003f25270 */
[----:B------:R-:W-:Y:S02]  /*0f60*/  UP2UR UR4, UPR, URZ, 0x1 ;  /* 0x00000001ff047883 */ /* 0x000fe40008000000 */
[----:B------:R-:W-:Y:S01]  /*0f70*/  UPLOP3.LUT UP0, UPT, UPT, UPT, UPT, 0x80, 0x8 ;  /* 0x000000000008789c */ /* 0x000fe20003f0f070 */
[----:B-1----:R-:W-:-:S03]  /*0f80*/  UMOV UR7, URZ ;  /* 0x000000ff00077c82 */ /* 0x002fc60008000000 */
[----:B------:R-:W-:Y:S02]  /*0f90*/  UP2UR UR37, UPR, URZ, 0x1 ;  /* 0x00000001ff257883 */ /* 0x000fe40008000000 */
[----:B------:R-:W-:-:S04]  /*0fa0*/  UISETP.NE.AND UP0, UPT, UR4, URZ, UPT ;  /* 0x000000ff0400728c */ /* 0x000fc8000bf05270 */
[----:B------:R-:W-:Y:S07]  /*0fb0*/  @P1 BRA `(.L_x_18) ;  /* 0x00000000001c1947 */ /* 0x000fee0003800000 */
[----:B------:R-:W-:Y:S01]  /*0fc0*/  UMOV UR7, 0x1 ;  /* 0x0000000100077882 */ /* 0x000fe20000000000 */
[----:B------:R-:W-:Y:S05]  /*0fd0*/  BRA `(.L_x_18) ;  /* 0x0000000000147947 */ /* 0x000fea0003800000 */
.L_x_17:
[----:B------:R-:W-:Y:S02]  /*0fe0*/  UP2UR UR4, UPR, URZ, 0x1 ;  /* 0x00000001ff047883 */ /* 0x000fe40008000000 */
[----:B------:R-:W-:Y:S01]  /*0ff0*/  UPLOP3.LUT UP0, UPT, UPT, UPT, UPT, 0x40, 0x4 ;  /* 0x000000000004789c */ /* 0x000fe20003f0e870 */
[----:B-1----:R-:W-:-:S03]  /*1000*/  UMOV UR7, 0x2 ;  /* 0x0000000200077882 */ /* 0x002fc60000000000 */
[----:B------:R-:W-:Y:S02]  /*1010*/  UP2UR UR37, UPR, URZ, 0x1 ;  /* 0x00000001ff257883 */ /* 0x000fe40008000000 */
[----:B------:R-:W-:Y:S02]  /*1020*/  UISETP.NE.AND UP0, UPT, UR4, URZ, UPT ;  /* 0x000000ff0400728c */ /* 0x000fe4000bf05270 */
.L_x_18:
[----:B------:R-:W1:Y:S02]  /*1030*/  SHFL.IDX PT, R0, R69, RZ, 0x1f ;  /* 0x00001fff45007589 */ /* 0x000e6400000e0000 */
[----:B-1----:R-:W-:-:S13]  /*1040*/  ISETP.NE.AND P1, PT, R0, RZ, PT ;  /* 0x000000ff0000720c */ /* 0x002fda0003f25270 */
[----:B------:R-:W-:Y:S05]  /*1050*/  @P1 BRA `(.L_x_19) ;  /* 0x0000000000301947 */ /* 0x000fea0003800000 */
[----:B------:R-:W1:Y:S01]  /*1060*/  S2UR UR5, SR_CgaCtaId ;  /* 0x00000000000579c3 */ /* 0x000e620000008800 */
[----:B------:R-:W-:Y:S01]  /*1070*/  UMOV UR6, 0x400 ;  /* 0x0000040000067882 */ /* 0x000fe20000000000 */
[----:B------:R-:W-:Y:S01]  /*1080*/  UMOV UR4, 0x80 ;  /* 0x0000008000047882 */ /* 0x000fe20000000000 */
[----:B------:R-:W-:Y:S01]  /*1090*/  ELECT P1, URZ, PT ;  /* 0x0000000000ff782f */ /* 0x000fe20003820000 */
[----:B------:R-:W-:-:S04]  /*10a0*/  UIADD3 UR8, UPT, UPT, -UR4, 0x100000, URZ ;  /* 0x0010000004087890 */ /* 0x000fc8000fffe1ff */
[----:B------:R-:W-:Y:S02]  /*10b0*/  USHF.L.U32 UR9, UR8, 0xb, URZ ;  /* 0x0000000b08097899 */ /* 0x000fe400080006ff */
[----:B------:R-:W-:Y:S02]  /*10c0*/  USHF.L.U32 UR8, UR8, 0x1, URZ ;  /* 0x0000000108087899 */ /* 0x000fe400080006ff */
[----:B-1----:R-:W-:Y:S01]  /*10d0*/  ULEA UR5, UR5, UR6, 0x18 ;  /* 0x0000000605057291 */ /* 0x002fe2000f8ec0ff */
[----:B------:R-:W1:Y:S11]  /*10e0*/  FENCE.VIEW.ASYNC.S ;  /* 0x00000000000073c6 */ /* 0x000e760000000000 */
[----:B-1----:R1:W2:Y:S01]  /*10f0*/  SYNCS.EXCH.64 URZ, [UR5+0x1c070], UR8 ;  /* 0x01c0700805ff75b2 */ /* 0x0022a20008000100 */
[----:B------:R1:W1:Y:S01]  /*1100*/  SYNCS.EXCH.64 URZ, [UR5+0x1c078], UR8 ;  /* 0x01c0780805ff75b2 */ /* 0x0002620008000100 */
[----:B------:R-:W-:Y:S01]  /*1110*/  NOP ;  /* 0x0000000000007918 */ /* 0x000fe20000000000 */
.L_x_19:
[----:B------:R-:W-:Y:S01]  /*1120*/  NOP ;  /* 0x0000000000007918 */ /* 0x000fe20000000000 */
[----:B------:R-:W-:Y:S05]  /*1130*/  @!P2 BRA `(.L_x_20) ;  /* 0x000000000024a947 */ /* 0x000fea0003800000 */
[----:B------:R-:W-:Y:S01]  /*1140*/  ISETP.NE.AND P1, PT, R3, 0x1, PT ;  /* 0x000000010300780c */ /* 0x000fe20003f25270 */
[----:B------:R-:W-:Y:S02]  /*1150*/  UP2UR UR4, UPR, URZ, 0x1 ;  /* 0x00000001ff047883 */ /* 0x000fe40008000000 */
[----:B------:R-:W-:Y:S01]  /*1160*/  UPLOP3.LUT UP0, UPT, UPT, UPT, UPT, 0x80, 0x8 ;  /* 0x000000000008789c */ /* 0x000fe20003f0f070 */
[----:B------:R-:W-:-:S03]  /*1170*/  UMOV UR6, URZ ;  /* 0x000000ff00067c82 */ /* 0x000fc60008000000 */
[----:B------:R-:W-:Y:S02]  /*1180*/  UP2UR UR36, UPR, URZ, 0x1 ;  /* 0x00000001ff247883 */ /* 0x000fe40008000000 */
[----:B------:R-:W-:-:S04]  /*1190*/  UISETP.NE.AND UP0, UPT, UR4, URZ, UPT ;  /* 0x000000ff0400728c */ /* 0x000fc8000bf05270 */
[----:B------:R-:W-:Y:S07]  /*11a0*/  @P1 BRA `(.L_x_21) ;  /* 0x00000000001c1947 */ /* 0x000fee0003800000 */
[----:B------:R-:W-:Y:S01]  /*11b0*/  UMOV UR6, 0x1 ;  /* 0x0000000100067882 */ /* 0x000fe20000000000 */
[----:B------:R-:W-:Y:S05]  /*11c0*/  BRA `(.L_x_21) ;  /* 0x0000000000147947 */ /* 0x000fea0003800000 */
.L_x_20:
[----:B------:R-:W-:Y:S02]  /*11d0*/  UP2UR UR4, UPR, URZ, 0x1 ;  /* 0x00000001ff047883 */ /* 0x000fe40008000000 */
[----:B------:R-:W-:Y:S01]  /*11e0*/  UPLOP3.LUT UP0, UPT, UPT, UPT, UPT, 0x40, 0x4 ;  /* 0x000000000004789c */ /* 0x000fe20003f0e870 */
[----:B------:R-:W-:-:S03]  /*11f0*/  UMOV UR6, 0x2 ;  /* 0x0000000200067882 */ /* 0x000fc60000000000 */
[----:B------:R-:W-:Y:S02]  /*1200*/  UP2UR UR36, UPR, URZ, 0x1 ;  /* 0x00000001ff247883 */ /* 0x000fe40008000000 */
[----:B------:R-:W-:Y:S02]  /*1210*/  UISETP.NE.AND UP0, UPT, UR4, URZ, UPT ;  /* 0x000000ff0400728c */ /* 0x000fe4000bf05270 */
.L_x_21:
[----:B------:R-:W3:Y:S01]  /*1220*/  SHFL.IDX PT, R0, R69, RZ, 0x1f ;  /* 0x00001fff45007589 */ /* 0x000ee200000e0000 */
[----:B------:R-:W-:Y:S02]  /*1230*/  USEL UR48, URZ, 0x1, !UP4 ;  /* 0x00000001ff307887 */ /* 0x000fe4000e000000 */
[----:B------:R-:W-:Y:S01]  /*1240*/  USEL UR61, URZ, 0x1, UP4 ;  /* 0x00000001ff3d7887 */ /* 0x000fe2000a000000 */
[----:B---3--:R-:W-:-:S13]  /*1250*/  ISETP.NE.AND P1, PT, R0, RZ, PT ;  /* 0x000000ff0000720c */ /* 0x008fda0003f25270 */
[----:B------:R-:W-:Y:S05]  /*1260*/  @P1 BRA `(.L_x_22) ;  /* 0x0000000000301947 */ /* 0x000fea0003800000 */
[----:B-1----:R-:W1:Y:S01]  /*1270*/  S2UR UR5, SR_CgaCtaId ;  /* 0x00000000000579c3 */ /* 0x002e620000008800 */
        /* <DEDUP_REMOVED lines=9> */
[----:B------:R3:W1:Y:S02]  /*1310*/  SYNCS.EXCH.64 URZ, [UR5+0x1c088], UR8 ;  /* 0x01c0880805ff75b2 */ /* 0x0006640008000100 */
[----:B---3--:R-:W-:Y:S01]  /*1320*/  NOP ;  /* 0x0000000000007918 */ /* 0x008fe20000000000 */
.L_x_22:
[----:B------:R-:W3:Y:S01]  /*1330*/  SHFL.IDX PT, R0, R69, RZ, 0x1f ;  /* 0x00001fff45007589 */ /* 0x000ee200000e0000 */
[----:B------:R-:W-:Y:S01]  /*1340*/  NOP ;  /* 0x0000000000007918 */ /* 0x000fe20000000000 */
[----:B---3--:R-:W-:-:S13]  /*1350*/  ISETP.NE.AND P1, PT, R0, RZ, PT ;  /* 0x000000ff0000720c */ /* 0x008fda0003f25270 */
        /* <DEDUP_REMOVED lines=15> */
[----:B------:R3:W1:Y:S01]  /*1450*/  SYNCS.EXCH.64 URZ, [UR8+0x1c0a0], UR4 ;  /* 0x01c0a00408ff75b2 */ /* 0x0006620008000100 */
[----:B------:R3:W1:Y:S01]  /*1460*/  SYNCS.EXCH.64 URZ, [UR8+0x1c098], UR10 ;  /* 0x01c0980a08ff75b2 */ /* 0x0006620008000100 */
[----:B------:R3:W1:Y:S02]  /*1470*/  SYNCS.EXCH.64 URZ, [UR8+0x1c0a8], UR4 ;  /* 0x01c0a80408ff75b2 */ /* 0x0006640008000100 */
[----:B---3--:R-:W-:Y:S01]  /*1480*/  NOP ;  /* 0x0000000000007918 */ /* 0x008fe20000000000 */
.L_x_23:
        /* <DEDUP_REMOVED lines=22> */
.L_x_24:
[----:B------:R-:W3:Y:S01]  /*15f0*/  SHFL.IDX PT, R0, R69, RZ, 0x1f ;  /* 0x00001fff45007589 */ /* 0x000ee200000e0000 */
[----:B------:R-:W-:Y:S01]  /*1600*/  NOP ;  /* 0x0000000000007918 */ /* 0x000fe20000000000 */
        /* <DEDUP_REMOVED lines=14> */
.L_x_25:
[----:B------:R-:W-:Y:S01]  /*16f0*/  ISETP.GT.AND P1, PT, R3, 0x3, PT ;  /* 0x000000030300780c */ /* 0x000fe20003f24270 */
[----:B------:R-:W-:Y:S01]  /*1700*/  NOP ;  /* 0x0000000000007918 */ /* 0x000fe20000000000 */
[----:B-12-45:R-:W-:Y:S11]  /*1710*/  BAR.SYNC.DEFER_BLOCKING 0x0 ;  /* 0x0000000000007b1d */ /* 0x036ff60000010000 */
[----:B------:R-:W-:Y:S05]  /*1720*/  @P1 BRA `(.L_x_26) ;  /* 0x0000016400681947 */ /* 0x000fea0003800000 */
[----:B------:R-:W-:-:S13]  /*1730*/  ISETP.GE.U32.AND P0, PT, R3, 0x2, PT ;  /* 0x000000020300780c */ /* 0x000fda0003f06070 */
[----:B------:R-:W-:Y:S05]  /*1740*/  @!P0 BRA `(.L_x_27) ;  /* 0x0000010000448947 */ /* 0x000fea0003800000 */
[----:B------:R-:W-:Y:S05]  /*1750*/  @!P2 BRA `(.L_x_28) ;  /* 0x000000280064a947 */ /* 0x000fea0003800000 */
[----:B------:R-:W-:-:S08]  /*1760*/  NOP ;  /* 0x0000000000007918 */ /* 0x000fd00000000000 */
[----:B------:R-:W1:-:S00]  /*1770*/  USETMAXREG.DEALLOC.CTAPOOL 0x20 ;  /* 0x00000020000079c8 */ /* 0x000e4000080e0500 */
[----:B------:R-:W2:Y:S08]  /*1780*/  S2UR UR9, SR_CTAID.X ;  /* 0x00000000000979c3 */ /* 0x000eb00000002500 */
[----:B-1----:R-:W1:Y:S01]  /*1790*/  LDC R0, c[0x0][0x380] ;  /* 0x0000e000ff007b82 */ /* 0x002e620000000800 */
[----:B--2---:R-:W-:-:S06]  /*17a0*/  USHF.L.U32 UR4, UR9, 0x8, URZ ;  /* 0x0000000809047899 */ /* 0x004fcc00080006ff */
[----:B-1----:R-:W-:-:S13]  /*17b0*/  ISETP.LE.U32.AND P0, PT, R0, UR4, PT ;  /* 0x0000000400007c0c */ /* 0x002fda000bf03070 */
[----:B------:R-:W-:Y:S05]  /*17c0*/  @P0 EXIT ;  /* 0x000000000000094d */ /* 0x000fea0003800000 */
[----:B------:R-:W1:Y:S01]  /*17d0*/  S2UR UR8, SR_CgaCtaId ;  /* 0x00000000000879c3 */ /* 0x000e620000008800 */
[----:B------:R-:W-:Y:S01]  /*17e0*/  UMOV UR5, 0x40 ;  /* 0x0000004000057882 */ /* 0x000fe20000000000 */
[----:B------:R-:W-:Y:S01]  /*17f0*/  NOP ;  /* 0x0000000000007918 */ /* 0x000fe20000000000 */
[----:B------:R-:W-:Y:S01]  /*1800*/  UMOV UR4, 0x400 ;  /* 0x0000040000047882 */ /* 0x000fe20000000000 */
[----:B-1----:R-:W-:Y:S02]  /*1810*/  ULEA UR5, UR8, UR5, 0x18 ;  /* 0x0000000508057291 */ /* 0x002fe4000f8ec0ff */
[----:B------:R-:W-:-:S07]  /*1820*/  ULEA UR8, UR8, UR4, 0x18 ;  /* 0x0000000408087291 */ /* 0x000fce000f8ec0ff */
[----:B------:R-:W1:Y:S02]  /*1830*/  LDS.U8 R0, [UR5+0x1c] ;  /* 0x00001c05ff007984 */ /* 0x000e640008000000 */
[----:B-1----:R-:W-:-:S13]  /*1840*/  ISETP.NE.AND P0, PT, R0, RZ, PT ;  /* 0x000000ff0000720c */ /* 0x002fda0003f05270 */
[----:B------:R-:W-:Y:S05]  /*1850*/  @P0 BRA `(.L_x_29) ;  /* 0x0000000000580947 */ /* 0x000fea0003800000 */
[----:B------:R-:W-:-:S13]  /*1860*/  ELECT P0, URZ, PT ;  /* 0x0000000000ff782f */ /* 0x000fda0003800000 */
[----:B------:R-:W-:Y:S05]  /*1870*/  @!P0 BRA `(.L_x_30) ;  /* 0x0000000000608947 */ /* 0x000fea0003800000 */
[----:B------:R-:W-:-:S05]  /*1880*/  UMOV UR4, 0x10 ;  /* 0x0000001000047882 */ /* 0x000fca0000000000 */
[----:B------:R-:W-:Y:S04]  /*1890*/  DEPBAR.LE SB1, 0x36 ;  /* 0x00009d800000791a */ /* 0x000fe80000000000 */
[----:B------:R-:W1:Y:S02]  /*18a0*/  UTCATOMSWS.FIND_AND_SET.ALIGN UP0, UR4, UR4 ;  /* 0x00000004000475e3 */ /* 0x000e640008000800 */
[----:B-1----:R-:W-:Y:S01]  /*18b0*/  MOV R3, UR4 ;  /* 0x0000000400037c02 */ /* 0x002fe20008000f00 */
[----:B------:R-:W-:Y:S06]  /*18c0*/  BRA.U UP0, `(.L_x_31) ;  /* 0x0000000100187547 */ /* 0x000fec000b800000 */
.L_x_32:
[----:B------:R-:W-:Y:S05]  /*18d0*/  NANOSLEEP 0x64 ;  /* 0x000000640000795d */ /* 0x000fea0003800000 */
[----:B------:R-:W-:-:S05]  /*18e0*/  UMOV UR4, 0x10 ;  /* 0x0000001000047882 */ /* 0x000fca0000000000 */
[----:B------:R-:W-:Y:S04]  /*18f0*/  DEPBAR.LE SB1, 0x36 ;  /* 0x00009d800000791a */ /* 0x000fe80000000000 */
[----:B------:R-:W1:Y:S02]  /*1900*/  UTCATOMSWS.FIND_AND_SET.ALIGN UP0, UR4, UR4 ;  /* 0x00000004000475e3 */ /* 0x000e640008000800 */
[----:B-1----:R-:W-:Y:S01]  /*1910*/  MOV R3, UR4 ;  /* 0x0000000400037c02 */ /* 0x002fe20008000f00 */
[----:B------:R-:W-:Y:S05]  /*1920*/  BRA.U !UP0, `(.L_x_32) ;  /* 0xfffffffd08e87547 */ /* 0x000fea000b83ffff */
.L_x_31:
[----:B------:R-:W-:-:S05]  /*1930*/  IMAD.MOV.U32 R0, RZ, RZ, 0xffff ;  /* 0x0000ffffff007424 */ /* 0x000fca00078e00ff */
[----:B------:R-:W-:Y:S01]  /*1940*/  SHF.L.U32 R2, R0, R3, RZ ;  /* 0x0000000300027219 */ /* 0x000fe200000006ff */
[----:B------:R-:W-:-:S04]  /*1950*/  HFMA2 R0, -RZ, RZ, 0, 5.9604644775390625e-08 ;  /* 0x00000001ff007431 */ /* 0x000fc800000001ff */
[----:B------:R1:W-:Y:S01]  /*1960*/  ATOMS.OR RZ, [UR5+0x14], R2 ;  /* 0x00001402ffff798c */ /* 0x0003e2000b000005 */
[----:B------:R-:W-:Y:S01]  /*1970*/  SHF.L.U32 R0, R0, R3, RZ ;  /* 0x0000000300007219 */ /* 0x000fe200000006ff */
[----:B------:R-:W-:-:S04]  /*1980*/  IMAD.SHL.U32 R3, R3, 0x20, RZ ;  /* 0x0000002003037824 */ /* 0x000fc800078e00ff */
[----:B------:R1:W-:Y:S04]  /*1990*/  ATOMS.OR RZ, [UR5+0x18], R0 ;  /* 0x00001800ffff798c */ /* 0x0003e8000b000005 */
[----:B------:R1:W-:Y:S01]  /*19a0*/  STS [UR8+0x1c0e0], R3 ;  /* 0x01c0e003ff007988 */ /* 0x0003e20008000808 */
[----:B------:R-:W-:Y:S05]  /*19b0*/  BRA `(.L_x_30) ;  /* 0x0000000000107947 */ /* 0x000fea0003800000 */
.L_x_29:
[----:B------:R-:W-:Y:S02]  /*19c0*/  MOV R0, 0xffffffff ;  /* 0xffffffff00007802 */ /* 0x000fe40000000f00 */
[----:B------:R-:W-:-:S03]  /*19d0*/  MOV R2, 0x1a00 ;  /* 0x00001a0000027802 */ /* 0x000fc60000000f00 */
[----:B------:R1:W-:Y:S04]  /*19e0*/  STS [UR8+0x1c0e0], R0 ;  /* 0x01c0e000ff007988 */ /* 0x0003e80008000808 */
[----:B-1----:R-:W-:Y:S05]  /*19f0*/  CALL.REL.NOINC `($__internal_1_$__cuda_sm10x_tcgen05_guardrail_trap_phase_invalid_during_alloc) ;  /* 0x000001bc00b87944 */ /* 0x002fea0003c00000 */
.L_x_30:
[----:B------:R-:W-:Y:S05]  /*1a00*/  WARPSYNC.ALL ;  /* 0x0000000000007948 */ /* 0x000fea0003800000 */
[----:B------:R-:W2:Y:S02]  /*1a10*/  LDCU UR7, c[0x0][0x384] ;  /* 0x00007080ff0777ac */ /* 0x000ea40008000800 */
[----:B--2---:R-:W-:Y:S01]  /*1a20*/  ISETP.NE.AND P0, PT, RZ, UR7, PT ;  /* 0x00000007ff007c0c */ /* 0x004fe2000bf05270 */
[----:B------:R-:W-:-:S12]  /*1a30*/  NOP ;  /* 0x0000000000007918 */ /* 0x000fd80000000000 */
[----:B------:R-:W-:Y:S05]  /*1a40*/  @!P0 EXIT ;  /* 0x000000000000894d */ /* 0x000fea0003800000 */
[----:B------:R-:W-:Y:S01]  /*1a50*/  UIADD3 UR6, UPT, UPT, UR7, 0x3f, URZ ;  /* 0x0000003f07067890 */ /* 0x000fe2000fffe0ff */
[----:B------:R-:W-:Y:S01]  /*1a60*/  BSSY.RECONVERGENT B0, `(.L_x_33) ;  /* 0x0000014000007945 */ /* 0x000fe20003800200 */
[----:B------:R-:W-:Y:S02]  /*1a70*/  UIADD3 UR4, UPT, UPT, UR8, 0x10000, URZ ;  /* 0x0001000008047890 */ /* 0x000fe4000fffe0ff */
[----:B------:R-:W-:Y:S02]  /*1a80*/  USHF.R.S32.HI UR10, URZ, 0x1f, UR6 ;  /* 0x0000001fff0a7899 */ /* 0x000fe40008011406 */
[----:B------:R-:W-:Y:S02]  /*1a90*/  ULEA UR5, UR9, 0x4, 0x2 ;  /* 0x0000000409057891 */ /* 0x000fe4000f8e10ff */
[----:B------:R-:W-:Y:S02]  /*1aa0*/  ULEA.HI UR10, UR10, UR6, URZ, 0x6 ;  /* 0x000000060a0a7291 */ /* 0x000fe4000f8f30ff */
[----:B------:R-:W-:-:S02]  /*1ab0*/  USHF.R.U32.HI UR4, URZ, 0x4, UR4 ;  /* 0x00000004ff047899 */ /* 0x000fc40008011604 */
[----:B------:R-:W-:Y:S02]  /*1ac0*/  USHF.R.U32.HI UR20, URZ, 0x4, UR8 ;  /* 0x00000004ff147899 */ /* 0x000fe40008011608 */
[----:B------:R-:W-:Y:S02]  /*1ad0*/  ULOP3.LUT UR5, UR5, 0x3fffffc, URZ, 0xc0, !UPT ;  /* 0x03fffffc05057892 */ /* 0x000fe4000f8ec0ff */
[----:B------:R-:W-:Y:S02]  /*1ae0*/  USHF.R.S32.HI UR10, URZ, 0x6, UR10 ;  /* 0x00000006ff0a7899 */ /* 0x000fe4000801140a */
[----:B------:R-:W-:Y:S02]  /*1af0*/  ULOP3.LUT UR4, UR4, 0x3fff, URZ, 0xc0, !UPT ;  /* 0x00003fff04047892 */ /* 0x000fe4000f8ec0ff */
[----:B------:R-:W-:Y:S02]  /*1b00*/  ULOP3.LUT UR20, UR20, 0x3fff, URZ, 0xc0, !UPT ;  /* 0x00003fff14147892 */ /* 0x000fe4000f8ec0ff */
[----:B------:R-:W-:-:S02]  /*1b10*/  UISETP.LT.AND UP0, UPT, UR10, UR5, UPT ;  /* 0x000000050a00728c */ /* 0x000fc4000bf01270 */
[----:B------:R-:W-:Y:S02]  /*1b20*/  ULOP3.LUT UR6, UR4, 0x10000, URZ, 0xfc, !UPT ;  /* 0x0001000004067892 */ /* 0x000fe4000f8efcff */
[----:B------:R-:W-:Y:S02]  /*1b30*/  ULOP3.LUT UR20, UR20, 0x10000, URZ, 0xfc, !UPT ;  /* 0x0001000014147892 */ /* 0x000fe4000f8efcff */
[----:B------:R-:W-:Y:S02]  /*1b40*/  ULOP3.LUT UR4, UR4, 0x2000000, URZ, 0xfc, !UPT ;  /* 0x0200000004047892 */ /* 0x000fe4000f8efcff */
[----:B------:R-:W-:Y:S01]  /*1b50*/  USEL UR5, UR10, UR5, UP0 ;  /* 0x000000050a057287 */ /* 0x000fe20008000000 */
[----:B------:R-:W-:Y:S01]  /*1b60*/  UMOV UR21, 0x40004040 ;  /* 0x4000404000157882 */ /* 0x000fe20000000000 */
[----:B------:R-:W-:Y:S01]  /*1b70*/  UMOV UR7, 0x40004040 ;  /* 0x4000404000077882 */ /* 0x000fe20000000000 */
[----:B------:R-:W-:Y:S06]  /*1b80*/  @!P4 BRA `(.L_x_34) ;  /* 0x000000000004c947 */ /* 0x000fec0003800000 */
[----:B------:R-:W-:Y:S05]  /*1b90*/  BPT.TRAP 0x1 ;  /* 0x000000040000795c */ /* 0x000fea0000300000 */
.L_x_34:
[----:B------:R-:W-:Y:S05]  /*1ba0*/  BSYNC.RECONVERGENT B0 ;  /* 0x0000000000007941 */ /* 0x000fea0003800200 */
.L_x_33:
[----:B-1----:R-:W-:-:S04]  /*1bb0*/  SHF.L.U32 R3, RZ, 0x1f, RZ ;  /* 0x0000001fff037819 */ /* 0x002fc800000006ff */
[----:B------:R-:W1:Y:S02]  /*1bc0*/  SYNCS.PHASECHK.TRANS64.TRYWAIT P0, [UR8+0x1c000], R3 ;  /* 0x01c00003ff0075a7 */ /* 0x000e640008001108 */
[----:B-1----:R-:W-:Y:S05]  /*1bd0*/  @!P0 BRA `(.L_x_35) ;  /* 0x000001a400fc8947 */ /* 0x002fea0003800000 */
.L_x_393:
[----:B------:R-:W-:Y:S05]  /*1be0*/  BRA.U !UP1, `(.L_x_36) ;  /* 0x0000000109047547 */ /* 0x000fea000b800000 */
[----:B------:R-:W-:Y:S05]  /*1bf0*/  BPT.TRAP 0x1 ;  /* 0x000000040000795c */ /* 0x000fea0000300000 */
.L_x_36:
[----:B------:R-:W2:Y:S01]  /*1c00*/  SYNCS.PHASECHK.TRANS64.TRYWAIT P0, [UR8+0x1c020], R3 ;  /* 0x01c02003ff0075a7 */ /* 0x000ea20008001108 */
[----:B------:R-:W-:Y:S01]  /*1c10*/  ULOP3.LUT UR52, UR52, 0x1, URZ, 0xc0, !UPT ;  /* 0x0000000134347892 */ /* 0x000fe2000f8ec0ff */
[----:B--2---:R-:W-:Y:S11]  /*1c20*/  @!P0 BRA `(.L_x_37) ;  /* 0x000001a800008947 */ /* 0x004ff60003800000 */
.L_x_395:
[----:B------:R-:W-:-:S09]  /*1c30*/  UISETP.NE.U32.AND UP0, UPT, UR52, 0x1, UPT ;  /* 0x000000013400788c */ /* 0x000fd2000bf05070 */
[----:B------:R-:W-:Y:S05]  /*1c40*/  BRA.U !UP0, `(.L_x_38) ;  /* 0x0000000108047547 */ /* 0x000fea000b800000 */
[----:B------:R-:W-:Y:S05]  /*1c50*/  BPT.TRAP 0x1 ;  /* 0x000000040000795c */ /* 0x000fea0000300000 */
.L_x_38:
[----:B------:R-:W-:-:S05]  /*1c60*/  HFMA2 R2, -RZ, RZ, 0, 5.9604644775390625e-08 ;  /* 0x00000001ff027431 */ /* 0x000fca00000001ff */
[----:B------:R-:W-:-:S04]  /*1c70*/  SHF.L.U32 R2, R2, 0x1f, RZ ;  /* 0x0000001f02027819 */ /* 0x000fc800000006ff */
[----:B------:R-:W2:Y:S02]  /*1c80*/  SYNCS.PHASECHK.TRANS64.TRYWAIT P0, [UR8+0x1c058], R2 ;  /* 0x01c05802ff0075a7 */ /* 0x000ea40008001108 */
[----:B--2---:R-:W-:Y:S05]  /*1c90*/  @!P0 BRA `(.L_x_39) ;  /* 0x000001a400fc8947 */ /* 0x004fea0003800000 */
.L_x_397:
[----:B-1----:R-:W-:Y:S01]  /*1ca0*/  IMAD.MOV.U32 R0, RZ, RZ, RZ ;  /* 0x000000ffff007224 */ /* 0x002fe200078e00ff */
[----:B------:R-:W-:Y:S02]  /*1cb0*/  UIADD3 UR46, UPT, UPT, UR6, 0x2, URZ ;  /* 0x00000002062e7890 */ /* 0x000fe4000fffe0ff */
[----:B------:R-:W-:Y:S02]  /*1cc0*/  UIADD3 UR66, UPT, UPT, UR20, 0x2, URZ ;  /* 0x0000000214427890 */ /* 0x000fe4000fffe0ff */
[C---:B------:R-:W-:Y:S01]  /*1cd0*/  R2UR UR16, R0.reuse ;  /* 0x00000000001072ca */ /* 0x040fe200000e0000 */
[----:B------:R-:W-:Y:S01]  /*1ce0*/  UIADD3 UR42, UPT, UPT, UR6, 0x4, URZ ;  /* 0x00000004062a7890 */ /* 0x000fe2000fffe0ff */
        /* <DEDUP_REMOVED lines=12> */
[----:B------:R-:W-:Y:S01]  /*1db0*/  R2UR UR9, R0 ;  /* 0x00000000000972ca */ /* 0x000fe200000e0000 */
[----:B------:R-:W-:-:S02]  /*1dc0*/  UIADD3 UR58, UPT, UPT, UR20, 0x402, URZ ;  /* 0x00000402143a7890 */ /* 0x000fc4000fffe0ff */
[----:B------:R-:W-:Y:S02]  /*1dd0*/  UIADD3 UR26, UPT, UPT, UR6, 0x204, URZ ;  /* 0x00000204061a7890 */ /* 0x000fe4000fffe0ff */
[----:B------:R-:W-:Y:S02]  /*1de0*/  UIADD3 UR56, UPT, UPT, UR20, 0x404, URZ ;  /* 0x0000040414387890 */ /* 0x000fe4000fffe0ff */
[----:B------:R-:W-:Y:S01]  /*1df0*/  UIADD3 UR22, UPT, UPT, UR6, 0x206, URZ ;  /* 0x0000020606167890 */ /* 0x000fe2000fffe0ff */
[----:B------:R-:W-:Y:S01]  /*1e00*/  UMOV UR48, 0x0 ;  /* 0x0000000000307882 */ /* 0x000fe20000000000 */
[----:B------:R-:W-:Y:S01]  /*1e10*/  UMOV UR49, 0x8100490 ;  /* 0x0810049000317882 */ /* 0x000fe20000000000 */
[----:B------:R-:W-:Y:S01]  /*1e20*/  UIADD3 UR54, UPT, UPT, UR20, 0x406, URZ ;  /* 0x0000040614367890 */ /* 0x000fe2000fffe0ff */
[----:B------:R1:W-:Y:S01]  /*1e30*/  UTCHMMA gdesc[UR20], gdesc[UR6], tmem[UR16], tmem[UR48], idesc[UR49], !UPT ;  /* 0x00ff3006140075ea */ /* 0x0003e2000f800010 */
[----:B------:R-:W-:Y:S01]  /*1e40*/  UMOV UR44, 0x0 ;  /* 0x00000000002c7882 */ /* 0x000fe20000000000 */
        /* <DEDUP_REMOVED lines=11> */
[----:B------:R1:W-:Y:S01]  /*1f00*/  UTCHMMA gdesc[UR66], gdesc[UR46], tmem[UR15], tmem[UR44], idesc[UR45], UPT ;  /* 0x00ff2c2e420075ea */ /* 0x0003e2000b80000f */
        /* <DEDUP_REMOVED lines=20> */
[----:B------:R1:W-:Y:S01]  /*2050*/  UTCHMMA gdesc[UR56], gdesc[UR26], tmem[UR10], tmem[UR24], idesc[UR25], UPT ;  /* 0x00ff181a380075ea */ /* 0x0003e2000b80000a */
[----:B------:R1:W-:Y:S01]  /*2060*/  UTCHMMA gdesc[UR54], gdesc[UR22], tmem[UR9], tmem[UR18], idesc[UR19], UPT ;  /* 0x00ff1216360075ea */ /* 0x0003e2000b800009 */
[----:B------:R-:W-:-:S09]  /*2070*/  UISETP.NE.AND UP4, UPT, UR52, URZ, UPT ;  /* 0x000000ff3400728c */ /* 0x000fd2000bf85270 */
[----:B------:R-:W-:Y:S05]  /*2080*/  BRA.U UP4, `(.L_x_40) ;  /* 0x0000000104047547 */ /* 0x000fea000b800000 */
[----:B-1----:R-:W-:Y:S05]  /*2090*/  BPT.TRAP 0x1 ;  /* 0x000000040000795c */ /* 0x002fea0000300000 */
.L_x_40:
[----:B-1----:R-:W-:Y:S01]  /*20a0*/  UIADD3 UR9, UPT, UPT, UR8, 0x1c050, URZ ;  /* 0x0001c05008097890 */ /* 0x002fe2000fffe0ff */
[----:B------:R-:W-:Y:S08]  /*20b0*/  BSSY.RECONVERGENT B0, `(.L_x_41) ;  /* 0x0000004000007945 */ /* 0x000ff00003800200 */
[----:B------:R1:W-:Y:S01]  /*20c0*/  UTCBAR [UR9], URZ ;  /* 0x000000ff090073e9 */ /* 0x0003e200080000ff */
[----:B------:R-:W-:Y:S05]  /*20d0*/  @!P4 BRA `(.L_x_42) ;  /* 0x000000000004c947 */ /* 0x000fea0003800000 */
[----:B-1----:R-:W-:Y:S05]  /*20e0*/  BPT.TRAP 0x1 ;  /* 0x000000040000795c */ /* 0x002fea0000300000 */
.L_x_42:
[----:B-1----:R-:W-:Y:S05]  /*20f0*/  BSYNC.RECONVERGENT B0 ;  /* 0x0000000000007941 */ /* 0x002fea0003800200 */
.L_x_41:
[----:B------:R-:W1:Y:S01]  /*2100*/  SYNCS.PHASECHK.TRANS64.TRYWAIT P0, [UR8+0x1c008], R3 ;  /* 0x01c00803ff0075a7 */ /* 0x000e620008001108 */
[----:B------:R-:W-:Y:S01]  /*2110*/  ULOP3.LUT UR51, UR51, 0x1, URZ, 0xc0, !UPT ;  /* 0x0000000133337892 */ /* 0x000fe2000f8ec0ff */
[----:B-1----:R-:W-:Y:S11]  /*2120*/  @!P0 BRA `(.L_x_43) ;  /* 0x000001a000f08947 */ /* 0x002ff60003800000 */
.L_x_399:
[----:B------:R-:W-:-:S09]  /*2130*/  UISETP.NE.U32.AND UP0, UPT, UR51, 0x1, UPT ;  /* 0x000000013300788c */ /* 0x000fd2000bf05070 */
[----:B------:R-:W-:Y:S05]  /*2140*/  BRA.U !UP0, `(.L_x_44) ;  /* 0x0000000108047547 */ /* 0x000fea000b800000 */
[----:B------:R-:W-:Y:S05]  /*2150*/  BPT.TRAP 0x1 ;  /* 0x000000040000795c */ /* 0x000fea0000300000 */
.L_x_44:
[----:B------:R-:W3:Y:S02]  /*2160*/  SYNCS.PHASECHK.TRANS64.TRYWAIT P0, [UR8+0x1c068], R2 ;  /* 0x01c06802ff0075a7 */ /* 0x000ee40008001108 */
[----:B---3--:R-:W-:Y:S05]  /*2170*/  @!P0 BRA `(.L_x_45) ;  /* 0x000001a000f48947 */ /* 0x008fea0003800000 */
.L_x_401:
[----:B-1----:R-:W-:Y:S01]  /*2180*/  IMAD.MOV.U32 R0, RZ, RZ, 0x80 ;  /* 0x00000080ff007424 */ /* 0x002fe200078e00ff */
        /* <DEDUP_REMOVED lines=13> */
[----:B------:R-:W-:Y:S01]  /*2260*/  UMOV UR48, 0x0 ;  /* 0x0000000000307882 */ /* 0x000fe20000000000 */
[C---:B------:R-:W-:Y:S01]  /*2270*/  R2UR UR10, R0.reuse ;  /* 0x00000000000a72ca */ /* 0x040fe200000e0000 */
[----:B------:R-:W-:Y:S01]  /*2280*/  UMOV UR49, 0x8100490 ;  /* 0x0810049000317882 */ /* 0x000fe20000000000 */
[----:B------:R-:W-:Y:S01]  /*2290*/  R2UR UR9, R0 ;  /* 0x00000000000972ca */ /* 0x000fe200000e0000 */
[----:B------:R-:W-:Y:S01]  /*22a0*/  UIADD3 UR54, UPT, UPT, UR20, 0xc06, URZ ;  /* 0x00000c0614367890 */ /* 0x000fe2000fffe0ff */
        /* <DEDUP_REMOVED lines=9> */
[----:B------:R1:W-:Y:S01]  /*2340*/  UTCHMMA gdesc[UR68], gdesc[UR6], tmem[UR16], tmem[UR48], idesc[UR49], !UPT ;  /* 0x00ff3006440075ea */ /* 0x0003e2000f800010 */
        /* <DEDUP_REMOVED lines=30> */
.L_x_46:
[----:B-1----:R-:W-:-:S09]  /*2530*/  UIADD3 UR9, UPT, UPT, UR8, 0x1c060, URZ ;  /* 0x0001c06008097890 */ /* 0x002fd2000fffe0ff */
[----:B------:R1:W-:Y:S01]  /*2540*/  UTCBAR [UR9], URZ ;  /* 0x000000ff090073e9 */ /* 0x0003e200080000ff */
[----:B------:R-:W-:Y:S05]  /*2550*/  BRA.U !UP1, `(.L_x_47) ;  /* 0x0000000109047547 */ /* 0x000fea000b800000 */
[----:B-1----:R-:W-:Y:S05]  /*2560*/  BPT.TRAP 0x1 ;  /* 0x000000040000795c */ /* 0x002fea0000300000 */
.L_x_47:
[----:B-1----:R-:W-:-:S09]  /*2570*/  UIADD3 UR9, UPT, UPT, UR8, 0x1c038, URZ ;  /* 0x0001c03808097890 */ /* 0x002fd2000fffe0ff */
[----:B------:R1:W-:Y:S01]  /*2580*/  UTCBAR [UR9], URZ ;  /* 0x000000ff090073e9 */ /* 0x0003e200080000ff */
[----:B------:R-:W-:Y:S05]  /*2590*/  BRA.U !UP1, `(.L_x_48) ;  /* 0x0000000109047547 */ /* 0x000fea000b800000 */
[----:B-1----:R-:W-:Y:S05]  /*25a0*/  BPT.TRAP 0x1 ;  /* 0x000000040000795c */ /* 0x002fea0000300000 */
.L_x_48:
[----:B------:R-:W3:Y:S02]  /*25b0*/  SYNCS.PHASECHK.TRANS64.TRYWAIT P0, [UR8+0x1c028], R3 ;  /* 0x01c02803ff0075a7 */ /* 0x000ee40008001108 */
[----:B---3--:R-:W-:Y:S05]  /*25c0*/  @!P0 BRA `(.L_x_49) ;  /* 0x0000019c00f88947 */ /* 0x008fea0003800000 */
.L_x_403:
[----:B------:R-:W-:Y:S05]  /*25d0*/  BRA.U UP5, `(.L_x_50) ;  /* 0x0000000105047547 */ /* 0x000fea000b800000 */
[----:B-1----:R-:W-:Y:S05]  /*25e0*/  BPT.TRAP 0x1 ;  /* 0x000000040000795c */ /* 0x002fea0000300000 */
.L_x_50:
[----:B------:R-:W4:Y:S02]  /*25f0*/  SYNCS.PHASECHK.TRANS64.TRYWAIT P0, [UR8+0x1c0a0], R2 ;  /* 0x01c0a002ff0075a7 */ /* 0x000f240008001108 */
[----:B----4-:R-:W-:Y:S05]  /*2600*/  @!P0 BRA `(.L_x_51) ;  /* 0x000001a000008947 */ /* 0x010fea0003800000 */
.L_x_405:
[----:B------:R-:W-:Y:S05]  /*2610*/  BRA.U UP4, `(.L_x_52) ;  /* 0x0000000104047547 */ /* 0x000fea000b800000 */
[----:B-1----:R-:W-:Y:S05]  /*2620*/  BPT.TRAP 0x1 ;  /* 0x000000040000795c */ /* 0x002fea0000300000 */
.L_x_52:
[----:B------:R-:W4:Y:S02]  /*2630*/  SYNCS.PHASECHK.TRANS64.TRYWAIT P0, [UR8+0x1c058], R3 ;  /* 0x01c05803ff0075a7 */ /* 0x000f240008001108 */
[----:B----4-:R-:W-:Y:S05]  /*2640*/  @!P0 BRA `(.L_x_53) ;  /* 0x000001a000088947 */ /* 0x010fea0003800000 */
.L_x_407:
[----:B---3--:R-:W-:Y:S01]  /*2650*/  IMAD.MOV.U32 R0, RZ, RZ, 0x20 ;  /* 0x00000020ff007424 */ /* 0x008fe200078e00ff */
[----:B------:R-:W-:Y:S02]  /*2660*/  UIADD3 UR34, UPT, UPT, UR4, 0x400, URZ ;  /* 0x0000040004227890 */ /* 0x000fe4000fffe0ff */
[----:B------:R-:W-:Y:S02]  /*2670*/  UIADD3 UR32, UPT, UPT, UR4, 0x480, URZ ;  /* 0x0000048004207890 */ /* 0x000fe4000fffe0ff */
[----:B------:R-:W-:Y:S01]  /*2680*/  R2UR UR15, R0 ;  /* 0x00000000000f72ca */ /* 0x000fe200000e0000 */
[----:B------:R-:W-:Y:S01]  /*2690*/  IMAD.MOV.U32 R0, RZ, RZ, 0x100 ;  /* 0x00000100ff007424 */ /* 0x000fe200078e00ff */
[----:B------:R-:W-:Y:S02]  /*26a0*/  UIADD3 UR30, UPT, UPT, UR4, 0x500, URZ ;  /* 0x00000500041e7890 */ /* 0x000fe4000fffe0ff */
[----:B------:R-:W-:Y:S02]  /*26b0*/  UIADD3 UR28, UPT, UPT, UR4, 0x580, URZ ;  /* 0x00000580041c7890 */ /* 0x000fe4000fffe0ff */
[----:B------:R-:W-:Y:S01]  /*26c0*/  R2UR UR16, R0 ;  /* 0x00000000001072ca */ /* 0x000fe200000e0000 */
[----:B------:R-:W-:Y:S01]  /*26d0*/  IMAD.MOV.U32 R0, RZ, RZ, 0x28 ;  /* 0x00000028ff007424 */ /* 0x000fe200078e00ff */
[----:B------:R-:W-:Y:S01]  /*26e0*/  UMOV UR26, 0x0 ;  /* 0x00000000001a7882 */ /* 0x000fe20000000000 */
[----:B------:R-:W-:Y:S01]  /*26f0*/  UMOV UR27, 0x8210490 ;  /* 0x08210490001b7882 */ /* 0x000fe20000000000 */
[----:B------:R-:W-:Y:S01]  /*2700*/  UMOV UR35, 0x40004040 ;  /* 0x4000404000237882 */ /* 0x000fe20000000000 */
[----:B------:R-:W-:Y:S01]  /*2710*/  UMOV UR24, 0x0 ;  /* 0x0000000000187882 */ /* 0x000fe20000000000 */
        /* <DEDUP_REMOVED lines=9> */
[----:B------:R3:W-:Y:S01]  /*27b0*/  UTCHMMA tmem[UR15], gdesc[UR34], tmem[UR16], tmem[UR26], idesc[UR27], !UPT ;  /* 0x00ff1a220f0079ea */ /* 0x0007e2000f800010 */
[----:B------:R-:W-:Y:S01]  /*27c0*/  UMOV UR18, 0x0 ;  /* 0x0000000000127882 */ /* 0x000fe20000000000 */
[----:B------:R-:W-:Y:S01]  /*27d0*/  UMOV UR19, 0x8210490 ;  /* 0x0821049000137882 */ /* 0x000fe20000000000 */
[----:B------:R-:W-:Y:S01]  /*27e0*/  R2UR UR11, R0 ;  /* 0x00000000000b72ca */ /* 0x000fe200000e0000 */
[----:B------:R-:W-:Y:S01]  /*27f0*/  IMAD.MOV.U32 R0, RZ, RZ, 0x100 ;  /* 0x00000100ff007424 */ /* 0x000fe200078e00ff */
[----:B------:R-:W-:-:S04]  /*2800*/  UMOV UR29, 0x40004040 ;  /* 0x40004040001d7882 */ /* 0x000fc80000000000 */
[----:B------:R-:W-:Y:S01]  /*2810*/  R2UR UR12, R0 ;  /* 0x00000000000c72ca */ /* 0x000fe200000e0000 */
[----:B------:R-:W-:Y:S01]  /*2820*/  IMAD.MOV.U32 R0, RZ, RZ, 0x38 ;  /* 0x00000038ff007424 */ /* 0x000fe200078e00ff */
[----:B------:R3:W-:Y:S04]  /*2830*/  UTCHMMA tmem[UR13], gdesc[UR32], tmem[UR14], tmem[UR24], idesc[UR25], UPT ;  /* 0x00ff18200d0079ea */ /* 0x0007e8000b80000e */
[----:B-1----:R-:W-:Y:S01]  /*2840*/  R2UR UR9, R0 ;  /* 0x00000000000972ca */ /* 0x002fe200000e0000 */
[----:B------:R-:W-:-:S05]  /*2850*/  IMAD.MOV.U32 R0, RZ, RZ, 0x100 ;  /* 0x00000100ff007424 */ /* 0x000fca00078e00ff */
[----:B------:R-:W-:Y:S01]  /*2860*/  R2UR UR10, R0 ;  /* 0x00000000000a72ca */ /* 0x000fe200000e0000 */
[----:B------:R3:W-:-:S12]  /*2870*/  UTCHMMA tmem[UR11], gdesc[UR30], tmem[UR12], tmem[UR22], idesc[UR23], UPT ;  /* 0x00ff161e0b0079ea */ /* 0x0007d8000b80000c */
[----:B------:R3:W-:Y:S01]  /*2880*/  UTCHMMA tmem[UR9], gdesc[UR28], tmem[UR10], tmem[UR18], idesc[UR19], UPT ;  /* 0x00ff121c090079ea */ /* 0x0007e2000b80000a */
[----:B------:R-:W-:Y:S05]  /*2890*/  BRA.U UP5, `(.L_x_54) ;  /* 0x0000000105047547 */ /* 0x000fea000b800000 */
[----:B---3--:R-:W-:Y:S05]  /*28a0*/  BPT.TRAP 0x1 ;  /* 0x000000040000795c */ /* 0x008fea0000300000 */
.L_x_54:
[----:B---3--:R-:W-:Y:S01]  /*28b0*/  UIADD3 UR9, UPT, UPT, UR8, 0x1c090, URZ ;  /* 0x0001c09008097890 */ /* 0x008fe2000fffe0ff */
[----:B------:R-:W-:Y:S01]  /*28c0*/  HFMA2 R6, -RZ, RZ, 0, 5.9604644775390625e-08 ;  /* 0x00000001ff067431 */ /* 0x000fe200000001ff */
[----:B------:R-:W-:Y:S01]  /*28d0*/  UISETP.GE.AND UP0, UPT, UR5, 0x2, UPT ;  /* 0x000000020500788c */ /* 0x000fe2000bf06270 */
[----:B--2---:R-:W-:Y:S01]  /*28e0*/  MOV R5, RZ ;  /* 0x000000ff00057202 */ /* 0x004fe20000000f00 */
[----:B------:R-:W-:Y:S01]  /*28f0*/  UMOV UR19, URZ ;  /* 0x000000ff00137c82 */ /* 0x000fe20008000000 */
[----:B------:R-:W-:Y:S01]  /*2900*/  UMOV UR8, 0x400 ;  /* 0x0000040000087882 */ /* 0x000fe20000000000 */
[----:B------:R-:W-:-:S03]  /*2910*/  UMOV UR18, 0x1 ;  /* 0x0000000100127882 */ /* 0x000fc60000000000 */
[----:B------:R1:W-:Y:S02]  /*2920*/  UTCBAR [UR9], URZ ;  /* 0x000000ff090073e9 */ /* 0x0003e400080000ff */
[----:B------:R-:W-:Y:S05]  /*2930*/  BRA.U !UP0, `(.L_x_55) ;  /* 0x0000001108887547 */ /* 0x000fea000b800000 */
[----:B------:R-:W-:Y:S01]  /*2940*/  CS2R R4, SRZ ;  /* 0x0000000000047805 */ /* 0x000fe2000001ff00 */
[----:B------:R-:W-:Y:S01]  /*2950*/  IMAD.MOV.U32 R6, RZ, RZ, 0x1 ;  /* 0x00000001ff067424 */ /* 0x000fe200078e00ff */
[----:B------:R-:W-:Y:S01]  /*2960*/  MOV R2, RZ ;  /* 0x000000ff00027202 */ /* 0x000fe20000000f00 */
[----:B------:R-:W-:Y:S01]  /*2970*/  UMOV UR72, 0x2 ;  /* 0x0000000200487882 */ /* 0x000fe20000000000 */
[----:B------:R-:W-:Y:S01]  /*2980*/  UMOV UR18, 0x1 ;  /* 0x0000000100127882 */ /* 0x000fe20000000000 */
[----:B------:R-:W-:Y:S01]  /*2990*/  UMOV UR19, URZ ;  /* 0x000000ff00137c82 */ /* 0x000fe20008000000 */
[----:B------:R-:W-:Y:S01]  /*29a0*/  UMOV UR15, 0x1 ;  /* 0x00000001000f7882 */ /* 0x000fe20000000000 */
.L_x_74:
[----:B---3--:R-:W-:Y:S05]  /*29b0*/  BRA.U !UP1, `(.L_x_56) ;  /* 0x0000000109047547 */ /* 0x008fea000b800000 */
[----:B-1----:R-:W-:Y:S05]  /*29c0*/  BPT.TRAP 0x1 ;  /* 0x000000040000795c */ /* 0x002fea0000300000 */
.L_x_56:
[----:B------:R-:W2:Y:S01]  /*29d0*/  S2UR UR16, SR_CgaCtaId ;  /* 0x00000000001079c3 */ /* 0x000ea20000008800 */
[----:B------:R-:W-:Y:S01]  /*29e0*/  UMOV UR8, 0x400 ;  /* 0x0000040000087882 */ /* 0x000fe20000000000 */
[----:B------:R-:W-:Y:S01]  /*29f0*/  SHF.L.U32 R3, R2, 0x1f, RZ ;  /* 0x0000001f02037819 */ /* 0x000fe200000006ff */
[----:B--2---:R-:W-:Y:S04]  /*2a00*/  ULEA UR16, UR16, UR8, 0x18 ;  /* 0x0000000810107291 */ /* 0x004fe8000f8ec0ff */
[----:B------:R-:W-:Y:S09]  /*2a10*/  ULEA UR8, UR72, UR16, 0x3 ;  /* 0x0000001048087291 */ /* 0x000ff2000f8e18ff */
[----:B------:R-:W2:Y:S02]  /*2a20*/  SYNCS.PHASECHK.TRANS64.TRYWAIT P0, [UR8+0x1c020], R3 ;  /* 0x01c02003ff0075a7 */ /* 0x000ea40008001108 */
[----:B--2---:R-:W-:Y:S05]  /*2a30*/  @!P0 BRA `(.L_x_57) ;  /* 0x0000019c00248947 */ /* 0x004fea0003800000 */
.L_x_409:
[----:B------:R-:W-:Y:S01]  /*2a40*/  UIADD3 UR23, UPT, UPT, UR72, 0x1, URZ ;  /* 0x0000000148177890 */ /* 0x000fe2000fffe0ff */
[----:B--2---:R-:W-:Y:S01]  /*2a50*/  IMAD.MOV.U32 R0, RZ, RZ, RZ ;  /* 0x000000ffff007224 */ /* 0x004fe200078e00ff */
[----:B------:R-:W-:Y:S02]  /*2a60*/  ULEA UR72, UR72, UR6, 0xa ;  /* 0x0000000648487291 */ /* 0x000fe4000f8e50ff */
[----:B------:R-:W-:Y:S02]  /*2a70*/  UIADD3 UR64, UPT, UPT, UR20, 0x2, URZ ;  /* 0x0000000214407890 */ /* 0x000fe4000fffe0ff */
        /* <DEDUP_REMOVED lines=13> */
[C---:B-1----:R-:W-:Y:S01]  /*2b50*/  R2UR UR9, R0.reuse ;  /* 0x00000000000972ca */ /* 0x042fe200000e0000 */
[----:B------:R-:W-:Y:S01]  /*2b60*/  UIADD3 UR38, UPT, UPT, UR72, 0x202, URZ ;  /* 0x0000020248267890 */ /* 0x000fe2000fffe0ff */
[----:B------:R-:W-:Y:S01]  /*2b70*/  R2UR UR8, R0 ;  /* 0x00000000000872ca */ /* 0x000fe200000e0000 */
[----:B------:R-:W-:Y:S02]  /*2b80*/  UIADD3 UR36, UPT, UPT, UR20, 0x402, URZ ;  /* 0x0000040214247890 */ /* 0x000fe4000fffe0ff */
[----:B------:R-:W-:Y:S02]  /*2b90*/  UIADD3 UR32, UPT, UPT, UR72, 0x204, URZ ;  /* 0x0000020448207890 */ /* 0x000fe4000fffe0ff */
[----:B------:R-:W-:Y:S02]  /*2ba0*/  UIADD3 UR30, UPT, UPT, UR20, 0x404, URZ ;  /* 0x00000404141e7890 */ /* 0x000fe4000fffe0ff */
[----:B------:R-:W-:Y:S02]  /*2bb0*/  UIADD3 UR26, UPT, UPT, UR72, 0x206, URZ ;  /* 0x00000206481a7890 */ /* 0x000fe4000fffe0ff */
[----:B------:R-:W-:Y:S02]  /*2bc0*/  UIADD3 UR24, UPT, UPT, UR20, 0x406, URZ ;  /* 0x0000040614187890 */ /* 0x000fe4000fffe0ff */
[----:B------:R-:W-:Y:S02]  /*2bd0*/  UISETP.NE.AND UP4, UPT, UR52, URZ, UPT ;  /* 0x000000ff3400728c */ /* 0x000fe4000bf85270 */
[----:B------:R-:W-:Y:S01]  /*2be0*/  UISETP.NE.AND UP0, UPT, UR23, 0x3, UPT ;  /* 0x000000031700788c */ /* 0x000fe2000bf05270 */
[----:B------:R-:W-:Y:S01]  /*2bf0*/  UMOV UR73, 0x40004040 ;  /* 0x4000404000497882 */ /* 0x000fe20000000000 */
[----:B------:R-:W-:Y:S02]  /*2c00*/  UMOV UR70, 0x0 ;  /* 0x0000000000467882 */ /* 0x000fe40000000000 */
[----:B------:R-:W-:Y:S01]  /*2c10*/  USEL UR17, URZ, 0x1, UP0 ;  /* 0x00000001ff117887 */ /* 0x000fe20008000000 */
        /* <DEDUP_REMOVED lines=36> */
[----:B------:R-:W-:Y:S01]  /*2e60*/  LOP3.LUT R2, R2, UR17, RZ, 0x3c, !PT ;  /* 0x0000001102027c12 */ /* 0x000fe2000f8e3cff */
[----:B------:R-:W-:Y:S01]  /*2e70*/  USEL UR17, UR23, URZ, UP0 ;  /* 0x000000ff17117287 */ /* 0x000fe20008000000 */
[----:B------:R1:W-:Y:S01]  /*2e80*/  UTCHMMA gdesc[UR24], gdesc[UR26], tmem[UR8], tmem[UR68], idesc[UR69], UPT ;  /* 0x00ff441a180075ea */ /* 0x0003e2000b800008 */
[----:B------:R-:W-:Y:S10]  /*2e90*/  BRA.U UP4, `(.L_x_58) ;  /* 0x0000000104047547 */ /* 0x000ff4000b800000 */
[----:B-1----:R-:W-:Y:S05]  /*2ea0*/  BPT.TRAP 0x1 ;  /* 0x000000040000795c */ /* 0x002fea0000300000 */
.L_x_58:
[----:B------:R-:W-:Y:S01]  /*2eb0*/  LOP3.LUT R4, R4, 0x1, RZ, 0x3c, !PT ;  /* 0x0000000104047812 */ /* 0x000fe200078e3cff */
[----:B-1----:R-:W-:Y:S09]  /*2ec0*/  UIADD3 UR8, UPT, UPT, UR16, 0x1c050, URZ ;  /* 0x0001c05010087890 */ /* 0x002ff2000fffe0ff */
[----:B------:R1:W-:Y:S01]  /*2ed0*/  UTCBAR [UR8], URZ ;  /* 0x000000ff080073e9 */ /* 0x0003e200080000ff */
[----:B------:R-:W-:Y:S05]  /*2ee0*/  BRA.U UP5, `(.L_x_59) ;  /* 0x0000000105047547 */ /* 0x000fea000b800000 */
[----:B-1----:R-:W-:Y:S05]  /*2ef0*/  BPT.TRAP 0x1 ;  /* 0x000000040000795c */ /* 0x002fea0000300000 */
.L_x_59:
[----:B------:R-:W-:Y:S01]  /*2f00*/  SHF.L.U32 R3, R6, 0x1f, RZ ;  /* 0x0000001f06037819 */ /* 0x000fe200000006ff */
[----:B------:R-:W-:Y:S03]  /*2f10*/  UISETP.NE.AND UP3, UPT, UR51, URZ, UPT ;  /* 0x000000ff3300728c */ /* 0x000fe6000bf65270 */
[----:B------:R-:W2:Y:S02]  /*2f20*/  SYNCS.PHASECHK.TRANS64.TRYWAIT P0, [UR16+0x1c0a8], R3 ;  /* 0x01c0a803ff0075a7 */ /* 0x000ea40008001110 */
[----:B--2---:R-:W-:Y:S06]  /*2f30*/  @!P0 BRA `(.L_x_60) ;  /* 0x0000019400fc8947 */ /* 0x004fec0003800000 */
.L_x_411:
[----:B------:R-:W-:Y:S05]  /*2f40*/  BRA.U UP3, `(.L_x_61) ;  /* 0x0000000103047547 */ /* 0x000fea000b800000 */
[----:B-1----:R-:W-:Y:S05]  /*2f50*/  BPT.TRAP 0x1 ;  /* 0x000000040000795c */ /* 0x002fea0000300000 */
.L_x_61:
[----:B--2---:R-:W-:Y:S04]  /*2f60*/  SHF.L.U32 R3, R5, 0x1f, RZ ;  /* 0x0000001f05037819 */ /* 0x004fe800000006ff */
[----:B------:R-:W2:Y:S02]  /*2f70*/  SYNCS.PHASECHK.TRANS64.TRYWAIT P0, [UR16+0x1c068], R3 ;  /* 0x01c06803ff0075a7 */ /* 0x000ea40008001110 */
[----:B--2---:R-:W-:Y:S05]  /*2f80*/  @!P0 BRA `(.L_x_62) ;  /* 0x0000019800008947 */ /* 0x004fea0003800000 */
.L_x_413:
[----:B------:R-:W-:Y:S01]  /*2f90*/  ULEA UR34, UR15, UR4, 0xa ;  /* 0x000000040f227291 */ /* 0x000fe2000f8e50ff */
[----:B--2---:R-:W-:Y:S01]  /*2fa0*/  IMAD.MOV.U32 R0, RZ, RZ, 0xa0 ;  /* 0x000000a0ff007424 */ /* 0x004fe200078e00ff */
[----:B------:R-:W-:Y:S02]  /*2fb0*/  UISETP.NE.U32.AND UP0, UPT, UR19, URZ, UPT ;  /* 0x000000ff1300728c */ /* 0x000fe4000bf05070 */
[----:B------:R-:W-:Y:S02]  /*2fc0*/  UIADD3 UR30, UPT, UPT, UR34, 0x80, URZ ;  /* 0x00000080221e7890 */ /* 0x000fe4000fffe0ff */
[----:B------:R-:W-:Y:S01]  /*2fd0*/  UIADD3 UR28, UPT, UPT, UR34, 0x100, URZ ;  /* 0x00000100221c7890 */ /* 0x000fe2000fffe0ff */
[----:B------:R-:W-:Y:S01]  /*2fe0*/  R2UR UR14, R0 ;  /* 0x00000000000e72ca */ /* 0x000fe200000e0000 */
[----:B------:R-:W-:Y:S01]  /*2ff0*/  UIADD3 UR24, UPT, UPT, UR34, 0x180, URZ ;  /* 0x0000018022187890 */ /* 0x000fe2000fffe0ff */
        /* <DEDUP_REMOVED lines=19> */
[----:B------:R2:W-:Y:S04]  /*3130*/  UTCHMMA tmem[UR14], gdesc[UR34], tmem[UR22], tmem[UR46], idesc[UR47], UP0 ;  /* 0x00ff2e220e0079ea */ /* 0x0005e80008000016 */
[----:B------:R-:W-:Y:S01]  /*3140*/  R2UR UR10, R0 ;  /* 0x00000000000a72ca */ /* 0x000fe200000e0000 */
[----:B------:R-:W-:Y:S05]  /*3150*/  IMAD.MOV.U32 R0, RZ, RZ, 0x180 ;  /* 0x00000180ff007424 */ /* 0x000fea00078e00ff */
[----:B------:R-:W-:Y:S01]  /*3160*/  R2UR UR11, R0 ;  /* 0x00000000000b72ca */ /* 0x000fe200000e0000 */
[----:B------:R-:W-:Y:S01]  /*3170*/  IMAD.MOV.U32 R0, RZ, RZ, 0xb8 ;  /* 0x000000b8ff007424 */ /* 0x000fe200078e00ff */
[----:B------:R2:W-:Y:S04]  /*3180*/  UTCHMMA tmem[UR12], gdesc[UR30], tmem[UR13], tmem[UR42], idesc[UR43], UPT ;  /* 0x00ff2a1e0c0079ea */ /* 0x0005e8000b80000d */
[----:B-1----:R-:W-:Y:S01]  /*3190*/  R2UR UR8, R0 ;  /* 0x00000000000872ca */ /* 0x002fe200000e0000 */
[----:B------:R-:W-:Y:S05]  /*31a0*/  IMAD.MOV.U32 R0, RZ, RZ, 0x180 ;  /* 0x00000180ff007424 */ /* 0x000fea00078e00ff */
[----:B------:R-:W-:Y:S01]  /*31b0*/  R2UR UR9, R0 ;  /* 0x00000000000972ca */ /* 0x000fe200000e0000 */
[----:B------:R2:W-:Y:S11]  /*31c0*/  UTCHMMA tmem[UR10], gdesc[UR28], tmem[UR11], tmem[UR40], idesc[UR41], UPT ;  /* 0x00ff281c0a0079ea */ /* 0x0005f6000b80000b */
[----:B------:R-:W-:Y:S01]  /*31d0*/  @!UPT UIADD3 URZ, UPT, UPT, URZ, URZ, URZ ;  /* 0x000000fffffff290 */ /* 0x000fe2000fffe0ff */
[----:B------:R2:W-:Y:S01]  /*31e0*/  UTCHMMA tmem[UR8], gdesc[UR24], tmem[UR9], tmem[UR36], idesc[UR37], UPT ;  /* 0x00ff2418080079ea */ /* 0x0005e2000b800009 */
[----:B------:R-:W-:Y:S05]  /*31f0*/  BRA.U UP5, `(.L_x_63) ;  /* 0x0000000105047547 */ /* 0x000fea000b800000 */
[----:B--2---:R-:W-:Y:S05]  /*3200*/  BPT.TRAP 0x1 ;  /* 0x000000040000795c */ /* 0x004fea0000300000 */
.L_x_63:
[----:B------:R-:W-:Y:S01]  /*3210*/  LOP3.LUT R6, R6, 0x1, RZ, 0x3c, !PT ;  /* 0x0000000106067812 */ /* 0x000fe200078e3cff */
[----:B--2---:R-:W-:Y:S09]  /*3220*/  UIADD3 UR8, UPT, UPT, UR16, 0x1c098, URZ ;  /* 0x0001c09810087890 */ /* 0x004ff2000fffe0ff */
[----:B------:R1:W-:Y:S01]  /*3230*/  UTCBAR [UR8], URZ ;  /* 0x000000ff080073e9 */ /* 0x0003e200080000ff */
[----:B------:R-:W-:Y:S05]  /*3240*/  BRA.U !UP1, `(.L_x_64) ;  /* 0x0000000109047547 */ /* 0x000fea000b800000 */
[----:B-1----:R-:W-:Y:S05]  /*3250*/  BPT.TRAP 0x1 ;  /* 0x000000040000795c */ /* 0x002fea0000300000 */
.L_x_64:
[----:B------:R-:W-:Y:S01]  /*3260*/  ULEA UR19, UR18, UR16, 0x3 ;  /* 0x0000001012137291 */ /* 0x000fe2000f8e18ff */
[----:B------:R-:W-:Y:S01]  /*3270*/  IMAD.MOV.U32 R0, RZ, RZ, 0x80 ;  /* 0x00000080ff007424 */ /* 0x000fe200078e00ff */
[----:B------:R-:W-:Y:S02]  /*3280*/  UIADD3 UR70, UPT, UPT, UR20, 0x800, URZ ;  /* 0x0000080014467890 */ /* 0x000fe4000fffe0ff */
        /* <DEDUP_REMOVED lines=8> */
[----:B------:R2:W-:Y:S01]  /*3310*/  UTCBAR [UR19], URZ ;  /* 0x000000ff130073e9 */ /* 0x0005e200080000ff */
        /* <DEDUP_REMOVED lines=9> */
[----:B-1----:R-:W-:Y:S01]  /*33b0*/  R2UR UR8, R0 ;  /* 0x00000000000872ca */ /* 0x002fe200000e0000 */
[----:B------:R-:W-:Y:S01]  /*33c0*/  UISETP.NE.AND UP0, UPT, UR18, 0x3, UPT ;  /* 0x000000031200788c */ /* 0x000fe2000bf05270 */
[----:B------:R-:W-:Y:S01]  /*33d0*/  UMOV UR71, 0x40004040 ;  /* 0x4000404000477882 */ /* 0x000fe20000000000 */
[----:B------:R-:W-:Y:S02]  /*33e0*/  UMOV UR68, 0x0 ;  /* 0x0000000000447882 */ /* 0x000fe40000000000 */
[----:B------:R-:W-:Y:S01]  /*33f0*/  USEL UR18, UR18, URZ, UP0 ;  /* 0x000000ff12127287 */ /* 0x000fe20008000000 */
        /* <DEDUP_REMOVED lines=35> */
[----:B------:R-:W-:Y:S02]  /*3630*/  UMOV UR23, 0x8100490 ;  /* 0x0810049000177882 */ /* 0x000fe40000000000 */
[----:B------:R2:W-:Y:S01]  /*3640*/  UTCHMMA gdesc[UR24], gdesc[UR26], tmem[UR8], tmem[UR22], idesc[UR23], UPT ;  /* 0x00ff161a180075ea */ /* 0x0005e2000b800008 */
[----:B------:R-:W-:Y:S05]  /*3650*/  BRA.U UP3, `(.L_x_65) ;  /* 0x0000000103047547 */ /* 0x000fea000b800000 */
[----:B--2---:R-:W-:Y:S05]  /*3660*/  BPT.TRAP 0x1 ;  /* 0x000000040000795c */ /* 0x004fea0000300000 */
.L_x_65:
[----:B--2---:R-:W-:Y:S09]  /*3670*/  UIADD3 UR8, UPT, UPT, UR16, 0x1c060, URZ ;  /* 0x0001c06010087890 */ /* 0x004ff2000fffe0ff */
[----:B------:R1:W-:Y:S01]  /*3680*/  UTCBAR [UR8], URZ ;  /* 0x000000ff080073e9 */ /* 0x0003e200080000ff */
[----:B------:R-:W-:Y:S05]  /*3690*/  BRA.U !UP1, `(.L_x_66) ;  /* 0x0000000109047547 */ /* 0x000fea000b800000 */
[----:B-1----:R-:W-:Y:S05]  /*36a0*/  BPT.TRAP 0x1 ;  /* 0x000000040000795c */ /* 0x002fea0000300000 */
.L_x_66:
[----:B-1----:R-:W-:Y:S02]  /*36b0*/  ULEA UR8, UR18, UR16, 0x3 ;  /* 0x0000001012087291 */ /* 0x002fe4000f8e18ff */
[----:B------:R-:W-:Y:S02]  /*36c0*/  UIADD3 UR18, UPT, UPT, UR18, 0x1, URZ ;  /* 0x0000000112127890 */ /* 0x000fe4000fffe0ff */
[----:B------:R-:W-:Y:S02]  /*36d0*/  UIADD3 UR9, UPT, UPT, UR8, 0x1c038, URZ ;  /* 0x0001c03808097890 */ /* 0x000fe4000fffe0ff */
[----:B------:R-:W-:Y:S04]  /*36e0*/  UISETP.NE.AND UP0, UPT, UR18, 0x3, UPT ;  /* 0x000000031200788c */ /* 0x000fe8000bf05270 */
[----:B------:R-:W-:Y:S03]  /*36f0*/  USEL UR18, UR18, URZ, UP0 ;  /* 0x000000ff12127287 */ /* 0x000fe60008000000 */
[----:B------:R1:W-:Y:S01]  /*3700*/  UTCBAR [UR9], URZ ;  /* 0x000000ff090073e9 */ /* 0x0003e200080000ff */
[----:B------:R-:W-:Y:S08]  /*3710*/  BRA.U !UP1, `(.L_x_67) ;  /* 0x0000000109047547 */ /* 0x000ff0000b800000 */
[----:B-1----:R-:W-:Y:S05]  /*3720*/  BPT.TRAP 0x1 ;  /* 0x000000040000795c */ /* 0x002fea0000300000 */
.L_x_67:
[----:B------:R-:W-:Y:S01]  /*3730*/  ULEA UR8, UR17, UR16, 0x3 ;  /* 0x0000001011087291 */ /* 0x000fe2000f8e18ff */
[----:B------:R-:W-:Y:S08]  /*3740*/  SHF.L.U32 R3, R2, 0x1f, RZ ;  /* 0x0000001f02037819 */ /* 0x000ff000000006ff */
[----:B------:R-:W2:Y:S02]  /*3750*/  SYNCS.PHASECHK.TRANS64.TRYWAIT P0, [UR8+0x1c020], R3 ;  /* 0x01c02003ff0075a7 */ /* 0x000ea40008001108 */
[----:B--2---:R-:W-:Y:S05]  /*3760*/  @!P0 BRA `(.L_x_68) ;  /* 0x0000019000208947 */ /* 0x004fea0003800000 */
.L_x_415:
[----:B------:R-:W-:Y:S05]  /*3770*/  BRA.U UP5, `(.L_x_69) ;  /* 0x0000000105047547 */ /* 0x000fea000b800000 */
[----:B-1----:R-:W-:Y:S05]  /*3780*/  BPT.TRAP 0x1 ;  /* 0x000000040000795c */ /* 0x002fea0000300000 */
.L_x_69:
[----:B--2---:R-:W-:Y:S04]  /*3790*/  SHF.L.U32 R3, R6, 0x1f, RZ ;  /* 0x0000001f06037819 */ /* 0x004fe800000006ff */
[----:B------:R-:W2:Y:S02]  /*37a0*/  SYNCS.PHASECHK.TRANS64.TRYWAIT P0, [UR16+0x1c0a0], R3 ;  /* 0x01c0a003ff0075a7 */ /* 0x000ea40008001110 */
[----:B--2---:R-:W-:Y:S05]  /*37b0*/  @!P0 BRA `(.L_x_70) ;  /* 0x0000019000248947 */ /* 0x004fea0003800000 */
.L_x_417:
[----:B------:R-:W-:Y:S05]  /*37c0*/  BRA.U UP4, `(.L_x_71) ;  /* 0x0000000104047547 */ /* 0x000fea000b800000 */
[----:B-1----:R-:W-:Y:S05]  /*37d0*/  BPT.TRAP 0x1 ;  /* 0x000000040000795c */ /* 0x002fea0000300000 */
.L_x_71:
[----:B--2---:R-:W-:Y:S04]  /*37e0*/  SHF.L.U32 R3, R4, 0x1f, RZ ;  /* 0x0000001f04037819 */ /* 0x004fe800000006ff */
[----:B------:R-:W2:Y:S02]  /*37f0*/  SYNCS.PHASECHK.TRANS64.TRYWAIT P0, [UR16+0x1c058], R3 ;  /* 0x01c05803ff0075a7 */ /* 0x000ea40008001110 */
[----:B--2---:R-:W-:Y:S05]  /*3800*/  @!P0 BRA `(.L_x_72) ;  /* 0x0000019000288947 */ /* 0x004fea0003800000 */
.L_x_419:
[----:B------:R-:W-:Y:S01]  /*3810*/  USHF.L.U32 UR8, UR17, 0xa, URZ ;  /* 0x0000000a11087899 */ /* 0x000fe200080006ff */
[----:B--2---:R-:W-:Y:S01]  /*3820*/  IMAD.MOV.U32 R0, RZ, RZ, 0x20 ;  /* 0x00000020ff007424 */ /* 0x004fe200078e00ff */
[----:B------:R-:W-:Y:S01]  /*3830*/  UMOV UR37, 0x40004040 ;  /* 0x4000404000257882 */ /* 0x000fe20000000000 */
[----:B------:R-:W-:Y:S01]  /*3840*/  UMOV UR28, 0x0 ;  /* 0x00000000001c7882 */ /* 0x000fe20000000000 */
[----:B------:R-:W-:Y:S02]  /*3850*/  UIADD3 UR36, UPT, UPT, UR8, UR4, URZ ;  /* 0x0000000408247290 */ /* 0x000fe4000fffe0ff */
[----:B------:R-:W-:Y:S01]  /*3860*/  R2UR UR15, R0 ;  /* 0x00000000000f72ca */ /* 0x000fe200000e0000 */
[----:B------:R-:W-:Y:S01]  /*3870*/  IMAD.MOV.U32 R0, RZ, RZ, 0x100 ;  /* 0x00000100ff007424 */ /* 0x000fe200078e00ff */
[----:B------:R-:W-:Y:S02]  /*3880*/  UIADD3 UR34, UPT, UPT, UR36, 0x80, URZ ;  /* 0x0000008024227890 */ /* 0x000fe4000fffe0ff */
[----:B------:R-:W-:Y:S02]  /*3890*/  UIADD3 UR32, UPT, UPT, UR36, 0x100, URZ ;  /* 0x0000010024207890 */ /* 0x000fe4000fffe0ff */
        /* <DEDUP_REMOVED lines=15> */
[----:B------:R2:W-:Y:S01]  /*3990*/  UTCHMMA tmem[UR15], gdesc[UR36], tmem[UR19], tmem[UR28], idesc[UR29], UPT ;  /* 0x00ff1c240f0079ea */ /* 0x0005e2000b800013 */
[----:B------:R-:W-:Y:S01]  /*39a0*/  UMOV UR22, 0x0 ;  /* 0x0000000000167882 */ /* 0x000fe20000000000 */
[----:B------:R-:W-:Y:S02]  /*39b0*/  UMOV UR23, 0x8210490 ;  /* 0x0821049000177882 */ /* 0x000fe40000000000 */
        /* <DEDUP_REMOVED lines=13> */
.L_x_73:
[----:B------:R-:W-:Y:S01]  /*3a90*/  UIADD3 UR16, UPT, UPT, UR16, 0x1c090, URZ ;  /* 0x0001c09010107890 */ /* 0x000fe2000fffe0ff */
[----:B------:R-:W-:Y:S01]  /*3aa0*/  LOP3.LUT R5, R5, 0x1, RZ, 0x3c, !PT ;  /* 0x0000000105057812 */ /* 0x000fe200078e3cff */
[----:B------:R-:W-:Y:S02]  /*3ab0*/  UIADD3 UR72, UPT, UPT, UR17, 0x1, URZ ;  /* 0x0000000111487890 */ /* 0x000fe4000fffe0ff */
[----:B------:R-:W-:Y:S02]  /*3ac0*/  UISETP.GT.U32.AND UP0, UPT, UR5, 0x2, UPT ;  /* 0x000000020500788c */ /* 0x000fe4000bf04070 */
[----:B------:R-:W-:Y:S02]  /*3ad0*/  UISETP.NE.AND UP2, UPT, UR72, 0x3, UPT ;  /* 0x000000034800788c */ /* 0x000fe4000bf45270 */
[----:B------:R-:W-:Y:S01]  /*3ae0*/  UIADD3 UR5, UPT, UPT, UR5, -0x1, URZ ;  /* 0xffffffff05057890 */ /* 0x000fe2000fffe0ff */
[----:B------:R3:W-:Y:S01]  /*3af0*/  UTCBAR [UR16], URZ ;  /* 0x000000ff100073e9 */ /* 0x0007e200080000ff */
[----:B--2---:R-:W-:Y:S02]  /*3b00*/  USEL UR9, URZ, 0x1, UP2 ;  /* 0x00000001ff097887 */ /* 0x004fe40009000000 */
[----:B------:R-:W-:Y:S01]  /*3b10*/  USEL UR72, UR72, URZ, UP2 ;  /* 0x000000ff48487287 */ /* 0x000fe20009000000 */
[----:B------:R-:W-:Y:S01]  /*3b20*/  UMOV UR19, 0x1 ;  /* 0x0000000100137882 */ /* 0x000fe20000000000 */
[----:B------:R-:W-:Y:S02]  /*3b30*/  UMOV UR15, UR17 ;  /* 0x00000011000f7c82 */ /* 0x000fe40008000000 */
[----:B------:R-:W-:Y:S01]  /*3b40*/  LOP3.LUT R2, R2, UR9, RZ, 0x3c, !PT ;  /* 0x0000000902027c12 */ /* 0x000fe2000f8e3cff */
[----:B------:R-:W-:Y:S05]  /*3b50*/  BRA.U UP0, `(.L_x_74) ;  /* 0xffffffed00947547 */ /* 0x000fea000b83ffff */
.L_x_55:
[----:B------:R-:W-:Y:S04]  /*3b60*/  BSSY.RECONVERGENT B0, `(.L_x_75) ;  /* 0x0000003000007945 */ /* 0x000fe80003800200 */
[----:B------:R-:W-:Y:S05]  /*3b70*/  @!P4 BRA `(.L_x_76) ;  /* 0x000000000004c947 */ /* 0x000fea0003800000 */
[----:B-1-3--:R-:W-:Y:S05]  /*3b80*/  BPT.TRAP 0x1 ;  /* 0x000000040000795c */ /* 0x00afea0000300000 */
.L_x_76:
[----:B-1-3--:R-:W-:Y:S05]  /*3b90*/  BSYNC.RECONVERGENT B0 ;  /* 0x0000000000007941 */ /* 0x00afea0003800200 */
.L_x_75:
[----:B------:R-:W1:Y:S01]  /*3ba0*/  S2UR UR5, SR_CgaCtaId ;  /* 0x00000000000579c3 */ /* 0x000e620000008800 */
[----:B------:R-:W-:Y:S01]  /*3bb0*/  UMOV UR6, 0x400 ;  /* 0x0000040000067882 */ /* 0x000fe20000000000 */
[----:B------:R-:W-:Y:S01]  /*3bc0*/  BSSY.RECONVERGENT B0, `(.L_x_77) ;  /* 0x0000006000007945 */ /* 0x000fe20003800200 */
[----:B-1----:R-:W-:-:S04]  /*3bd0*/  ULEA UR5, UR5, UR6, 0x18 ;  /* 0x0000000605057291 */ /* 0x002fc8000f8ec0ff */
[----:B------:R-:W-:-:S09]  /*3be0*/  UIADD3 UR5, UPT, UPT, UR5, 0x1c010, URZ ;  /* 0x0001c01005057890 */ /* 0x000fd2000fffe0ff */
[----:B------:R1:W-:Y:S01]  /*3bf0*/  UTCBAR [UR5], URZ ;  /* 0x000000ff050073e9 */ /* 0x0003e200080000ff */
[----:B------:R-:W-:Y:S05]  /*3c00*/  @!P4 BRA `(.L_x_78) ;  /* 0x000000000004c947 */ /* 0x000fea0003800000 */
[----:B-1----:R-:W-:Y:S05]  /*3c10*/  BPT.TRAP 0x1 ;  /* 0x000000040000795c */ /* 0x002fea0000300000 */
.L_x_78:
[----:B-1----:R-:W-:Y:S05]  /*3c20*/  BSYNC.RECONVERGENT B0 ;  /* 0x0000000000007941 */ /* 0x002fea0003800200 */
.L_x_77:
[----:B------:R-:W1:Y:S01]  /*3c30*/  S2UR UR5, SR_CgaCtaId ;  /* 0x00000000000579c3 */ /* 0x000e620000008800 */
[----:B------:R-:W-:Y:S02]  /*3c40*/  UMOV UR6, 0x400 ;  /* 0x0000040000067882 */ /* 0x000fe40000000000 */
[----:B-1----:R-:W-:-:S04]  /*3c50*/  ULEA UR5, UR5, UR6, 0x18 ;  /* 0x0000000605057291 */ /* 0x002fc8000f8ec0ff */
[----:B------:R-:W-:-:S09]  /*3c60*/  UIADD3 UR5, UPT, UPT, UR5, 0x1c018, URZ ;  /* 0x0001c01805057890 */ /* 0x000fd2000fffe0ff */
[----:B------:R1:W-:Y:S01]  /*3c70*/  UTCBAR [UR5], URZ ;  /* 0x000000ff050073e9 */ /* 0x0003e200080000ff */
[----:B------:R-:W-:Y:S05]  /*3c80*/  BRA.U UP5, `(.L_x_79) ;  /* 0x0000000105047547 */ /* 0x000fea000b800000 */
[----:B-1----:R-:W-:Y:S05]  /*3c90*/  BPT.TRAP 0x1 ;  /* 0x000000040000795c */ /* 0x002fea0000300000 */
.L_x_79:
[----:B------:R-:W2:Y:S01]  /*3ca0*/  S2UR UR14, SR_CgaCtaId ;  /* 0x00000000000e79c3 */ /* 0x000ea20000008800 */
[----:B-1----:R-:W-:Y:S01]  /*3cb0*/  UMOV UR5, 0x400 ;  /* 0x0000040000057882 */ /* 0x002fe20000000000 */
[----:B------:R-:W-:Y:S01]  /*3cc0*/  SHF.L.U32 R3, R6, 0x1f, RZ ;  /* 0x0000001f06037819 */ /* 0x000fe200000006ff */
[----:B--2---:R-:W-:-:S09]  /*3cd0*/  ULEA UR14, UR14, UR5, 0x18 ;  /* 0x000000050e0e7291 */ /* 0x004fd2000f8ec0ff */
[----:B------:R-:W1:Y:S02]  /*3ce0*/  SYNCS.PHASECHK.TRANS64.TRYWAIT P0, [UR14+0x1c0a8], R3 ;  /* 0x01c0a803ff0075a7 */ /* 0x000e64000800110e */
[----:B-1----:R-:W-:Y:S05]  /*3cf0*/  @!P0 BRA `(.L_x_80) ;  /* 0x0000018c00048947 */ /* 0x002fea0003800000 */
.L_x_421:
[----:B------:R-:W-:Y:S05]  /*3d00*/  BRA.U UP3, `(.L_x_81) ;  /* 0x0000000103047547 */ /* 0x000fea000b800000 */
[----:B------:R-:W-:Y:S05]  /*3d10*/  BPT.TRAP 0x1 ;  /* 0x000000040000795c */ /* 0x000fea0000300000 */
.L_x_81:
[----:B------:R-:W-:-:S04]  /*3d20*/  SHF.L.U32 R5, R5, 0x1f, RZ ;  /* 0x0000001f05057819 */ /* 0x000fc800000006ff */
[----:B------:R-:W2:Y:S02]  /*3d30*/  SYNCS.PHASECHK.TRANS64.TRYWAIT P0, [UR14+0x1c068], R5 ;  /* 0x01c06805ff0075a7 */ /* 0x000ea4000800110e */
[----:B--2---:R-:W-:Y:S05]  /*3d40*/  @!P0 BRA `(.L_x_82) ;  /* 0x0000018c00088947 */ /* 0x004fea0003800000 */
.L_x_423:
[----:B-1----:R-:W-:Y:S01]  /*3d50*/  IMAD.MOV.U32 R0, RZ, RZ, 0xa0 ;  /* 0x000000a0ff007424 */ /* 0x002fe200078e00ff */
[----:B------:R-:W-:Y:S02]  /*3d60*/  UIADD3 UR16, UPT, UPT, UR8, UR4, URZ ;  /* 0x0000000408107290 */ /* 0x000fe4000fffe0ff */
[----:B------:R-:W-:Y:S02]  /*3d70*/  UISETP.NE.U32.AND UP0, UPT, UR19, URZ, UPT ;  /* 0x000000ff1300728c */ /* 0x000fe4000bf05070 */
[----:B------:R-:W-:Y:S01]  /*3d80*/  R2UR UR12, R0 ;  /* 0x00000000000c72ca */ /* 0x000fe200000e0000 */
[----:B------:R-:W-:Y:S01]  /*3d90*/  IMAD.MOV.U32 R0, RZ, RZ, 0x180 ;  /* 0x00000180ff007424 */ /* 0x000fe200078e00ff */
[----:B------:R-:W-:Y:S02]  /*3da0*/  UIADD3 UR32, UPT, UPT, UR16, 0x80, URZ ;  /* 0x0000008010207890 */ /* 0x000fe4000fffe0ff */
[----:B------:R-:W-:Y:S02]  /*3db0*/  UIADD3 UR30, UPT, UPT, UR16, 0x100, URZ ;  /* 0x00000100101e7890 */ /* 0x000fe4000fffe0ff */
[----:B------:R-:W-:Y:S01]  /*3dc0*/  R2UR UR13, R0 ;  /* 0x00000000000d72ca */ /* 0x000fe200000e0000 */
[----:B------:R-:W-:Y:S01]  /*3dd0*/  IMAD.MOV.U32 R0, RZ, RZ, 0xa8 ;  /* 0x000000a8ff007424 */ /* 0x000fe200078e00ff */
[----:B------:R-:W-:Y:S01]  /*3de0*/  UIADD3 UR28, UPT, UPT, UR16, 0x180, URZ ;  /* 0x00000180101c7890 */ /* 0x000fe2000fffe0ff */
[----:B------:R-:W-:Y:S01]  /*3df0*/  UMOV UR26, 0x0 ;  /* 0x00000000001a7882 */ /* 0x000fe20000000000 */
[----:B------:R-:W-:-:S02]  /*3e00*/  UMOV UR27, 0x8210490 ;  /* 0x08210490001b7882 */ /* 0x000fc40000000000 */
        /* <DEDUP_REMOVED lines=11> */
[----:B------:R1:W-:Y:S01]  /*3ec0*/  UTCHMMA tmem[UR12], gdesc[UR16], tmem[UR13], tmem[UR26], idesc[UR27], UP0 ;  /* 0x00ff1a100c0079ea */ /* 0x0003e2000800000d */
[----:B------:R-:W-:Y:S01]  /*3ed0*/  R2UR UR7, R0 ;  /* 0x00000000000772ca */ /* 0x000fe200000e0000 */
[----:B------:R-:W-:Y:S01]  /*3ee0*/  IMAD.MOV.U32 R0, RZ, RZ, 0x180 ;  /* 0x00000180ff007424 */ /* 0x000fe200078e00ff */
[----:B------:R-:W-:Y:S01]  /*3ef0*/  UMOV UR20, 0x0 ;  /* 0x0000000000147882 */ /* 0x000fe20000000000 */
[----:B------:R-:W-:Y:S01]  /*3f00*/  UMOV UR21, 0x8210490 ;  /* 0x0821049000157882 */ /* 0x000fe20000000000 */
[----:B------:R-:W-:-:S02]  /*3f10*/  UMOV UR29, 0x40004040 ;  /* 0x40004040001d7882 */ /* 0x000fc40000000000 */
[----:B------:R-:W-:Y:S01]  /*3f20*/  R2UR UR9, R0 ;  /* 0x00000000000972ca */ /* 0x000fe200000e0000 */
[----:B------:R-:W-:Y:S01]  /*3f30*/  IMAD.MOV.U32 R0, RZ, RZ, 0xb8 ;  /* 0x000000b8ff007424 */ /* 0x000fe200078e00ff */
[----:B------:R1:W-:Y:S04]  /*3f40*/  UTCHMMA tmem[UR10], gdesc[UR32], tmem[UR11], tmem[UR24], idesc[UR25], UPT ;  /* 0x00ff18200a0079ea */ /* 0x0003e8000b80000b */
[----:B------:R-:W-:Y:S01]  /*3f50*/  R2UR UR5, R0 ;  /* 0x00000000000572ca */ /* 0x000fe200000e0000 */
[----:B------:R-:W-:-:S05]  /*3f60*/  IMAD.MOV.U32 R0, RZ, RZ, 0x180 ;  /* 0x00000180ff007424 */ /* 0x000fca00078e00ff */
[----:B------:R-:W-:Y:S01]  /*3f70*/  R2UR UR6, R0 ;  /* 0x00000000000672ca */ /* 0x000fe200000e0000 */
[----:B------:R1:W-:-:S12]  /*3f80*/  UTCHMMA tmem[UR7], gdesc[UR30], tmem[UR9], tmem[UR22], idesc[UR23], UPT ;  /* 0x00ff161e070079ea */ /* 0x0003d8000b800009 */
[----:B------:R1:W-:Y:S01]  /*3f90*/  UTCHMMA tmem[UR5], gdesc[UR28], tmem[UR6], tmem[UR20], idesc[UR21], UPT ;  /* 0x00ff141c050079ea */ /* 0x0003e2000b800006 */
[----:B------:R-:W-:Y:S05]  /*3fa0*/  BRA.U UP5, `(.L_x_83) ;  /* 0x0000000105047547 */ /* 0x000fea000b800000 */
[----:B-1----:R-:W-:Y:S05]  /*3fb0*/  BPT.TRAP 0x1 ;  /* 0x000000040000795c */ /* 0x002fea0000300000 */
.L_x_83:
[----:B------:R-:W-:-:S09]  /*3fc0*/  UIADD3 UR4, UPT, UPT, UR14, 0x1c098, URZ ;  /* 0x0001c0980e047890 */ /* 0x000fd2000fffe0ff */
[----:B------:R2:W-:Y:S01]  /*3fd0*/  UTCBAR [UR4], URZ ;  /* 0x000000ff040073e9 */ /* 0x0005e200080000ff */
[----:B------:R-:W-:Y:S05]  /*3fe0*/  BRA.U !UP1, `(.L_x_84) ;  /* 0x0000000109047547 */ /* 0x000fea000b800000 */
[----:B-12---:R-:W-:Y:S05]  /*3ff0*/  BPT.TRAP 0x1 ;  /* 0x000000040000795c */ /* 0x006fea0000300000 */
.L_x_84:
[----:B--2---:R-:W-:-:S04]  /*4000*/  ULEA UR4, UR18, UR14, 0x3 ;  /* 0x0000000e12047291 */ /* 0x004fc8000f8e18ff */
[----:B------:R-:W-:-:S09]  /*4010*/  UIADD3 UR4, UPT, UPT, UR4, 0x1c038, URZ ;  /* 0x0001c03804047890 */ /* 0x000fd2000fffe0ff */
[----:B------:R2:W-:Y:S01]  /*4020*/  UTCBAR [UR4], URZ ;  /* 0x000000ff040073e9 */ /* 0x0005e200080000ff */
[----:B------:R-:W-:Y:S05]  /*4030*/  BRA.U UP4, `(.L_x_85) ;  /* 0x0000000104047547 */ /* 0x000fea000b800000 */
[----:B-12---:R-:W-:Y:S05]  /*4040*/  BPT.TRAP 0x1 ;  /* 0x000000040000795c */ /* 0x006fea0000300000 */
.L_x_85:
[----:B--2---:R-:W-:-:S09]  /*4050*/  UIADD3 UR4, UPT, UPT, UR14, 0x1c050, URZ ;  /* 0x0001c0500e047890 */ /* 0x004fd2000fffe0ff */
[----:B------:R2:W-:Y:S01]  /*4060*/  UTCBAR [UR4], URZ ;  /* 0x000000ff040073e9 */ /* 0x0005e200080000ff */
[----:B------:R-:W-:Y:S05]  /*4070*/  BRA.U UP3, `(.L_x_86) ;  /* 0x0000000103047547 */ /* 0x000fea000b800000 */
[----:B-12---:R-:W-:Y:S05]  /*4080*/  BPT.TRAP 0x1 ;  /* 0x000000040000795c */ /* 0x006fea0000300000 */
.L_x_86:
[----:B------:R-:W-:-:S13]  /*4090*/  ELECT P0, URZ, PT ;  /* 0x0000000000ff782f */ /* 0x000fda0003800000 */
[----:B-12---:R-:W-:Y:S05]  /*40a0*/  @!P0 EXIT ;  /* 0x000000000000894d */ /* 0x006fea0003800000 */
[----:B------:R-:W-:-:S09]  /*40b0*/  UIADD3 UR14, UPT, UPT, UR14, 0x1c060, URZ ;  /* 0x0001c0600e0e7890 */ /* 0x000fd2000fffe0ff */
[----:B------:R1:W-:Y:S01]  /*40c0*/  UTCBAR [UR14], URZ ;  /* 0x000000ff0e0073e9 */ /* 0x0003e200080000ff */
[----:B------:R-:W-:Y:S01]  /*40d0*/  NOP ;  /* 0x0000000000007918 */ /* 0x000fe20000000000 */
[----:B-1----:R-:W-:Y:S05]  /*40e0*/  EXIT ;  /* 0x000000000000794d */ /* 0x002fea0003800000 */
.L_x_28:
[----:B------:R-:W-:-:S08]  /*40f0*/  NOP ;  /* 0x0000000000007918 */ /* 0x000fd00000000000 */
[----:B------:R-:W1:-:S00]  /*4100*/  USETMAXREG.DEALLOC.CTAPOOL 0x60 ;  /* 0x00000060000079c8 */ /* 0x000e4000080e0500 */
[----:B------:R-:W2:Y:S01]  /*4110*/  S2UR UR40, SR_CTAID.X ;  /* 0x00000000002879c3 */ /* 0x000ea20000002500 */
[----:B------:R-:W3:Y:S01]  /*4120*/  LDCU UR4, c[0x0][0x380] ;  /* 0x00007000ff0477ac */ /* 0x000ee20008000800 */
[----:B--2---:R-:W-:-:S04]  /*4130*/  USHF.L.U32 UR39, UR40, 0x8, URZ ;  /* 0x0000000828277899 */ /* 0x004fc800080006ff */
[----:B---3--:R-:W-:-:S06]  /*4140*/  UISETP.GE.U32.AND UP0, UPT, UR39, UR4, UPT ;  /* 0x000000042700728c */ /* 0x008fcc000bf06070 */
[----:B------:R-:W-:-:S13]  /*4150*/  PLOP3.LUT P0, PT, PT, PT, UP0, 0x80, 0x8 ;  /* 0x000000000008781c */ /* 0x000fda0003f0f008 */
[----:B-1----:R-:W-:Y:S05]  /*4160*/  @P0 EXIT ;  /* 0x000000000000094d */ /* 0x002fea0003800000 */
[----:B------:R-:W1:Y:S01]  /*4170*/  LDCU UR5, c[0x0][0x384] ;  /* 0x00007080ff0577ac */ /* 0x000e620008000800 */
[----:B------:R-:W2:Y:S01]  /*4180*/  LDCU.64 UR48, c[0x0][0x358] ;  /* 0x00006b00ff3077ac */ /* 0x000ea20008000a00 */
[----:B-1----:R-:W-:-:S09]  /*4190*/  UISETP.NE.AND UP0, UPT, UR5, URZ, UPT ;  /* 0x000000ff0500728c */ /* 0x002fd2000bf05270 */
[----:B--2---:R-:W-:Y:S05]  /*41a0*/  BRA.U UP0, `(.L_x_87) ;  /* 0x0000005100e87547 */ /* 0x004fea000b800000 */
[----:B------:R-:W-:-:S09]  /*41b0*/  UISETP.NE.AND UP0, UPT, UR38, URZ, UPT ;  /* 0x000000ff2600728c */ /* 0x000fd2000bf05270 */
[----:B------:R-:W-:Y:S05]  /*41c0*/  BRA.U UP0, `(.L_x_88) ;  /* 0x0000000100047547 */ /* 0x000fea000b800000 */
[----:B------:R-:W-:Y:S05]  /*41d0*/  BPT.TRAP 0x1 ;  /* 0x000000040000795c */ /* 0x000fea0000300000 */
.L_x_88:
[----:B------:R-:W1:Y:S01]  /*41e0*/  S2R R16, SR_CgaCtaId ;  /* 0x0000000000107919 */ /* 0x000e620000008800 */
[----:B------:R-:W-:Y:S01]  /*41f0*/  IMAD.MOV.U32 R3, RZ, RZ, 0x1 ;  /* 0x00000001ff037424 */ /* 0x000fe200078e00ff */
[----:B------:R-:W-:Y:S02]  /*4200*/  MOV R5, 0x400 ;  /* 0x0000040000057802 */ /* 0x000fe40000000f00 */
[----:B------:R-:W-:Y:S02]  /*4210*/  LOP3.LUT P1, R17, R2, 0x7f, RZ, 0xc0, !PT ;  /* 0x0000007f02117812 */ /* 0x000fe4000782c0ff */
[----:B------:R-:W-:Y:S02]  /*4220*/  SHF.L.U32 R3, R3, 0x1f, RZ ;  /* 0x0000001f03037819 */ /* 0x000fe400000006ff */
[----:B-1----:R-:W-:-:S04]  /*4230*/  LEA R16, R16, R5, 0x18 ;  /* 0x0000000510107211 */ /* 0x002fc800078ec0ff */
[----:B------:R-:W1:Y:S02]  /*4240*/  SYNCS.PHASECHK.TRANS64.TRYWAIT P0, [R16+URZ+0x1c0c0], R3 ;  /* 0x01c0c003100075a7 */ /* 0x000e6400080011ff */
[----:B-1----:R-:W-:Y:S05]  /*4250*/  @!P0 BRA `(.L_x_89) ;  /* 0x0000018400dc8947 */ /* 0x002fea0003800000 */
.L_x_424:
[----:B------:R-:W-:Y:S04]  /*4260*/  BSSY.RECONVERGENT B6, `(.L_x_90) ;  /* 0x000023d000067945 */ /* 0x000fe80003800200 */
[----:B------:R-:W-:Y:S05]  /*4270*/  @P1 BRA `(.L_x_91) ;  /* 0x0000002000ec1947 */ /* 0x000fea0003800000 */
[----:B------:R-:W2:Y:S01]  /*4280*/  S2UR UR4, SR_CTAID.Z ;  /* 0x00000000000479c3 */ /* 0x000ea20000002700 */
[----:B------:R-:W2:Y:S01]  /*4290*/  LDCU UR7, c[0x0][0x370] ;  /* 0x00006e00ff0777ac */ /* 0x000ea20008000800 */
[----:B------:R-:W3:Y:S06]  /*42a0*/  LDCU UR5, c[0x0][0x374] ;  /* 0x00006e80ff0577ac */ /* 0x000eec0008000800 */
[----:B------:R-:W4:Y:S01]  /*42b0*/  S2UR UR6, SR_CTAID.Y ;  /* 0x00000000000679c3 */ /* 0x000f220000002600 */
[----:B--2---:R-:W-:-:S04]  /*42c0*/  UIMAD UR4, UR7, UR4, URZ ;  /* 0x00000004070472a4 */ /* 0x004fc8000f8e02ff */
[----:B------:R-:W-:Y:S02]  /*42d0*/  UIADD3 UR4, UPT, UPT, URZ, -UR4, URZ ;  /* 0x80000004ff047290 */ /* 0x000fe4000fffe0ff */
[----:B----4-:R-:W-:Y:S02]  /*42e0*/  UIMAD UR6, UR7, UR6, UR40 ;  /* 0x00000006070672a4 */ /* 0x010fe4000f8e0228 */
[----:B---3--:R-:W-:-:S04]  /*42f0*/  UIMAD UR4, UR4, UR5, URZ ;  /* 0x00000005040472a4 */ /* 0x008fc8000f8e02ff */
[----:B------:R-:W-:-:S09]  /*4300*/  UISETP.NE.AND UP0, UPT, UR6, UR4, UPT ;  /* 0x000000040600728c */ /* 0x000fd2000bf05270 */
[----:B------:R-:W-:Y:S05]  /*4310*/  BRA.U UP0, `(.L_x_91) ;  /* 0x0000002100c47547 */ /* 0x000fea000b800000 */
[----:B------:R-:W2:Y:S01]  /*4320*/  LDC.64 R10, c[0x4][0xa0] ;  /* 0x01002800ff0a7b82 */ /* 0x000ea20000000a00 */
[----:B------:R-:W-:Y:S01]  /*4330*/  MOV R24, 0x0 ;  /* 0x0000000000187802 */ /* 0x000fe20000000f00 */
[----:B------:R-:W3:Y:S01]  /*4340*/  LDCU.64 UR4, c[0x4][0xd0] ;  /* 0x01001a00ff0477ac */ /* 0x000ee20008000a00 */
[----:B------:R-:W-:Y:S01]  /*4350*/  IADD3 R23, P0, PT, R19, 0x8, RZ ;  /* 0x0000000813177810 */ /* 0x000fe20007f1e0ff */
[----:B------:R-:W-:Y:S01]  /*4360*/  IMAD.MOV.U32 R6, RZ, RZ, R19 ;  /* 0x000000ffff067224 */ /* 0x000fe200078e0013 */
[----:B------:R-:W-:-:S03]  /*4370*/  MOV R7, R18 ;  /* 0x0000001200077202 */ /* 0x000fc60000000f00 */
[----:B------:R4:W5:Y:S01]  /*4380*/  LDC.64 R8, c[0x4][R24] ;  /* 0x0100000018087b82 */ /* 0x0009620000000a00 */
[----:B------:R-:W-:Y:S02]  /*4390*/  IMAD.X R22, RZ, RZ, R18, P0 ;  /* 0x000000ffff167224 */ /* 0x000fe400000e0612 */
[----:B---3--:R-:W-:Y:S01]  /*43a0*/  IMAD.U32 R4, RZ, RZ, UR4 ;  /* 0x00000004ff047e24 */ /* 0x008fe2000f8e00ff */
[----:B------:R-:W-:Y:S01]  /*43b0*/  MOV R5, UR5 ;  /* 0x0000000500057c02 */ /* 0x000fe20008000f00 */
[----:B--2---:R4:W-:Y:S04]  /*43c0*/  STL.64 [R1], R10 ;  /* 0x0000000a01007387 */ /* 0x0049e80000100a00 */
[----:B------:R-:W-:-:S07]  /*43d0*/  LEPC R20, `(.L_x_92) ;  /* 0x000000001014794e */ /* 0x000fce0000000000 */
[----:B-1--45:R-:W-:Y:S05]  /*43e0*/  CALL.ABS.NOINC R8 ;  /* 0x0000000008007343 */ /* 0x032fea0003c00000 */
.L_x_92:
[----:B------:R-:W-:Y:S01]  /*43f0*/  IMAD.MOV.U32 R8, RZ, RZ, 0x3 ;  /* 0x00000003ff087424 */ /* 0x000fe200078e00ff */
[----:B------:R1:W2:Y:S01]  /*4400*/  LDC.64 R10, c[0x4][R24] ;  /* 0x01000000180a7b82 */ /* 0x0002a20000000a00 */
[----:B------:R-:W-:Y:S01]  /*4410*/  IMAD.MOV.U32 R9, RZ, RZ, 0x4 ;  /* 0x00000004ff097424 */ /* 0x000fe200078e00ff */
[----:B------:R-:W3:Y:S01]  /*4420*/  LDCU.64 UR4, c[0x4][0xe8] ;  /* 0x01001d00ff0477ac */ /* 0x000ee20008000a00 */
[----:B------:R-:W-:Y:S01]  /*4430*/  MOV R6, R23 ;  /* 0x0000001700067202 */ /* 0x000fe20000000f00 */
[----:B------:R1:W-:Y:S01]  /*4440*/  STL [R1+0x10], R8 ;  /* 0x0000100801007387 */ /* 0x0003e20000100800 */
[----:B------:R-:W-:-:S03]  /*4450*/  MOV R7, R22 ;  /* 0x0000001600077202 */ /* 0x000fc60000000f00 */
[----:B------:R1:W-:Y:S01]  /*4460*/  STL.64 [R1+0x8], R8 ;  /* 0x0000080801007387 */ /* 0x0003e20000100a00 */
[----:B---3--:R-:W-:Y:S01]  /*4470*/  MOV R4, UR4 ;  /* 0x0000000400047c02 */ /* 0x008fe20008000f00 */
[----:B------:R-:W-:Y:S02]  /*4480*/  IMAD.U32 R5, RZ, RZ, UR5 ;  /* 0x00000005ff057e24 */ /* 0x000fe4000f8e00ff */
[----:B------:R-:W-:-:S07]  /*4490*/  LEPC R20, `(.L_x_93) ;  /* 0x000000001014794e */ /* 0x000fce0000000000 */
[----:B-12---:R-:W-:Y:S05]  /*44a0*/  CALL.ABS.NOINC R10 ;  /* 0x000000000a007343 */ /* 0x006fea0003c00000 */
.L_x_93:
[----:B------:R1:W2:Y:S01]  /*44b0*/  LDC.64 R8, c[0x4][R24] ;  /* 0x0100000018087b82 */ /* 0x0002a20000000a00 */
[----:B------:R-:W3:Y:S01]  /*44c0*/  LDCU.64 UR4, c[0x4][0xe0] ;  /* 0x01001c00ff0477ac */ /* 0x000ee20008000a00 */
[----:B------:R-:W-:Y:S01]  /*44d0*/  CS2R R6, SRZ ;  /* 0x0000000000067805 */ /* 0x000fe2000001ff00 */
[----:B---3--:R-:W-:Y:S01]  /*44e0*/  IMAD.U32 R4, RZ, RZ, UR4 ;  /* 0x00000004ff047e24 */ /* 0x008fe2000f8e00ff */
[----:B------:R-:W-:-:S04]  /*44f0*/  MOV R5, UR5 ;  /* 0x0000000500057c02 */ /* 0x000fc80008000f00 */
[----:B------:R-:W-:-:S07]  /*4500*/  LEPC R20, `(.L_x_94) ;  /* 0x000000001014794e */ /* 0x000fce0000000000 */
[----:B-12---:R-:W-:Y:S05]  /*4510*/  CALL.ABS.NOINC R8 ;  /* 0x0000000008007343 */ /* 0x006fea0003c00000 */
.L_x_94:
[----:B------:R1:W2:Y:S01]  /*4520*/  LDC.64 R8, c[0x4][R24] ;  /* 0x0100000018087b82 */ /* 0x0002a20000000a00 */
[----:B------:R-:W3:Y:S01]  /*4530*/  LDCU.64 UR4, c[0x4][0xf0] ;  /* 0x01001e00ff0477ac */ /* 0x000ee20008000a00 */
[----:B------:R-:W-:Y:S01]  /*4540*/  CS2R R6, SRZ ;  /* 0x0000000000067805 */ /* 0x000fe2000001ff00 */
[----:B---3--:R-:W-:Y:S01]  /*4550*/  IMAD.U32 R4, RZ, RZ, UR4 ;  /* 0x00000004ff047e24 */ /* 0x008fe2000f8e00ff */
[----:B------:R-:W-:-:S04]  /*4560*/  MOV R5, UR5 ;  /* 0x0000000500057c02 */ /* 0x000fc80008000f00 */
[----:B------:R-:W-:-:S07]  /*4570*/  LEPC R20, `(.L_x_95) ;  /* 0x000000001014794e */ /* 0x000fce0000000000 */
[----:B-12---:R-:W-:Y:S05]  /*4580*/  CALL.ABS.NOINC R8 ;  /* 0x0000000008007343 */ /* 0x006fea0003c00000 */
.L_x_95:
[----:B------:R1:W2:Y:S01]  /*4590*/  LDC.64 R8, c[0x4][R24] ;  /* 0x0100000018087b82 */ /* 0x0002a20000000a00 */
[----:B------:R-:W3:Y:S01]  /*45a0*/  LDCU.64 UR4, c[0x4][0xf8] ;  /* 0x01001f00ff0477ac */ /* 0x000ee20008000a00 */
[----:B------:R-:W-:Y:S01]  /*45b0*/  CS2R R6, SRZ ;  /* 0x0000000000067805 */ /* 0x000fe2000001ff00 */
[----:B---3--:R-:W-:Y:S01]  /*45c0*/  IMAD.U32 R4, RZ, RZ, UR4 ;  /* 0x00000004ff047e24 */ /* 0x008fe2000f8e00ff */
[----:B------:R-:W-:-:S04]  /*45d0*/  MOV R5, UR5 ;  /* 0x0000000500057c02 */ /* 0x000fc80008000f00 */
[----:B------:R-:W-:-:S07]  /*45e0*/  LEPC R20, `(.L_x_96) ;  /* 0x000000001014794e */ /* 0x000fce0000000000 */
[----:B-12---:R-:W-:Y:S05]  /*45f0*/  CALL.ABS.NOINC R8 ;  /* 0x0000000008007343 */ /* 0x006fea0003c00000 */
.L_x_96:
[----:B------:R-:W-:Y:S01]  /*4600*/  HFMA2 R0, -RZ, RZ, 0, 9.5367431640625e-07 ;  /* 0x00000010ff007431 */ /* 0x000fe200000001ff */
[----:B------:R1:W2:Y:S01]  /*4610*/  LDC.64 R8, c[0x4][R24] ;  /* 0x0100000018087b82 */ /* 0x0002a20000000a00 */
[----:B------:R-:W3:Y:S01]  /*4620*/  LDCU.64 UR4, c[0x4][0xc8] ;  /* 0x01001900ff0477ac */ /* 0x000ee20008000a00 */
[----:B------:R-:W-:Y:S01]  /*4630*/  MOV R6, R19 ;  /* 0x0000001300067202 */ /* 0x000fe20000000f00 */
[----:B------:R-:W-:Y:S01]  /*4640*/  IMAD.MOV.U32 R7, RZ, RZ, R18 ;  /* 0x000000ffff077224 */ /* 0x000fe200078e0012 */
[----:B------:R1:W-:Y:S01]  /*4650*/  STL [R1], R0 ;  /* 0x0000000001007387 */ /* 0x0003e20000100800 */
[----:B---3--:R-:W-:Y:S01]  /*4660*/  MOV R4, UR4 ;  /* 0x0000000400047c02 */ /* 0x008fe20008000f00 */
[----:B------:R-:W-:-:S04]  /*4670*/  IMAD.U32 R5, RZ, RZ, UR5 ;  /* 0x00000005ff057e24 */ /* 0x000fc8000f8e00ff */
[----:B------:R-:W-:-:S07]  /*4680*/  LEPC R20, `(.L_x_97) ;  /* 0x000000001014794e */ /* 0x000fce0000000000 */
[----:B-12---:R-:W-:Y:S05]  /*4690*/  CALL.ABS.NOINC R8 ;  /* 0x0000000008007343 */ /* 0x006fea0003c00000 */
.L_x_97:
[----:B------:R-:W1:Y:S01]  /*46a0*/  S2R R3, SR_SWINHI ;  /* 0x0000000000037919 */ /* 0x000e620000002f00 */
[----:B------:R2:W3:Y:S01]  /*46b0*/  LDC.64 R8, c[0x4][R24] ;  /* 0x0100000018087b82 */ /* 0x0004e20000000a00 */
[----:B------:R-:W4:Y:S01]  /*46c0*/  LDCU.64 UR4, c[0x4][0x100] ;  /* 0x01002000ff0477ac */ /* 0x000f220008000a00 */
[----:B------:R-:W-:Y:S02]  /*46d0*/  MOV R6, R19 ;  /* 0x0000001300067202 */ /* 0x000fe40000000f00 */
[----:B------:R-:W-:Y:S01]  /*46e0*/  MOV R7, R18 ;  /* 0x0000001200077202 */ /* 0x000fe20000000f00 */
[----:B----4-:R-:W-:Y:S02]  /*46f0*/  IMAD.U32 R4, RZ, RZ, UR4 ;  /* 0x00000004ff047e24 */ /* 0x010fe4000f8e00ff */
[----:B------:R-:W-:Y:S01]  /*4700*/  IMAD.U32 R5, RZ, RZ, UR5 ;  /* 0x00000005ff057e24 */ /* 0x000fe2000f8e00ff */
[----:B------:R-:W-:Y:S02]  /*4710*/  MOV R10, R16 ;  /* 0x00000010000a7202 */ /* 0x000fe40000000f00 */
[----:B-1----:R-:W-:-:S05]  /*4720*/  MOV R11, R3 ;  /* 0x00000003000b7202 */ /* 0x002fca0000000f00 */
[----:B------:R2:W-:Y:S02]  /*4730*/  STL.64 [R1], R10 ;  /* 0x0000000a01007387 */ /* 0x0005e40000100a00 */
[----:B------:R-:W-:-:S07]  /*4740*/  LEPC R20, `(.L_x_98) ;  /* 0x000000001014794e */ /* 0x000fce0000000000 */
[----:B--23--:R-:W-:Y:S05]  /*4750*/  CALL.ABS.NOINC R8 ;  /* 0x0000000008007343 */ /* 0x00cfea0003c00000 */
.L_x_98:
[----:B------:R-:W1:Y:S01]  /*4760*/  LDC.64 R10, c[0x4][0xd8] ;  /* 0x01003600ff0a7b82 */ /* 0x000e620000000a00 */
[----:B------:R-:W2:Y:S01]  /*4770*/  LDCU.64 UR4, c[0x4][0xd0] ;  /* 0x01001a00ff0477ac */ /* 0x000ea20008000a00 */
[----:B------:R-:W-:Y:S02]  /*4780*/  MOV R6, R19 ;  /* 0x0000001300067202 */ /* 0x000fe40000000f00 */
[----:B------:R-:W-:-:S04]  /*4790*/  MOV R7, R18 ;  /* 0x0000001200077202 */ /* 0x000fc80000000f00 */
[----:B------:R3:W4:Y:S01]  /*47a0*/  LDC.64 R8, c[0x4][R24] ;  /* 0x0100000018087b82 */ /* 0x0007220000000a00 */
[----:B--2---:R-:W-:Y:S02]  /*47b0*/  IMAD.U32 R4, RZ, RZ, UR4 ;  /* 0x00000004ff047e24 */ /* 0x004fe4000f8e00ff */
[----:B------:R-:W-:Y:S01]  /*47c0*/  IMAD.U32 R5, RZ, RZ, UR5 ;  /* 0x00000005ff057e24 */ /* 0x000fe2000f8e00ff */
[----:B-1----:R3:W-:Y:S04]  /*47d0*/  STL.64 [R1], R10 ;  /* 0x0000000a01007387 */ /* 0x0027e80000100a00 */
[----:B------:R-:W-:-:S07]  /*47e0*/  LEPC R20, `(.L_x_99) ;  /* 0x000000001014794e */ /* 0x000fce0000000000 */
[----:B---34-:R-:W-:Y:S05]  /*47f0*/  CALL.ABS.NOINC R8 ;  /* 0x0000000008007343 */ /* 0x018fea0003c00000 */
.L_x_99:
[----:B------:R-:W-:Y:S01]  /*4800*/  HFMA2 R0, -RZ, RZ, 0, 2.384185791015625e-06 ;  /* 0x00000028ff007431 */ /* 0x000fe200000001ff */
        /* <DEDUP_REMOVED lines=9> */
.L_x_100:
        /* <DEDUP_REMOVED lines=10> */
.L_x_101:
[----:B------:R1:W2:Y:S01]  /*4940*/  LDC.64 R8, c[0x4][R24] ;  /* 0x0100000018087b82 */ /* 0x0002a20000000a00 */
[----:B------:R-:W3:Y:S01]  /*4950*/  LDCU.64 UR4, c[0x4][0xe0] ;  /* 0x01001c00ff0477ac */ /* 0x000ee20008000a00 */
[----:B------:R-:W-:Y:S01]  /*4960*/  CS2R R6, SRZ ;  /* 0x0000000000067805 */ /* 0x000fe2000001ff00 */
[----:B---3--:R-:W-:Y:S01]  /*4970*/  IMAD.U32 R4, RZ, RZ, UR4 ;  /* 0x00000004ff047e24 */ /* 0x008fe2000f8e00ff */
[----:B------:R-:W-:-:S04]  /*4980*/  MOV R5, UR5 ;  /* 0x0000000500057c02 */ /* 0x000fc80008000f00 */
[----:B------:R-:W-:-:S07]  /*4990*/  LEPC R20, `(.L_x_102) ;  /* 0x000000001014794e */ /* 0x000fce0000000000 */
[----:B-12---:R-:W-:Y:S05]  /*49a0*/  CALL.ABS.NOINC R8 ;  /* 0x0000000008007343 */ /* 0x006fea0003c00000 */
.L_x_102:
[----:B------:R-:W-:Y:S01]  /*49b0*/  HFMA2 R0, -RZ, RZ, 0, 4.76837158203125e-07 ;  /* 0x00000008ff007431 */ /* 0x000fe200000001ff */
        /* <DEDUP_REMOVED lines=9> */
.L_x_103:
[----:B------:R-:W-:Y:S01]  /*4a50*/  HFMA2 R0, -RZ, RZ, 0, 2.6226043701171875e-06 ;  /* 0x0000002cff007431 */ /* 0x000fe200000001ff */
        /* <DEDUP_REMOVED lines=9> */
.L_x_104:
[----:B------:R1:W2:Y:S01]  /*4af0*/  LDC.64 R8, c[0x4][R24] ;  /* 0x0100000018087b82 */ /* 0x0002a20000000a00 */
[----:B------:R-:W3:Y:S01]  /*4b00*/  LDCU.64 UR4, c[0x4][0xe0] ;  /* 0x01001c00ff0477ac */ /* 0x000ee20008000a00 */
[----:B------:R-:W-:Y:S01]  /*4b10*/  CS2R R6, SRZ ;  /* 0x0000000000067805 */ /* 0x000fe2000001ff00 */
[----:B---3--:R-:W-:Y:S01]  /*4b20*/  IMAD.U32 R4, RZ, RZ, UR4 ;  /* 0x00000004ff047e24 */ /* 0x008fe2000f8e00ff */
[----:B------:R-:W-:-:S04]  /*4b30*/  MOV R5, UR5 ;  /* 0x0000000500057c02 */ /* 0x000fc80008000f00 */
[----:B------:R-:W-:-:S07]  /*4b40*/  LEPC R20, `(.L_x_105) ;  /* 0x000000001014794e */ /* 0x000fce0000000000 */
[----:B-12---:R-:W-:Y:S05]  /*4b50*/  CALL.ABS.NOINC R8 ;  /* 0x0000000008007343 */ /* 0x006fea0003c00000 */
.L_x_105:
        /* <DEDUP_REMOVED lines=10> */
.L_x_106:
[----:B------:R-:W-:Y:S01]  /*4c00*/  HFMA2 R0, -RZ, RZ, 0, 2.443790435791015625e-06 ;  /* 0x00000029ff007431 */ /* 0x000fe200000001ff */
        /* <DEDUP_REMOVED lines=9> */
.L_x_107:
        /* <DEDUP_REMOVED lines=10> */
.L_x_108:
        /* <DEDUP_REMOVED lines=10> */
.L_x_109:
[----:B------:R1:W2:Y:S01]  /*4de0*/  LDC.64 R8, c[0x4][R24] ;  /* 0x0100000018087b82 */ /* 0x0002a20000000a00 */
[----:B------:R-:W3:Y:S01]  /*4df0*/  LDCU.64 UR4, c[0x4][0xe0] ;  /* 0x01001c00ff0477ac */ /* 0x000ee20008000a00 */
[----:B------:R-:W-:Y:S01]  /*4e00*/  CS2R R6, SRZ ;  /* 0x0000000000067805 */ /* 0x000fe2000001ff00 */
[----:B---3--:R-:W-:Y:S01]  /*4e10*/  IMAD.U32 R4, RZ, RZ, UR4 ;  /* 0x00000004ff047e24 */ /* 0x008fe2000f8e00ff */
[----:B------:R-:W-:-:S04]  /*4e20*/  MOV R5, UR5 ;  /* 0x0000000500057c02 */ /* 0x000fc80008000f00 */
[----:B------:R-:W-:-:S07]  /*4e30*/  LEPC R20, `(.L_x_110) ;  /* 0x000000001014794e */ /* 0x000fce0000000000 */
[----:B-12---:R-:W-:Y:S05]  /*4e40*/  CALL.ABS.NOINC R8 ;  /* 0x0000000008007343 */ /* 0x006fea0003c00000 */
.L_x_110:
[----:B------:R-:W-:Y:S01]  /*4e50*/  HFMA2 R0, -RZ, RZ, 0, 3.814697265625e-06 ;  /* 0x00000040ff007431 */ /* 0x000fe200000001ff */
        /* <DEDUP_REMOVED lines=9> */
.L_x_111:
        /* <DEDUP_REMOVED lines=10> */
.L_x_112:
[----:B------:R1:W2:Y:S01]  /*4f90*/  LDC.64 R8, c[0x4][R24] ;  /* 0x0100000018087b82 */ /* 0x0002a20000000a00 */
[----:B------:R-:W3:Y:S01]  /*4fa0*/  LDCU.64 UR4, c[0x4][0xe0] ;  /* 0x01001c00ff0477ac */ /* 0x000ee20008000a00 */
[----:B------:R-:W-:Y:S01]  /*4fb0*/  CS2R R6, SRZ ;  /* 0x0000000000067805 */ /* 0x000fe2000001ff00 */
[----:B---3--:R-:W-:Y:S01]  /*4fc0*/  IMAD.U32 R4, RZ, RZ, UR4 ;  /* 0x00000004ff047e24 */ /* 0x008fe2000f8e00ff */
[----:B------:R-:W-:-:S04]  /*4fd0*/  MOV R5, UR5 ;  /* 0x0000000500057c02 */ /* 0x000fc80008000f00 */
[----:B------:R-:W-:-:S07]  /*4fe0*/  LEPC R20, `(.L_x_113) ;  /* 0x000000001014794e */ /* 0x000fce0000000000 */
[----:B-12---:R-:W-:Y:S05]  /*4ff0*/  CALL.ABS.NOINC R8 ;  /* 0x0000000008007343 */ /* 0x006fea0003c00000 */
.L_x_113:
[----:B------:R-:W-:Y:S01]  /*5000*/  HFMA2 R0, -RZ, RZ, 0, 1.1920928955078125e-07 ;  /* 0x00000002ff007431 */ /* 0x000fe200000001ff */
        /* <DEDUP_REMOVED lines=9> */
.L_x_114:
        /* <DEDUP_REMOVED lines=10> */
.L_x_115:
        /* <DEDUP_REMOVED lines=10> */
.L_x_116:
        /* <DEDUP_REMOVED lines=10> */
.L_x_117:
[----:B------:R1:W2:Y:S01]  /*5280*/  LDC.64 R8, c[0x4][R24] ;  /* 0x0100000018087b82 */ /* 0x0002a20000000a00 */
[----:B------:R-:W3:Y:S01]  /*5290*/  LDCU.64 UR4, c[0x4][0xe0] ;  /* 0x01001c00ff0477ac */ /* 0x000ee20008000a00 */
[----:B------:R-:W-:Y:S01]  /*52a0*/  CS2R R6, SRZ ;  /* 0x0000000000067805 */ /* 0x000fe2000001ff00 */
[----:B---3--:R-:W-:Y:S01]  /*52b0*/  IMAD.U32 R4, RZ, RZ, UR4 ;  /* 0x00000004ff047e24 */ /* 0x008fe2000f8e00ff */
[----:B------:R-:W-:-:S04]  /*52c0*/  MOV R5, UR5 ;  /* 0x0000000500057c02 */ /* 0x000fc80008000f00 */
[----:B------:R-:W-:-:S07]  /*52d0*/  LEPC R20, `(.L_x_118) ;  /* 0x000000001014794e */ /* 0x000fce0000000000 */
[----:B-12---:R-:W-:Y:S05]  /*52e0*/  CALL.ABS.NOINC R8 ;  /* 0x0000000008007343 */ /* 0x006fea0003c00000 */
.L_x_118:
[----:B------:R-:W-:Y:S01]  /*52f0*/  HFMA2 R0, -RZ, RZ, 0, 5.9604644775390625e-08 ;  /* 0x00000001ff007431 */ /* 0x000fe200000001ff */
        /* <DEDUP_REMOVED lines=9> */
.L_x_119:
        /* <DEDUP_REMOVED lines=10> */
.L_x_120:
[----:B------:R1:W2:Y:S01]  /*5430*/  LDC.64 R8, c[0x4][R24] ;  /* 0x0100000018087b82 */ /* 0x0002a20000000a00 */
[----:B------:R-:W3:Y:S01]  /*5440*/  LDCU.64 UR4, c[0x4][0xe0] ;  /* 0x01001c00ff0477ac */ /* 0x000ee20008000a00 */
[----:B------:R-:W-:Y:S01]  /*5450*/  CS2R R6, SRZ ;  /* 0x0000000000067805 */ /* 0x000fe2000001ff00 */
[----:B---3--:R-:W-:Y:S01]  /*5460*/  IMAD.U32 R4, RZ, RZ, UR4 ;  /* 0x00000004ff047e24 */ /* 0x008fe2000f8e00ff */
[----:B------:R-:W-:-:S04]  /*5470*/  MOV R5, UR5 ;  /* 0x0000000500057c02 */ /* 0x000fc80008000f00 */
[----:B------:R-:W-:-:S07]  /*5480*/  LEPC R20, `(.L_x_121) ;  /* 0x000000001014794e */ /* 0x000fce0000000000 */
[----:B-12---:R-:W-:Y:S05]  /*5490*/  CALL.ABS.NOINC R8 ;  /* 0x0000000008007343 */ /* 0x006fea0003c00000 */
.L_x_121:
        /* <DEDUP_REMOVED lines=10> */
.L_x_122:
        /* <DEDUP_REMOVED lines=10> */
.L_x_123:
        /* <DEDUP_REMOVED lines=10> */
.L_x_124:
        /* <DEDUP_REMOVED lines=10> */
.L_x_125:
        /* <DEDUP_REMOVED lines=10> */
.L_x_126:
        /* <DEDUP_REMOVED lines=10> */
.L_x_127:
[----:B------:R1:W2:Y:S01]  /*5860*/  LDC.64 R8, c[0x4][R24] ;  /* 0x0100000018087b82 */ /* 0x0002a20000000a00 */
[----:B------:R-:W3:Y:S01]  /*5870*/  LDCU.64 UR4, c[0x4][0xe0] ;  /* 0x01001c00ff0477ac */ /* 0x000ee20008000a00 */
[----:B------:R-:W-:Y:S01]  /*5880*/  CS2R R6, SRZ ;  /* 0x0000000000067805 */ /* 0x000fe2000001ff00 */
[----:B---3--:R-:W-:Y:S01]  /*5890*/  IMAD.U32 R4, RZ, RZ, UR4 ;  /* 0x00000004ff047e24 */ /* 0x008fe2000f8e00ff */
[----:B------:R-:W-:-:S04]  /*58a0*/  MOV R5, UR5 ;  /* 0x0000000500057c02 */ /* 0x000fc80008000f00 */
[----:B------:R-:W-:-:S07]  /*58b0*/  LEPC R20, `(.L_x_128) ;  /* 0x000000001014794e */ /* 0x000fce0000000000 */
[----:B-12---:R-:W-:Y:S05]  /*58c0*/  CALL.ABS.NOINC R8 ;  /* 0x0000000008007343 */ /* 0x006fea0003c00000 */
.L_x_128:
        /* <DEDUP_REMOVED lines=10> */
.L_x_129:
        /* <DEDUP_REMOVED lines=10> */
.L_x_130:
[----:B------:R1:W2:Y:S01]  /*5a10*/  LDC.64 R8, c[0x4][R24] ;  /* 0x0100000018087b82 */ /* 0x0002a20000000a00 */
[----:B------:R-:W3:Y:S01]  /*5a20*/  LDCU.64 UR4, c[0x4][0xe0] ;  /* 0x01001c00ff0477ac */ /* 0x000ee20008000a00 */
[----:B------:R-:W-:Y:S01]  /*5a30*/  CS2R R6, SRZ ;  /* 0x0000000000067805 */ /* 0x000fe2000001ff00 */
[----:B---3--:R-:W-:Y:S01]  /*5a40*/  IMAD.U32 R4, RZ, RZ, UR4 ;  /* 0x00000004ff047e24 */ /* 0x008fe2000f8e00ff */
[----:B------:R-:W-:-:S04]  /*5a50*/  MOV R5, UR5 ;  /* 0x0000000500057c02 */ /* 0x000fc80008000f00 */
[----:B------:R-:W-:-:S07]  /*5a60*/  LEPC R20, `(.L_x_131) ;  /* 0x000000001014794e */ /* 0x000fce0000000000 */
[----:B-12---:R-:W-:Y:S05]  /*5a70*/  CALL.ABS.NOINC R8 ;  /* 0x0000000008007343 */ /* 0x006fea0003c00000 */
.L_x_131:
[----:B------:R-:W-:Y:S01]  /*5a80*/  HFMA2 R0, -RZ, RZ, 0, 6.103515625e-05 ;  /* 0x00000400ff007431 */ /* 0x000fe200000001ff */
        /* <DEDUP_REMOVED lines=9> */
.L_x_132:
        /* <DEDUP_REMOVED lines=10> */
.L_x_133:
        /* <DEDUP_REMOVED lines=10> */
.L_x_134:
        /* <DEDUP_REMOVED lines=10> */
.L_x_135:
[----:B------:R1:W2:Y:S01]  /*5d00*/  LDC.64 R8, c[0x4][R24] ;  /* 0x0100000018087b82 */ /* 0x0002a20000000a00 */
[----:B------:R-:W3:Y:S01]  /*5d10*/  LDCU.64 UR4, c[0x4][0xe0] ;  /* 0x01001c00ff0477ac */ /* 0x000ee20008000a00 */
[----:B------:R-:W-:Y:S01]  /*5d20*/  CS2R R6, SRZ ;  /* 0x0000000000067805 */ /* 0x000fe2000001ff00 */
[----:B---3--:R-:W-:Y:S01]  /*5d30*/  IMAD.U32 R4, RZ, RZ, UR4 ;  /* 0x00000004ff047e24 */ /* 0x008fe2000f8e00ff */
[----:B------:R-:W-:-:S04]  /*5d40*/  MOV R5, UR5 ;  /* 0x0000000500057c02 */ /* 0x000fc80008000f00 */
[----:B------:R-:W-:-:S07]  /*5d50*/  LEPC R20, `(.L_x_136) ;  /* 0x000000001014794e */ /* 0x000fce0000000000 */
[----:B-12---:R-:W-:Y:S05]  /*5d60*/  CALL.ABS.NOINC R8 ;  /* 0x0000000008007343 */ /* 0x006fea0003c00000 */
.L_x_136:
        /* <DEDUP_REMOVED lines=10> */
.L_x_137:
        /* <DEDUP_REMOVED lines=10> */
.L_x_138:
[----:B------:R1:W2:Y:S01]  /*5eb0*/  LDC.64 R8, c[0x4][R24] ;  /* 0x0100000018087b82 */ /* 0x0002a20000000a00 */
[----:B------:R-:W3:Y:S01]  /*5ec0*/  LDCU.64 UR4, c[0x4][0xe0] ;  /* 0x01001c00ff0477ac */ /* 0x000ee20008000a00 */
[----:B------:R-:W-:Y:S01]  /*5ed0*/  CS2R R6, SRZ ;  /* 0x0000000000067805 */ /* 0x000fe2000001ff00 */
[----:B---3--:R-:W-:Y:S01]  /*5ee0*/  IMAD.U32 R4, RZ, RZ, UR4 ;  /* 0x00000004ff047e24 */ /* 0x008fe2000f8e00ff */
[----:B------:R-:W-:-:S04]  /*5ef0*/  MOV R5, UR5 ;  /* 0x0000000500057c02 */ /* 0x000fc80008000f00 */
[----:B------:R-:W-:-:S07]  /*5f00*/  LEPC R20, `(.L_x_139) ;  /* 0x000000001014794e */ /* 0x000fce0000000000 */
[----:B-12---:R-:W-:Y:S05]  /*5f10*/  CALL.ABS.NOINC R8 ;  /* 0x0000000008007343 */ /* 0x006fea0003c00000 */
.L_x_139:
[----:B------:R-:W-:Y:S01]  /*5f20*/  HFMA2 R0, -RZ, RZ, 0, 3.0517578125e-05 ;  /* 0x00000200ff007431 */ /* 0x000fe200000001ff */
        /* <DEDUP_REMOVED lines=9> */
.L_x_140:
        /* <DEDUP_REMOVED lines=10> */
.L_x_141:
        /* <DEDUP_REMOVED lines=10> */
.L_x_142:
        /* <DEDUP_REMOVED lines=10> */
.L_x_143:
[----:B------:R1:W2:Y:S01]  /*61a0*/  LDC.64 R8, c[0x4][R24] ;  /* 0x0100000018087b82 */ /* 0x0002a20000000a00 */
[----:B------:R-:W3:Y:S01]  /*61b0*/  LDCU.64 UR4, c[0x4][0xe0] ;  /* 0x01001c00ff0477ac */ /* 0x000ee20008000a00 */
[----:B------:R-:W-:Y:S01]  /*61c0*/  CS2R R6, SRZ ;  /* 0x0000000000067805 */ /* 0x000fe2000001ff00 */
[----:B---3--:R-:W-:Y:S01]  /*61d0*/  IMAD.U32 R4, RZ, RZ, UR4 ;  /* 0x00000004ff047e24 */ /* 0x008fe2000f8e00ff */
[----:B------:R-:W-:-:S04]  /*61e0*/  MOV R5, UR5 ;  /* 0x0000000500057c02 */ /* 0x000fc80008000f00 */
[----:B------:R-:W-:-:S07]  /*61f0*/  LEPC R20, `(.L_x_144) ;  /* 0x000000001014794e */ /* 0x000fce0000000000 */
[----:B-12---:R-:W-:Y:S05]  /*6200*/  CALL.ABS.NOINC R8 ;  /* 0x0000000008007343 */ /* 0x006fea0003c00000 */
.L_x_144:
[----:B------:R1:W-:Y:S01]  /*6210*/  STL [R1], RZ ;  /* 0x000000ff01007387 */ /* 0x0003e20000100800 */
[----:B------:R1:W2:Y:S01]  /*6220*/  LDC.64 R8, c[0x4][R24] ;  /* 0x0100000018087b82 */ /* 0x0002a20000000a00 */
[----:B------:R-:W3:Y:S01]  /*6230*/  LDCU.64 UR4, c[0x4][0xc8] ;  /* 0x01001900ff0477ac */ /* 0x000ee20008000a00 */
[----:B------:R-:W-:Y:S02]  /*6240*/  MOV R6, R19 ;  /* 0x0000001300067202 */ /* 0x000fe40000000f00 */
[----:B------:R-:W-:Y:S01]  /*6250*/  MOV R7, R18 ;  /* 0x0000001200077202 */ /* 0x000fe20000000f00 */
[----:B---3--:R-:W-:Y:S02]  /*6260*/  IMAD.U32 R4, RZ, RZ, UR4 ;  /* 0x00000004ff047e24 */ /* 0x008fe4000f8e00ff */
[----:B------:R-:W-:Y:S02]  /*6270*/  IMAD.U32 R5, RZ, RZ, UR5 ;  /* 0x00000005ff057e24 */ /* 0x000fe4000f8e00ff */
[----:B------:R-:W-:-:S07]  /*6280*/  LEPC R20, `(.L_x_145) ;  /* 0x000000001014794e */ /* 0x000fce0000000000 */
[----:B-12---:R-:W-:Y:S05]  /*6290*/  CALL.ABS.NOINC R8 ;  /* 0x0000000008007343 */ /* 0x006fea0003c00000 */
.L_x_145:
        /* <DEDUP_REMOVED lines=10> */
.L_x_146:
[----:B------:R1:W2:Y:S01]  /*6340*/  LDC.64 R8, c[0x4][R24] ;  /* 0x0100000018087b82 */ /* 0x0002a20000000a00 */
[----:B------:R-:W3:Y:S01]  /*6350*/  LDCU.64 UR4, c[0x4][0xe0] ;  /* 0x01001c00ff0477ac */ /* 0x000ee20008000a00 */
[----:B------:R-:W-:Y:S01]  /*6360*/  CS2R R6, SRZ ;  /* 0x0000000000067805 */ /* 0x000fe2000001ff00 */
[----:B---3--:R-:W-:Y:S01]  /*6370*/  IMAD.U32 R4, RZ, RZ, UR4 ;  /* 0x00000004ff047e24 */ /* 0x008fe2000f8e00ff */
[----:B------:R-:W-:-:S04]  /*6380*/  MOV R5, UR5 ;  /* 0x0000000500057c02 */ /* 0x000fc80008000f00 */
[----:B------:R-:W-:-:S07]  /*6390*/  LEPC R20, `(.L_x_147) ;  /* 0x000000001014794e */ /* 0x000fce0000000000 */
[----:B-12---:R-:W-:Y:S05]  /*63a0*/  CALL.ABS.NOINC R8 ;  /* 0x0000000008007343 */ /* 0x006fea0003c00000 */
.L_x_147:
[----:B------:R-:W-:Y:S01]  /*63b0*/  HFMA2 R0, -RZ, RZ, 0, 2 ;  /* 0x00004000ff007431 */ /* 0x000fe200000001ff */
        /* <DEDUP_REMOVED lines=9> */
.L_x_148:
        /* <DEDUP_REMOVED lines=10> */
.L_x_149:
        /* <DEDUP_REMOVED lines=10> */
.L_x_150:
[----:B------:R-:W1:Y:S01]  /*6590*/  LDC.64 R8, c[0x4][0xa8] ;  /* 0x01002a00ff087b82 */ /* 0x000e620000000a00 */
[----:B------:R-:W2:Y:S01]  /*65a0*/  LDCU.64 UR4, c[0x4][0xd0] ;  /* 0x01001a00ff0477ac */ /* 0x000ea20008000a00 */
[----:B------:R-:W-:Y:S02]  /*65b0*/  MOV R6, R19 ;  /* 0x0000001300067202 */ /* 0x000fe40000000f00 */
[----:B------:R-:W-:-:S04]  /*65c0*/  MOV R7, R18 ;  /* 0x0000001200077202 */ /* 0x000fc80000000f00 */
[----:B------:R-:W3:Y:S01]  /*65d0*/  LDC.64 R24, c[0x4][R24] ;  /* 0x0100000018187b82 */ /* 0x000ee20000000a00 */
[----:B--2---:R-:W-:Y:S02]  /*65e0*/  IMAD.U32 R4, RZ, RZ, UR4 ;  /* 0x00000004ff047e24 */ /* 0x004fe4000f8e00ff */
[----:B------:R-:W-:Y:S01]  /*65f0*/  IMAD.U32 R5, RZ, RZ, UR5 ;  /* 0x00000005ff057e24 */ /* 0x000fe2000f8e00ff */
[----:B-1----:R1:W-:Y:S04]  /*6600*/  STL.64 [R1], R8 ;  /* 0x0000000801007387 */ /* 0x0023e80000100a00 */
[----:B------:R-:W-:-:S07]  /*6610*/  LEPC R20, `(.L_x_91) ;  /* 0x000000001014794e */ /* 0x000fce0000000000 */
[----:B-1-3--:R-:W-:Y:S05]  /*6620*/  CALL.ABS.NOINC R24 ;  /* 0x0000000018007343 */ /* 0x00afea0003c00000 */
.L_x_91:
[----:B------:R-:W-:Y:S05]  /*6630*/  BSYNC.RECONVERGENT B6 ;  /* 0x0000000000067941 */ /* 0x000fea0003800200 */
.L_x_90:
[----:B-1----:R-:W1:Y:S01]  /*6640*/  S2R R3, SR_SWINHI ;  /* 0x0000000000037919 */ /* 0x002e620000002f00 */
[----:B------:R-:W-:Y:S01]  /*6650*/  IMAD.SHL.U32 R30, R2, 0x2, RZ ;  /* 0x00000002021e7824 */ /* 0x000fe200078e00ff */
[----:B------:R-:W2:Y:S04]  /*6660*/  LDCU.64 UR4, c[0x0][0x880] ;  /* 0x00011000ff0477ac */ /* 0x000ea80008000a00 */
[----:B------:R-:W-:Y:S02]  /*6670*/  LOP3.LUT R30, R30, 0xfe, RZ, 0xc0, !PT ;  /* 0x000000fe1e1e7812 */ /* 0x000fe400078ec0ff */
[----:B--2---:R-:W-:-:S04]  /*6680*/  ISETP.NE.U32.AND P6, PT, RZ, UR4, PT ;  /* 0x00000004ff007c0c */ /* 0x004fc8000bfc5070 */
[----:B------:R-:W-:Y:S02]  /*6690*/  ISETP.NE.AND.EX P6, PT, RZ, UR5, PT, P6 ;  /* 0x00000005ff007c0c */ /* 0x000fe4000bfc5360 */
[----:B------:R-:W-:Y:S02]  /*66a0*/  MOV R4, R16 ;  /* 0x0000001000047202 */ /* 0x000fe40000000f00 */
[----:B-1----:R-:W-:-:S03]  /*66b0*/  MOV R5, R3 ;  /* 0x0000000300057202 */ /* 0x002fc60000000f00 */
[----:B------:R-:W-:-:S03]  /*66c0*/  IMAD.WIDE.U32 R30, R30, 0x2, R4 ;  /* 0x000000021e1e7825 */ /* 0x000fc600078e0004 */
[C---:B------:R-:W-:Y:S02]  /*66d0*/  IADD3 R3, P2, PT, R30.reuse, 0x200, RZ ;  /* 0x000002001e037810 */ /* 0x040fe40007f5e0ff */
[C---:B------:R-:W-:Y:S02]  /*66e0*/  IADD3 R5, P1, PT, R30.reuse, 0x800, RZ ;  /* 0x000008001e057810 */ /* 0x040fe40007f3e0ff */
[C---:B------:R-:W-:Y:S01]  /*66f0*/  IADD3 R7, P0, PT, R30.reuse, 0xa00, RZ ;  /* 0x00000a001e077810 */ /* 0x040fe20007f1e0ff */
[--C-:B------:R-:W-:Y:S01]  /*6700*/  IMAD.X R55, RZ, RZ, R31.reuse, P2 ;  /* 0x000000ffff377224 */ /* 0x100fe200010e061f */
[--C-:B------:R-:W-:Y:S01]  /*6710*/  SHF.R.U64 R11, R30, 0x3, R31.reuse ;  /* 0x000000031e0b7819 */ /* 0x100fe2000000121f */
[--C-:B------:R-:W-:Y:S02]  /*6720*/  IMAD.X R63, RZ, RZ, R31.reuse, P1 ;  /* 0x000000ffff3f7224 */ /* 0x100fe400008e061f */
[----:B------:R-:W-:Y:S01]  /*6730*/  IMAD.X R61, RZ, RZ, R31, P0 ;  /* 0x000000ffff3d7224 */ /* 0x000fe200000e061f */
[----:B------:R-:W-:-:S02]  /*6740*/  SHF.R.U64 R0, R3, 0x3, R55 ;  /* 0x0000000303007819 */ /* 0x000fc40000001237 */
[----:B------:R-:W-:Y:S02]  /*6750*/  SHF.R.U64 R2, R5, 0x3, R63 ;  /* 0x0000000305027819 */ /* 0x000fe4000000123f */
[----:B------:R-:W-:Y:S02]  /*6760*/  LOP3.LUT R54, R3, 0x70, R0, 0x78, !PT ;  /* 0x0000007003367812 */ /* 0x000fe400078e7800 */
[----:B------:R-:W-:Y:S02]  /*6770*/  LOP3.LUT R62, R5, 0x70, R2, 0x78, !PT ;  /* 0x00000070053e7812 */ /* 0x000fe400078e7802 */
[C---:B------:R-:W-:Y:S02]  /*6780*/  IADD3 R3, P3, PT, R30.reuse, 0x1000, RZ ;  /* 0x000010001e037810 */ /* 0x040fe40007f7e0ff */
[C---:B------:R-:W-:Y:S02]  /*6790*/  SHF.R.U64 R4, R7.reuse, 0x3, R61 ;  /* 0x0000000307047819 */ /* 0x040fe4000000123d */
[----:B------:R-:W-:Y:S01]  /*67a0*/  IADD3 R5, P2, PT, R30, 0x1200, RZ ;  /* 0x000012001e057810 */ /* 0x000fe20007f5e0ff */
[----:B------:R-:W-:Y:S01]  /*67b0*/  IMAD.X R45, RZ, RZ, R31, P3 ;  /* 0x000000ffff2d7224 */ /* 0x000fe200018e061f */
[----:B------:R-:W-:-:S02]  /*67c0*/  LOP3.LUT R60, R7, 0x70, R4, 0x78, !PT ;  /* 0x00000070073c7812 */ /* 0x000fc400078e7804 */
[C---:B------:R-:W-:Y:S01]  /*67d0*/  IADD3 R7, P1, PT, R30.reuse, 0x1800, RZ ;  /* 0x000018001e077810 */ /* 0x040fe20007f3e0ff */
[----:B------:R-:W-:Y:S01]  /*67e0*/  IMAD.X R43, RZ, RZ, R31, P2 ;  /* 0x000000ffff2b7224 */ /* 0x000fe200010e061f */
[----:B------:R-:W-:Y:S02]  /*67f0*/  IADD3 R9, P0, PT, R30, 0x1a00, RZ ;  /* 0x00001a001e097810 */ /* 0x000fe40007f1e0ff */
[----:B------:R-:W-:Y:S01]  /*6800*/  SHF.R.U64 R0, R3, 0x3, R45 ;  /* 0x0000000303007819 */ /* 0x000fe2000000122d */
[----:B------:R-:W-:Y:S01]  /*6810*/  IMAD.X R41, RZ, RZ, R31, P1 ;  /* 0x000000ffff297224 */ /* 0x000fe200008e061f */
[----:B------:R-:W-:Y:S01]  /*6820*/  SHF.R.U64 R2, R5, 0x3, R43 ;  /* 0x0000000305027819 */ /* 0x000fe2000000122b */
[----:B------:R-:W-:Y:S01]  /*6830*/  IMAD.X R39, RZ, RZ, R31, P0 ;  /* 0x000000ffff277224 */ /* 0x000fe200000e061f */
[----:B------:R-:W-:Y:S02]  /*6840*/  LOP3.LUT R44, R3, 0x70, R0, 0x78, !PT ;  /* 0x00000070032c7812 */ /* 0x000fe400078e7800 */
[----:B------:R-:W-:-:S02]  /*6850*/  LOP3.LUT R42, R5, 0x70, R2, 0x78, !PT ;  /* 0x00000070052a7812 */ /* 0x000fc400078e7802 */
[C---:B------:R-:W-:Y:S02]  /*6860*/  IADD3 R3, P3, PT, R30.reuse, 0x2000, RZ ;  /* 0x000020001e037810 */ /* 0x040fe40007f7e0ff */
[----:B------:R-:W-:Y:S02]  /*6870*/  SHF.R.U64 R4, R7, 0x3, R41 ;  /* 0x0000000307047819 */ /* 0x000fe40000001229 */
[----:B------:R-:W-:Y:S01]  /*6880*/  IADD3 R5, P2, PT, R30, 0x2200, RZ ;  /* 0x000022001e057810 */ /* 0x000fe20007f5e0ff */
[----:B------:R-:W-:Y:S01]  /*6890*/  IMAD.X R37, RZ, RZ, R31, P3 ;  /* 0x000000ffff257224 */ /* 0x000fe200018e061f */
[----:B------:R-:W-:Y:S02]  /*68a0*/  SHF.R.U64 R6, R9, 0x3, R39 ;  /* 0x0000000309067819 */ /* 0x000fe40000001227 */
[----:B------:R-:W-:Y:S01]  /*68b0*/  LOP3.LUT R40, R7, 0x70, R4, 0x78, !PT ;  /* 0x0000007007287812 */ /* 0x000fe200078e7804 */
[----:B------:R-:W-:Y:S01]  /*68c0*/  IMAD.X R35, RZ, RZ, R31, P2 ;  /* 0x000000ffff237224 */ /* 0x000fe200010e061f */
[----:B------:R-:W-:-:S02]  /*68d0*/  LOP3.LUT R38, R9, 0x70, R6, 0x78, !PT ;  /* 0x0000007009267812 */ /* 0x000fc400078e7806 */
[C---:B------:R-:W-:Y:S02]  /*68e0*/  IADD3 R7, P1, PT, R30.reuse, 0x2800, RZ ;  /* 0x000028001e077810 */ /* 0x040fe40007f3e0ff */
        /* <DEDUP_REMOVED lines=25> */
[C---:B------:R-:W-:Y:S01]  /*6a80*/  IADD3 R2, P2, PT, R30.reuse, 0x4200, RZ ;  /* 0x000042001e027810 */ /* 0x040fe20007f5e0ff */
[----:B------:R-:W-:Y:S01]  /*6a90*/  IMAD.X R19, RZ, RZ, R31, P3 ;  /* 0x000000ffff137224 */ /* 0x000fe200018e061f */
[----:B------:R-:W-:Y:S02]  /*6aa0*/  SHF.R.U64 R6, R9, 0x3, R21 ;  /* 0x0000000309067819 */ /* 0x000fe40000001215 */
[----:B------:R-:W-:Y:S01]  /*6ab0*/  LOP3.LUT R10, R30, 0x70, R11, 0x78, !PT ;  /* 0x000000701e0a7812 */ /* 0x000fe200078e780b */
[--C-:B------:R-:W-:Y:S01]  /*6ac0*/  IMAD.MOV.U32 R11, RZ, RZ, R31.reuse ;  /* 0x000000ffff0b7224 */ /* 0x100fe200078e001f */
[----:B------:R-:W-:Y:S01]  /*6ad0*/  LOP3.LUT R22, R7, 0x70, R4, 0x78, !PT ;  /* 0x0000007007167812 */ /* 0x000fe200078e7804 */
[----:B------:R-:W-:Y:S01]  /*6ae0*/  IMAD.X R15, RZ, RZ, R31, P2 ;  /* 0x000000ffff0f7224 */ /* 0x000fe200010e061f */
[----:B------:R-:W-:-:S02]  /*6af0*/  LOP3.LUT R20, R9, 0x70, R6, 0x78, !PT ;  /* 0x0000007009147812 */ /* 0x000fc400078e7806 */
[C---:B------:R-:W-:Y:S01]  /*6b00*/  IADD3 R4, P1, PT, R30.reuse, 0x4800, RZ ;  /* 0x000048001e047810 */ /* 0x040fe20007f3e0ff */
[----:B------:R1:W-:Y:S01]  /*6b10*/  ST.E desc[UR48][R10.64], RZ ;  /* 0x000000ff0a007985 */ /* 0x0003e2000c101930 */
[----:B------:R-:W-:Y:S02]  /*6b20*/  IADD3 R6, P0, PT, R30, 0x4a00, RZ ;  /* 0x00004a001e067810 */ /* 0x000fe40007f1e0ff */
[----:B------:R-:W-:Y:S01]  /*6b30*/  SHF.R.U64 R3, R0, 0x3, R19 ;  /* 0x0000000300037819 */ /* 0x000fe20000001213 */
[----:B------:R-:W-:Y:S01]  /*6b40*/  IMAD.X R13, RZ, RZ, R31, P1 ;  /* 0x000000ffff0d7224 */ /* 0x000fe200008e061f */
[----:B------:R-:W-:Y:S01]  /*6b50*/  SHF.R.U64 R5, R2, 0x3, R15 ;  /* 0x0000000302057819 */ /* 0x000fe2000000120f */
[----:B------:R2:W-:Y:S01]  /*6b60*/  ST.E desc[UR48][R54.64], RZ ;  /* 0x000000ff36007985 */ /* 0x0005e2000c101930 */
[----:B------:R-:W-:Y:S02]  /*6b70*/  LOP3.LUT R18, R0, 0x70, R3, 0x78, !PT ;  /* 0x0000007000127812 */ /* 0x000fe400078e7803 */
[----:B------:R-:W-:Y:S01]  /*6b80*/  LOP3.LUT R14, R2, 0x70, R5, 0x78, !PT ;  /* 0x00000070020e7812 */ /* 0x000fe200078e7805 */
[----:B------:R3:W-:Y:S01]  /*6b90*/  ST.E desc[UR48][R62.64], RZ ;  /* 0x000000ff3e007985 */ /* 0x0007e2000c101930 */
[----:B------:R-:W-:-:S02]  /*6ba0*/  IADD3 R0, P3, PT, R30, 0x5000, RZ ;  /* 0x000050001e007810 */ /* 0x000fc40007f7e0ff */
[----:B------:R-:W-:Y:S01]  /*6bb0*/  SHF.R.U64 R7, R4, 0x3, R13 ;  /* 0x0000000304077819 */ /* 0x000fe2000000120d */
[----:B------:R4:W-:Y:S01]  /*6bc0*/  ST.E desc[UR48][R60.64], RZ ;  /* 0x000000ff3c007985 */ /* 0x0009e2000c101930 */
[----:B------:R-:W-:Y:S01]  /*6bd0*/  IADD3 R2, P2, PT, R30, 0x5200, RZ ;  /* 0x000052001e027810 */ /* 0x000fe20007f5e0ff */
[----:B------:R-:W-:Y:S01]  /*6be0*/  IMAD.X R53, RZ, RZ, R31, P3 ;  /* 0x000000ffff357224 */ /* 0x000fe200018e061f */
[----:B------:R-:W-:Y:S01]  /*6bf0*/  LOP3.LUT R12, R4, 0x70, R7, 0x78, !PT ;  /* 0x00000070040c7812 */ /* 0x000fe200078e7807 */
[----:B------:R-:W-:Y:S01]  /*6c00*/  ST.E desc[UR48][R44.64], RZ ;  /* 0x000000ff2c007985 */ /* 0x000fe2000c101930 */
[----:B------:R-:W-:Y:S01]  /*6c10*/  IADD3 R4, P1, PT, R30, 0x5800, RZ ;  /* 0x000058001e047810 */ /* 0x000fe20007f3e0ff */
[----:B------:R-:W-:Y:S01]  /*6c20*/  IMAD.X R51, RZ, RZ, R31, P2 ;  /* 0x000000ffff337224 */ /* 0x000fe200010e061f */
[----:B------:R-:W-:Y:S01]  /*6c30*/  SHF.R.U64 R3, R0, 0x3, R53 ;  /* 0x0000000300037819 */ /* 0x000fe20000001235 */
[----:B------:R5:W-:Y:S02]  /*6c40*/  ST.E desc[UR48][R42.64], RZ ;  /* 0x000000ff2a007985 */ /* 0x000be4000c101930 */
[----:B------:R-:W-:Y:S01]  /*6c50*/  IMAD.X R49, RZ, RZ, R31, P1 ;  /* 0x000000ffff317224 */ /* 0x000fe200008e061f */
[----:B------:R-:W-:Y:S01]  /*6c60*/  SHF.R.U64 R5, R2, 0x3, R51 ;  /* 0x0000000302057819 */ /* 0x000fe20000001233 */
[----:B-1----:R-:W-:Y:S01]  /*6c70*/  IMAD.X R11, RZ, RZ, R31, P0 ;  /* 0x000000ffff0b7224 */ /* 0x002fe200000e061f */
[----:B------:R-:W-:Y:S01]  /*6c80*/  LOP3.LUT R52, R0, 0x70, R3, 0x78, !PT ;  /* 0x0000007000347812 */ /* 0x000fe200078e7803 */
[----:B------:R1:W-:Y:S01]  /*6c90*/  ST.E desc[UR48][R40.64], RZ ;  /* 0x000000ff28007985 */ /* 0x0003e2000c101930 */
[----:B------:R-:W-:-:S02]  /*6ca0*/  LOP3.LUT R50, R2, 0x70, R5, 0x78, !PT ;  /* 0x0000007002327812 */ /* 0x000fc400078e7805 */
[----:B------:R-:W-:Y:S01]  /*6cb0*/  SHF.R.U64 R9, R6, 0x3, R11 ;  /* 0x0000000306097819 */ /* 0x000fe2000000120b */
[----:B------:R1:W-:Y:S01]  /*6cc0*/  ST.E desc[UR48][R38.64], RZ ;  /* 0x000000ff26007985 */ /* 0x0003e2000c101930 */
[----:B------:R-:W-:Y:S02]  /*6cd0*/  IADD3 R0, P1, PT, R30, 0x6000, RZ ;  /* 0x000060001e007810 */ /* 0x000fe40007f3e0ff */
[----:B------:R-:W-:Y:S01]  /*6ce0*/  LOP3.LUT R10, R6, 0x70, R9, 0x78, !PT ;  /* 0x00000070060a7812 */ /* 0x000fe200078e7809 */
[----:B------:R-:W-:Y:S01]  /*6cf0*/  ST.E desc[UR48][R36.64], RZ ;  /* 0x000000ff24007985 */ /* 0x000fe2000c101930 */
[----:B------:R-:W-:Y:S01]  /*6d00*/  IADD3 R6, P0, PT, R30, 0x5a00, RZ ;  /* 0x00005a001e067810 */ /* 0x000fe20007f1e0ff */
[----:B------:R-:W-:Y:S01]  /*6d10*/  IMAD.X R59, RZ, RZ, R31, P1 ;  /* 0x000000ffff3b7224 */ /* 0x000fe200008e061f */
[----:B------:R-:W-:Y:S01]  /*6d20*/  SHF.R.U64 R7, R4, 0x3, R49 ;  /* 0x0000000304077819 */ /* 0x000fe20000001231 */
[----:B------:R1:W-:Y:S02]  /*6d30*/  ST.E desc[UR48][R34.64], RZ ;  /* 0x000000ff22007985 */ /* 0x0003e4000c101930 */
[----:B------:R-:W-:Y:S01]  /*6d40*/  IMAD.X R47, RZ, RZ, R31, P0 ;  /* 0x000000ffff2f7224 */ /* 0x000fe200000e061f */
[----:B------:R-:W-:Y:S01]  /*6d50*/  IADD3 R2, P0, PT, R30, 0x6200, RZ ;  /* 0x000062001e027810 */ /* 0x000fe20007f1e0ff */
[----:B------:R1:W-:Y:S01]  /*6d60*/  ST.E desc[UR48][R32.64], RZ ;  /* 0x000000ff20007985 */ /* 0x0003e2000c101930 */
[----:B------:R-:W-:-:S02]  /*6d70*/  LOP3.LUT R48, R4, 0x70, R7, 0x78, !PT ;  /* 0x0000007004307812 */ /* 0x000fc400078e7807 */
[----:B------:R-:W-:Y:S01]  /*6d80*/  SHF.R.U64 R9, R6, 0x3, R47 ;  /* 0x0000000306097819 */ /* 0x000fe2000000122f */
[----:B------:R-:W-:Y:S01]  /*6d90*/  IMAD.X R57, RZ, RZ, R31, P0 ;  /* 0x000000ffff397224 */ /* 0x000fe200000e061f */
[----:B------:R-:W-:Y:S01]  /*6da0*/  IADD3 R4, P1, PT, R30, 0x6800, RZ ;  /* 0x000068001e047810 */ /* 0x000fe20007f3e0ff */
[----:B------:R1:W-:Y:S01]  /*6db0*/  ST.E desc[UR48][R28.64], RZ ;  /* 0x000000ff1c007985 */ /* 0x0003e2000c101930 */
[----:B------:R-:W-:Y:S02]  /*6dc0*/  LOP3.LUT R46, R6, 0x70, R9, 0x78, !PT ;  /* 0x00000070062e7812 */ /* 0x000fe400078e7809 */
[----:B------:R-:W-:Y:S01]  /*6dd0*/  IADD3 R6, P0, PT, R30, 0x6a00, RZ ;  /* 0x00006a001e067810 */ /* 0x000fe20007f1e0ff */
[----:B--2---:R-:W-:Y:S01]  /*6de0*/  IMAD.X R55, RZ, RZ, R31, P1 ;  /* 0x000000ffff377224 */ /* 0x004fe200008e061f */
[----:B------:R-:W-:Y:S01]  /*6df0*/  SHF.R.U64 R3, R0, 0x3, R59 ;  /* 0x0000000300037819 */ /* 0x000fe2000000123b */
[----:B------:R-:W-:Y:S01]  /*6e00*/  ST.E desc[UR48][R26.64], RZ ;  /* 0x000000ff1a007985 */ /* 0x000fe2000c101930 */
[----:B------:R-:W-:Y:S01]  /*6e10*/  SHF.R.U64 R5, R2, 0x3, R57 ;  /* 0x0000000302057819 */ /* 0x000fe20000001239 */
[----:B------:R-:W-:Y:S01]  /*6e20*/  IMAD.X R9, RZ, RZ, R31, P0 ;  /* 0x000000ffff097224 */ /* 0x000fe200000e061f */
[----:B------:R-:W-:Y:S01]  /*6e30*/  LOP3.LUT R58, R0, 0x70, R3, 0x78, !PT ;  /* 0x00000070003a7812 */ /* 0x000fe200078e7803 */
[----:B------:R2:W-:Y:S01]  /*6e40*/  ST.E desc[UR48][R24.64], RZ ;  /* 0x000000ff18007985 */ /* 0x0005e2000c101930 */
[----:B------:R-:W-:-:S02]  /*6e50*/  LOP3.LUT R56, R2, 0x70, R5, 0x78, !PT ;  /* 0x0000007002387812 */ /* 0x000fc400078e7805 */
[----:B------:R-:W-:Y:S01]  /*6e60*/  IADD3 R0, P1, PT, R30, 0x7000, RZ ;  /* 0x000070001e007810 */ /* 0x000fe20007f3e0ff */
[----:B------:R2:W-:Y:S01]  /*6e70*/  ST.E desc[UR48][R22.64], RZ ;  /* 0x000000ff16007985 */ /* 0x0005e2000c101930 */
[----:B------:R-:W-:Y:S02]  /*6e80*/  SHF.R.U64 R3, R4, 0x3, R55 ;  /* 0x0000000304037819 */ /* 0x000fe40000001237 */
[----:B------:R-:W-:Y:S01]  /*6e90*/  IADD3 R2, P0, PT, R30, 0x7200, RZ ;  /* 0x000072001e027810 */ /* 0x000fe20007f1e0ff */
[----:B---3--:R-:W-:Y:S01]  /*6ea0*/  IMAD.X R63, RZ, RZ, R31, P1 ;  /* 0x000000ffff3f7224 */ /* 0x008fe200008e061f */
[----:B------:R-:W-:Y:S01]  /*6eb0*/  SHF.R.U64 R5, R6, 0x3, R9 ;  /* 0x0000000306057819 */ /* 0x000fe20000001209 */
[----:B------:R3:W-:Y:S01]  /*6ec0*/  ST.E desc[UR48][R20.64], RZ ;  /* 0x000000ff14007985 */ /* 0x0007e2000c101930 */
[----:B------:R-:W-:Y:S01]  /*6ed0*/  LOP3.LUT R54, R4, 0x70, R3, 0x78, !PT ;  /* 0x0000007004367812 */ /* 0x000fe200078e7803 */
[----:B----4-:R-:W-:Y:S01]  /*6ee0*/  IMAD.X R61, RZ, RZ, R31, P0 ;  /* 0x000000ffff3d7224 */ /* 0x010fe200000e061f */
[----:B------:R-:W-:Y:S01]  /*6ef0*/  LOP3.LUT R8, R6, 0x70, R5, 0x78, !PT ;  /* 0x0000007006087812 */ /* 0x000fe200078e7805 */
[----:B------:R-:W-:Y:S01]  /*6f00*/  ST.E desc[UR48][R18.64], RZ ;  /* 0x000000ff12007985 */ /* 0x000fe2000c101930 */
[----:B------:R-:W-:-:S02]  /*6f10*/  IADD3 R4, P1, PT, R30, 0x7800, RZ ;  /* 0x000078001e047810 */ /* 0x000fc40007f3e0ff */
[----:B------:R-:W-:Y:S01]  /*6f20*/  IADD3 R6, P0, PT, R30, 0x7a00, RZ ;  /* 0x00007a001e067810 */ /* 0x000fe20007f1e0ff */
[----:B------:R4:W-:Y:S01]  /*6f30*/  ST.E desc[UR48][R14.64], RZ ;  /* 0x000000ff0e007985 */ /* 0x0009e2000c101930 */
[----:B------:R-:W-:Y:S01]  /*6f40*/  SHF.R.U64 R3, R0, 0x3, R63 ;  /* 0x0000000300037819 */ /* 0x000fe2000000123f */
[----:B-----5:R-:W-:Y:S01]  /*6f50*/  IMAD.X R43, RZ, RZ, R31, P1 ;  /* 0x000000ffff2b7224 */ /* 0x020fe200008e061f */
[----:B------:R-:W-:Y:S01]  /*6f60*/  SHF.R.U64 R5, R2, 0x3, R61 ;  /* 0x0000000302057819 */ /* 0x000fe2000000123d */
[----:B-1----:R-:W-:Y:S01]  /*6f70*/  IMAD.X R41, RZ, RZ, R31, P0 ;  /* 0x000000ffff297224 */ /* 0x002fe200000e061f */
[----:B------:R-:W-:Y:S01]  /*6f80*/  LOP3.LUT R62, R0, 0x70, R3, 0x78, !PT ;  /* 0x00000070003e7812 */ /* 0x000fe200078e7803 */
[----:B------:R1:W-:Y:S01]  /*6f90*/  ST.E desc[UR48][R12.64], RZ ;  /* 0x000000ff0c007985 */ /* 0x0003e2000c101930 */
[----:B------:R-:W-:Y:S02]  /*6fa0*/  LOP3.LUT R60, R2, 0x70, R5, 0x78, !PT ;  /* 0x00000070023c7812 */ /* 0x000fe400078e7805 */
[----:B------:R-:W-:Y:S01]  /*6fb0*/  IADD3 R0, P1, PT, R30, 0x400, RZ ;  /* 0x000004001e007810 */ /* 0x000fe20007f3e0ff */
[----:B------:R5:W-:Y:S01]  /*6fc0*/  ST.E desc[UR48][R10.64], RZ ;  /* 0x000000ff0a007985 */ /* 0x000be2000c101930 */
[----:B------:R-:W-:-:S02]  /*6fd0*/  SHF.R.U64 R3, R4, 0x3, R43 ;  /* 0x0000000304037819 */ /* 0x000fc4000000122b */
[----:B------:R-:W-:Y:S01]  /*6fe0*/  IADD3 R2, P0, PT, R30, 0x600, RZ ;  /* 0x000006001e027810 */ /* 0x000fe20007f1e0ff */
[----:B------:R-:W-:Y:S01]  /*6ff0*/  IMAD.X R45, RZ, RZ, R31, P1 ;  /* 0x000000ffff2d7224 */ /* 0x000fe200008e061f */
[----:B------:R-:W-:Y:S01]  /*7000*/  SHF.R.U64 R5, R6, 0x3, R41 ;  /* 0x0000000306057819 */ /* 0x000fe20000001229 */
[----:B------:R5:W-:Y:S01]  /*7010*/  ST.E desc[UR48][R52.64], RZ ;  /* 0x000000ff34007985 */ /* 0x000be2000c101930 */
[----:B------:R-:W-:Y:S01]  /*7020*/  LOP3.LUT R42, R4, 0x70, R3, 0x78, !PT ;  /* 0x00000070042a7812 */ /* 0x000fe200078e7803 */
[----:B------:R-:W-:Y:S01]  /*7030*/  IMAD.X R39, RZ, RZ, R31, P0 ;  /* 0x000000ffff277224 */ /* 0x000fe200000e061f */
[----:B------:R-:W-:Y:S01]  /*7040*/  LOP3.LUT R40, R6, 0x70, R5, 0x78, !PT ;  /* 0x0000007006287812 */ /* 0x000fe200078e7805 */
[----:B------:R5:W-:Y:S01]  /*7050*/  ST.E desc[UR48][R50.64], RZ ;  /* 0x000000ff32007985 */ /* 0x000be2000c101930 */
[C---:B------:R-:W-:Y:S02]  /*7060*/  IADD3 R4, P1, PT, R30.reuse, 0xc00, RZ ;  /* 0x00000c001e047810 */ /* 0x040fe40007f3e0ff */
[----:B------:R-:W-:Y:S01]  /*7070*/  IADD3 R6, P0, PT, R30, 0xe00, RZ ;  /* 0x00000e001e067810 */ /* 0x000fe20007f1e0ff */
[----:B------:R5:W-:Y:S01]  /*7080*/  ST.E desc[UR48][R48.64], RZ ;  /* 0x000000ff30007985 */ /* 0x000be2000c101930 */
[----:B------:R-:W-:Y:S01]  /*7090*/  SHF.R.U64 R3, R0, 0x3, R45 ;  /* 0x0000000300037819 */ /* 0x000fe2000000122d */
[----:B------:R-:W-:Y:S01]  /*70a0*/  IMAD.X R35, RZ, RZ, R31, P1 ;  /* 0x000000ffff237224 */ /* 0x000fe200008e061f */
        /* <DEDUP_REMOVED lines=16> */
[----:B------:R-:W-:-:S02]  /*71b0*/  IADD3 R4, P1, PT, R30, 0x1c00, RZ ;  /* 0x00001c001e047810 */ /* 0x000fc40007f3e0ff */
[----:B------:R-:W-:Y:S01]  /*71c0*/  IADD3 R6, P0, PT, R30, 0x1e00, RZ ;  /* 0x00001e001e067810 */ /* 0x000fe20007f1e0ff */
[----:B------:R5:W-:Y:S01]  /*71d0*/  ST.E desc[UR48][R8.64], RZ ;  /* 0x000000ff08007985 */ /* 0x000be2000c101930 */
[----:B------:R-:W-:Y:S01]  /*71e0*/  SHF.R.U64 R3, R0, 0x3, R37 ;  /* 0x0000000300037819 */ /* 0x000fe20000001225 */
[----:B--2---:R-:W-:Y:S01]  /*71f0*/  IMAD.X R25, RZ, RZ, R31, P1 ;  /* 0x000000ffff197224 */ /* 0x004fe200008e061f */
[----:B------:R-:W-:Y:S01]  /*7200*/  SHF.R.U64 R5, R2, 0x3, R29 ;  /* 0x0000000302057819 */ /* 0x000fe2000000121d */
[----:B------:R-:W-:Y:S01]  /*7210*/  IMAD.X R23, RZ, RZ, R31, P0 ;  /* 0x000000ffff177224 */ /* 0x000fe200000e061f */
[----:B------:R-:W-:Y:S01]  /*7220*/  LOP3.LUT R36, R0, 0x70, R3, 0x78, !PT ;  /* 0x0000007000247812 */ /* 0x000fe200078e7803 */
[----:B------:R-:W-:Y:S01]  /*7230*/  ST.E desc[UR48][R62.64], RZ ;  /* 0x000000ff3e007985 */ /* 0x000fe2000c101930 */
[----:B------:R-:W-:Y:S02]  /*7240*/  LOP3.LUT R28, R2, 0x70, R5, 0x78, !PT ;  /* 0x00000070021c7812 */ /* 0x000fe400078e7805 */
[----:B------:R-:W-:Y:S01]  /*7250*/  IADD3 R0, P1, PT, R30, 0x2400, RZ ;  /* 0x000024001e007810 */ /* 0x000fe20007f3e0ff */
[----:B------:R-:W-:Y:S01]  /*7260*/  ST.E desc[UR48][R60.64], RZ ;  /* 0x000000ff3c007985 */ /* 0x000fe2000c101930 */
[----:B------:R-:W-:-:S02]  /*7270*/  SHF.R.U64 R3, R4, 0x3, R25 ;  /* 0x0000000304037819 */ /* 0x000fc40000001219 */
[----:B------:R-:W-:Y:S01]  /*7280*/  IADD3 R2, P0, PT, R30, 0x2600, RZ ;  /* 0x000026001e027810 */ /* 0x000fe20007f1e0ff */
[----:B------:R-:W-:Y:S01]  /*7290*/  IMAD.X R27, RZ, RZ, R31, P1 ;  /* 0x000000ffff1b7224 */ /* 0x000fe200008e061f */
[----:B------:R-:W-:Y:S01]  /*72a0*/  SHF.R.U64 R5, R6, 0x3, R23 ;  /* 0x0000000306057819 */ /* 0x000fe20000001217 */
[----:B------:R2:W-:Y:S01]  /*72b0*/  ST.E desc[UR48][R42.64], RZ ;  /* 0x000000ff2a007985 */ /* 0x0005e2000c101930 */
[----:B------:R-:W-:Y:S01]  /*72c0*/  LOP3.LUT R24, R4, 0x70, R3, 0x78, !PT ;  /* 0x0000007004187812 */ /* 0x000fe200078e7803 */
[----:B---3--:R-:W-:Y:S01]  /*72d0*/  IMAD.X R21, RZ, RZ, R31, P0 ;  /* 0x000000ffff157224 */ /* 0x008fe200000e061f */
[----:B------:R-:W-:Y:S01]  /*72e0*/  LOP3.LUT R22, R6, 0x70, R5, 0x78, !PT ;  /* 0x0000007006167812 */ /* 0x000fe200078e7805 */
[----:B------:R3:W-:Y:S01]  /*72f0*/  ST.E desc[UR48][R40.64], RZ ;  /* 0x000000ff28007985 */ /* 0x0007e2000c101930 */
[C---:B------:R-:W-:Y:S02]  /*7300*/  IADD3 R4, P1, PT, R30.reuse, 0x2c00, RZ ;  /* 0x00002c001e047810 */ /* 0x040fe40007f3e0ff */
[----:B------:R-:W-:Y:S01]  /*7310*/  IADD3 R6, P0, PT, R30, 0x2e00, RZ ;  /* 0x00002e001e067810 */ /* 0x000fe20007f1e0ff */
[----:B------:R-:W-:Y:S01]  /*7320*/  ST.E desc[UR48][R44.64], RZ ;  /* 0x000000ff2c007985 */ /* 0x000fe2000c101930 */
[----:B------:R-:W-:Y:S01]  /*7330*/  SHF.R.U64 R3, R0, 0x3, R27 ;  /* 0x0000000300037819 */ /* 0x000fe2000000121b */
[----:B----4-:R-:W-:Y:S01]  /*7340*/  IMAD.X R15, RZ, RZ, R31, P1 ;  /* 0x000000ffff0f7224 */ /* 0x010fe200008e061f */
[----:B------:R-:W-:Y:S01]  /*7350*/  SHF.R.U64 R5, R2, 0x3, R21 ;  /* 0x0000000302057819 */ /* 0x000fe20000001215 */
[----:B-1----:R-:W-:Y:S01]  /*7360*/  IMAD.X R13, RZ, RZ, R31, P0 ;  /* 0x000000ffff0d7224 */ /* 0x002fe200000e061f */
        /* <DEDUP_REMOVED lines=13> */
[----:B------:R-:W-:Y:S01]  /*7440*/  ST.E desc[UR48][R36.64], RZ ;  /* 0x000000ff24007985 */ /* 0x000fe2000c101930 */
[----:B------:R-:W-:-:S02]  /*7450*/  IADD3 R4, P1, PT, R30, 0x3c00, RZ ;  /* 0x00003c001e047810 */ /* 0x000fc40007f3e0ff */
[----:B------:R-:W-:Y:S01]  /*7460*/  IADD3 R6, P0, PT, R30, 0x3e00, RZ ;  /* 0x00003e001e067810 */ /* 0x000fe20007f1e0ff */
[----:B------:R4:W-:Y:S01]  /*7470*/  ST.E desc[UR48][R28.64], RZ ;  /* 0x000000ff1c007985 */ /* 0x0009e2000c101930 */
[----:B------:R-:W-:Y:S01]  /*7480*/  SHF.R.U64 R3, R0, 0x3, R67 ;  /* 0x0000000300037819 */ /* 0x000fe20000001243 */
[----:B------:R-:W-:Y:S01]  /*7490*/  IMAD.X R19, RZ, RZ, R31, P1 ;  /* 0x000000ffff137224 */ /* 0x000fe200008e061f */
[----:B------:R-:W-:Y:S01]  /*74a0*/  SHF.R.U64 R5, R2, 0x3, R65 ;  /* 0x0000000302057819 */ /* 0x000fe20000001241 */
[----:B-----5:R-:W-:Y:S01]  /*74b0*/  IMAD.X R11, RZ, RZ, R31, P0 ;  /* 0x000000ffff0b7224 */ /* 0x020fe200000e061f */
        /* <DEDUP_REMOVED lines=44> */
[----:B------:R-:W-:Y:S02]  /*7780*/  LOP3.LUT R56, R2, 0x70, R5, 0x78, !PT ;  /* 0x0000007002387812 */ /* 0x000fe400078e7805 */
[----:B------:R-:W-:Y:S01]  /*7790*/  IADD3 R0, P1, PT, R30, 0x6400, RZ ;  /* 0x000064001e007810 */ /* 0x000fe20007f3e0ff */
[----:B------:R5:W-:Y:S01]  /*77a0*/  ST.E desc[UR48][R50.64], RZ ;  /* 0x000000ff32007985 */ /* 0x000be2000c101930 */
[----:B------:R-:W-:-:S02]  /*77b0*/  SHF.R.U64 R3, R4, 0x3, R55 ;  /* 0x0000000304037819 */ /* 0x000fc40000001237 */
[----:B------:R-:W-:Y:S01]  /*77c0*/  IADD3 R2, P0, PT, R30, 0x6600, RZ ;  /* 0x000066001e027810 */ /* 0x000fe20007f1e0ff */
[----:B--2---:R-:W-:Y:S01]  /*77d0*/  IMAD.X R43, RZ, RZ, R31, P1 ;  /* 0x000000ffff2b7224 */ /* 0x004fe200008e061f */
        /* <DEDUP_REMOVED lines=8> */
[----:B------:R5:W-:Y:S01]  /*7860*/  ST.E desc[UR48][R58.64], RZ ;  /* 0x000000ff3a007985 */ /* 0x000be2000c101930 */
[----:B------:R-:W-:Y:S01]  /*7870*/  SHF.R.U64 R3, R0, 0x3, R43 ;  /* 0x0000000300037819 */ /* 0x000fe2000000122b */
[----:B-1----:R-:W-:Y:S01]  /*7880*/  IMAD.X R39, RZ, RZ, R31, P1 ;  /* 0x000000ffff277224 */ /* 0x002fe200008e061f */
[----:B------:R-:W-:Y:S01]  /*7890*/  SHF.R.U64 R5, R2, 0x3, R41 ;  /* 0x0000000302057819 */ /* 0x000fe20000001229 */
[----:B----4-:R-:W-:Y:S01]  /*78a0*/  IMAD.X R35, RZ, RZ, R31, P0 ;  /* 0x000000ffff237224 */ /* 0x010fe200000e061f */
        /* <DEDUP_REMOVED lines=24> */
[----:B------:R-:W-:Y:S01]  /*7a30*/  SHF.R.U64 R3, R4, 0x3, R29 ;  /* 0x0000000304037819 */ /* 0x000fe2000000121d */
[----:B------:R5:W-:Y:S01]  /*7a40*/  ST.E desc[UR48][R34.64], RZ ;  /* 0x000000ff22007985 */ /* 0x000be2000c101930 */
[----:B------:R-:W-:-:S02]  /*7a50*/  SHF.R.U64 R5, R6, 0x3, R7 ;  /* 0x0000000306057819 */ /* 0x000fc40000001207 */
[----:B------:R-:W-:Y:S01]  /*7a60*/  LOP3.LUT R28, R4, 0x70, R3, 0x78, !PT ;  /* 0x00000070041c7812 */ /* 0x000fe200078e7803 */
[----:B------:R5:W-:Y:S01]  /*7a70*/  ST.E desc[UR48][R44.64], RZ ;  /* 0x000000ff2c007985 */ /* 0x000be2000c101930 */
[----:B------:R-:W-:-:S03]  /*7a80*/  LOP3.LUT R6, R6, 0x70, R5, 0x78, !PT ;  /* 0x0000007006067812 */ /* 0x000fc600078e7805 */
[----:B------:R5:W-:Y:S04]  /*7a90*/  ST.E desc[UR48][R32.64], RZ ;  /* 0x000000ff20007985 */ /* 0x000be8000c101930 */
[----:B------:R5:W-:Y:S01]  /*7aa0*/  ST.E desc[UR48][R28.64], RZ ;  /* 0x000000ff1c007985 */ /* 0x000be2000c101930 */
[----:B------:R-:W1:Y:S01]  /*7ab0*/  S2R R2, SR_CTAID.Z ;  /* 0x0000000000027919 */ /* 0x000e620000002700 */
[----:B------:R-:W2:Y:S02]  /*7ac0*/  S2R R0, SR_CTAID.Y ;  /* 0x0000000000007919 */ /* 0x000ea40000002600 */
[----:B------:R5:W-:Y:S01]  /*7ad0*/  ST.E desc[UR48][R6.64], RZ ;  /* 0x000000ff06007985 */ /* 0x000be2000c101930 */
[----:B------:R-:W-:Y:S05]  /*7ae0*/  @!P6 BRA `(.L_x_151) ;  /* 0x000000000090e947 */ /* 0x000fea0003800000 */
[----:B------:R-:W3:Y:S01]  /*7af0*/  LDCU UR4, c[0x0][0x380] ;  /* 0x00007000ff0477ac */ /* 0x000ee20008000800 */
[----:B------:R-:W-:Y:S01]  /*7b00*/  IADD3 R3, PT, PT, R17, UR39, RZ ;  /* 0x0000002711037c10 */ /* 0x000fe2000fffe0ff */
[----:B------:R-:W-:Y:S03]  /*7b10*/  BSSY.RECONVERGENT B0, `(.L_x_151) ;  /* 0x0000021000007945 */ /* 0x000fe60003800200 */
[----:B---3--:R-:W-:-:S13]  /*7b20*/  ISETP.GE.AND P0, PT, R3, UR4, PT ;  /* 0x0000000403007c0c */ /* 0x008fda000bf06270 */
[----:B------:R-:W-:Y:S05]  /*7b30*/  @P0 BRA `(.L_x_152) ;  /* 0x0000000000780947 */ /* 0x000fea0003800000 */
[----:B------:R-:W5:Y:S01]  /*7b40*/  LDCU UR7, c[0x0][0x38c] ;  /* 0x00007180ff0777ac */ /* 0x000f620008000800 */
[----:B------:R-:W1:Y:S01]  /*7b50*/  LDCU UR6, c[0x0][0x890] ;  /* 0x00011200ff0677ac */ /* 0x000e620008000800 */
[----:B------:R-:W3:Y:S01]  /*7b60*/  LDCU.64 UR4, c[0x0][0x888] ;  /* 0x00011100ff0477ac */ /* 0x000ee20008000a00 */
[----:B-----5:R-:W4:Y:S01]  /*7b70*/  I2F.U32.RP R8, UR7 ;  /* 0x0000000700087d06 */ /* 0x020f220008209000 */
[----:B------:R-:W-:-:S07]  /*7b80*/  ISETP.NE.U32.AND P0, PT, RZ, UR7, PT ;  /* 0x00000007ff007c0c */ /* 0x000fce000bf05070 */
[----:B----4-:R-:W4:Y:S02]  /*7b90*/  MUFU.RCP R6, R8 ;  /* 0x0000000800067308 */ /* 0x010f240000001000 */
[----:B----4-:R-:W-:-:S06]  /*7ba0*/  IADD3 R6, PT, PT, R6, 0xffffffe, RZ ;  /* 0x0ffffffe06067810 */ /* 0x010fcc0007ffe0ff */
[----:B------:R-:W4:Y:S02]  /*7bb0*/  F2I.FTZ.U32.TRUNC.NTZ R5, R6 ;  /* 0x0000000600057305 */ /* 0x000f24000021f000 */
[----:B----4-:R-:W-:-:S05]  /*7bc0*/  IADD3 R4, PT, PT, RZ, -R5, RZ ;  /* 0x80000005ff047210 */ /* 0x010fca0007ffe0ff */
[----:B------:R-:W-:Y:S02]  /*7bd0*/  IMAD R7, R4, UR7, RZ ;  /* 0x0000000704077c24 */ /* 0x000fe4000f8e02ff */
[----:B------:R-:W-:-:S05]  /*7be0*/  HFMA2 R4, -RZ, RZ, 0, 0 ;  /* 0x00000000ff047431 */ /* 0x000fca00000001ff */
[----:B------:R-:W-:-:S04]  /*7bf0*/  IMAD.HI.U32 R5, R5, R7, R4 ;  /* 0x0000000705057227 */ /* 0x000fc800078e0004 */
[----:B-1----:R-:W-:Y:S02]  /*7c00*/  IMAD R4, R2, UR6, R3 ;  /* 0x0000000602047c24 */ /* 0x002fe4000f8e0203 */
[----:B--2---:R-:W-:-:S04]  /*7c10*/  IMAD.HI.U32 R5, R5, R0, RZ ;  /* 0x0000000005057227 */ /* 0x004fc800078e00ff */
[----:B------:R-:W-:-:S04]  /*7c20*/  IMAD.MOV R7, RZ, RZ, -R5 ;  /* 0x000000ffff077224 */ /* 0x000fc800078e0a05 */
[----:B------:R-:W-:-:S05]  /*7c30*/  IMAD R7, R7, UR7, R0 ;  /* 0x0000000707077c24 */ /* 0x000fca000f8e0200 */
[----:B------:R-:W-:-:S13]  /*7c40*/  ISETP.GE.U32.AND P2, PT, R7, UR7, PT ;  /* 0x0000000707007c0c */ /* 0x000fda000bf46070 */
[----:B------:R-:W-:Y:S02]  /*7c50*/  @P2 IADD3 R7, PT, PT, R7, -UR7, RZ ;  /* 0x8000000707072c10 */ /* 0x000fe4000fffe0ff */
[----:B------:R-:W-:Y:S02]  /*7c60*/  @P2 IADD3 R5, PT, PT, R5, 0x1, RZ ;  /* 0x0000000105052810 */ /* 0x000fe40007ffe0ff */
[----:B------:R-:W-:Y:S02]  /*7c70*/  ISETP.GE.U32.AND P1, PT, R7, UR7, PT ;  /* 0x0000000707007c0c */ /* 0x000fe4000bf26070 */
[----:B------:R-:W1:Y:S11]  /*7c80*/  LDC.64 R6, c[0x0][0x880] ;  /* 0x00022000ff067b82 */ /* 0x000e760000000a00 */
[----:B------:R-:W-:Y:S01]  /*7c90*/  @P1 VIADD R5, R5, 0x1 ;  /* 0x0000000105051836 */ /* 0x000fe20000000000 */
[----:B------:R-:W-:-:S04]  /*7ca0*/  @!P0 LOP3.LUT R5, RZ, UR7, RZ, 0x33, !PT ;  /* 0x00000007ff058c12 */ /* 0x000fc8000f8e33ff */
[C---:B------:R-:W-:Y:S01]  /*7cb0*/  IADD3 R3, PT, PT, -R5.reuse, RZ, RZ ;  /* 0x000000ff05037210 */ /* 0x040fe20007ffe1ff */
[----:B---3--:R-:W-:-:S04]  /*7cc0*/  IMAD R5, R5, UR5, R4 ;  /* 0x0000000505057c24 */ /* 0x008fc8000f8e0204 */
[----:B------:R-:W-:Y:S01]  /*7cd0*/  IMAD R4, R3, UR7, R0 ;  /* 0x0000000703047c24 */ /* 0x000fe2000f8e0200 */
[----:B------:R-:W-:-:S03]  /*7ce0*/  MOV R3, 0xff800000 ;  /* 0xff80000000037802 */ /* 0x000fc60000000f00 */
[----:B------:R-:W-:-:S04]  /*7cf0*/  IMAD R5, R4, UR4, R5 ;  /* 0x0000000404057c24 */ /* 0x000fc8000f8e0205 */
[----:B-1----:R-:W-:-:S05]  /*7d00*/  IMAD.WIDE.U32 R6, R5, 0x4, R6 ;  /* 0x0000000405067825 */ /* 0x002fca00078e0006 */
[----:B------:R3:W-:Y:S02]  /*7d10*/  STG.E desc[UR48][R6.64], R3 ;  /* 0x0000000306007986 */ /* 0x0007e4000c101930 */
.L_x_152:
[----:B------:R-:W-:Y:S05]  /*7d20*/  BSYNC.RECONVERGENT B0 ;  /* 0x0000000000007941 */ /* 0x000fea0003800200 */
.L_x_151:
[----:B------:R-:W-:-:S09]  /*7d30*/  UISETP.NE.AND UP0, UPT, UR38, URZ, UPT ;  /* 0x000000ff2600728c */ /* 0x000fd2000bf05270 */
[----:B------:R-:W-:Y:S05]  /*7d40*/  BRA.U UP0, `(.L_x_153) ;  /* 0x0000000100047547 */ /* 0x000fea000b800000 */
[----:B------:R-:W-:Y:S05]  /*7d50*/  BPT.TRAP 0x1 ;  /* 0x000000040000795c */ /* 0x000fea0000300000 */
.L_x_153:
[C---:B------:R-:W-:Y:S01]  /*7d60*/  IADD3 R5, P2, PT, R30.reuse, 0x8200, RZ ;  /* 0x000082001e057810 */ /* 0x040fe20007f5e0ff */
[----:B------:R4:W-:Y:S01]  /*7d70*/  SYNCS.ARRIVE.TRANS64.A1T0 RZ, [R16+URZ+0x1c0b0], RZ ;  /* 0x01c0b0ff10ff79a7 */ /* 0x0009e200081000ff */
[C---:B---3--:R-:W-:Y:S01]  /*7d80*/  IADD3 R3, P3, PT, R30.reuse, 0x8000, RZ ;  /* 0x000080001e037810 */ /* 0x048fe20007f7e0ff */
[----:B------:R-:W-:Y:S01]  /*7d90*/  UISETP.NE.AND UP0, UPT, UR38, URZ, UPT ;  /* 0x000000ff2600728c */ /* 0x000fe2000bf05270 */
[C---:B-----5:R-:W-:Y:S01]  /*7da0*/  IADD3 R9, P0, PT, R30.reuse, 0x8a00, RZ ;  /* 0x00008a001e097810 */ /* 0x060fe20007f1e0ff */
[--C-:B------:R-:W-:Y:S01]  /*7db0*/  IMAD.X R65, RZ, RZ, R31.reuse, P2 ;  /* 0x000000ffff417224 */ /* 0x100fe200010e061f */
[----:B------:R-:W-:Y:S01]  /*7dc0*/  IADD3 R7, P1, PT, R30, 0x8800, RZ ;  /* 0x000088001e077810 */ /* 0x000fe20007f3e0ff */
[--C-:B------:R-:W-:Y:S02]  /*7dd0*/  IMAD.X R25, RZ, RZ, R31.reuse, P3 ;  /* 0x000000ffff197224 */ /* 0x100fe400018e061f */
[----:B------:R-:W-:Y:S01]  /*7de0*/  IMAD.X R19, RZ, RZ, R31, P0 ;  /* 0x000000ffff137224 */ /* 0x000fe200000e061f */
[----:B------:R-:W-:Y:S01]  /*7df0*/  SHF.R.U64 R6, R5, 0x3, R65 ;  /* 0x0000000305067819 */ /* 0x000fe20000001241 */
[----:B------:R-:W-:Y:S01]  /*7e00*/  IMAD.X R23, RZ, RZ, R31, P1 ;  /* 0x000000ffff177224 */ /* 0x000fe200008e061f */
[----:B------:R-:W-:-:S02]  /*7e10*/  SHF.R.U64 R4, R3, 0x3, R25 ;  /* 0x0000000303047819 */ /* 0x000fc40000001219 */
[----:B------:R-:W-:Y:S02]  /*7e20*/  LOP3.LUT R64, R5, 0x70, R6, 0x78, !PT ;  /* 0x0000007005407812 */ /* 0x000fe400078e7806 */
[----:B------:R-:W-:Y:S02]  /*7e30*/  LOP3.LUT R24, R3, 0x70, R4, 0x78, !PT ;  /* 0x0000007003187812 */ /* 0x000fe400078e7804 */
        /* <DEDUP_REMOVED lines=8> */
[----:B------:R-:W-:Y:S01]  /*7ec0*/  ST.E desc[UR48][R64.64], RZ ;  /* 0x000000ff40007985 */ /* 0x000fe2000c101930 */
[----:B------:R-:W-:-:S02]  /*7ed0*/  LOP3.LUT R22, R7, 0x70, R8, 0x78, !PT ;  /* 0x0000007007167812 */ /* 0x000fc400078e7808 */
[C---:B------:R-:W-:Y:S02]  /*7ee0*/  IADD3 R9, P0, PT, R30.reuse, 0x9a00, RZ ;  /* 0x00009a001e097810 */ /* 0x040fe40007f1e0ff */
[----:B------:R-:W-:Y:S01]  /*7ef0*/  IADD3 R7, P1, PT, R30, 0x9800, RZ ;  /* 0x000098001e077810 */ /* 0x000fe20007f3e0ff */
[----:B------:R-:W-:Y:S01]  /*7f00*/  ST.E desc[UR48][R22.64], RZ ;  /* 0x000000ff16007985 */ /* 0x000fe2000c101930 */
[----:B------:R-:W-:Y:S01]  /*7f10*/  SHF.R.U64 R6, R5, 0x3, R53 ;  /* 0x0000000305067819 */ /* 0x000fe20000001235 */
[----:B------:R-:W-:Y:S01]  /*7f20*/  IMAD.X R51, RZ, RZ, R31, P0 ;  /* 0x000000ffff337224 */ /* 0x000fe200000e061f */
[----:B------:R-:W-:Y:S01]  /*7f30*/  SHF.R.U64 R4, R3, 0x3, R15 ;  /* 0x0000000303047819 */ /* 0x000fe2000000120f */
[----:B------:R-:W-:Y:S01]  /*7f40*/  IMAD.X R11, RZ, RZ, R31, P1 ;  /* 0x000000ffff0b7224 */ /* 0x000fe200008e061f */
[----:B------:R-:W-:Y:S01]  /*7f50*/  LOP3.LUT R52, R5, 0x70, R6, 0x78, !PT ;  /* 0x0000007005347812 */ /* 0x000fe200078e7806 */
[----:B------:R5:W-:Y:S01]  /*7f60*/  ST.E desc[UR48][R18.64], RZ ;  /* 0x000000ff12007985 */ /* 0x000be2000c101930 */
[----:B------:R-:W-:-:S02]  /*7f70*/  LOP3.LUT R14, R3, 0x70, R4, 0x78, !PT ;  /* 0x00000070030e7812 */ /* 0x000fc400078e7804 */
        /* <DEDUP_REMOVED lines=84> */
[----:B---3--:R-:W-:Y:S01]  /*84c0*/  IMAD.X R25, RZ, RZ, R31, P0 ;  /* 0x000000ffff197224 */ /* 0x008fe200000e061f */
        /* <DEDUP_REMOVED lines=9> */
[----:B-----5:R-:W-:Y:S01]  /*8560*/  IMAD.X R19, RZ, RZ, R31, P0 ;  /* 0x000000ffff137224 */ /* 0x020fe200000e061f */
[----:B------:R-:W-:Y:S01]  /*8570*/  SHF.R.U64 R4, R3, 0x3, R27 ;  /* 0x0000000303047819 */ /* 0x000fe2000000121b */
[----:B------:R-:W-:Y:S01]  /*8580*/  IMAD.X R23, RZ, RZ, R31, P1 ;  /* 0x000000ffff177224 */ /* 0x000fe200008e061f */
[----:B------:R-:W-:Y:S01]  /*8590*/  LOP3.LUT R24, R5, 0x70, R6, 0x78, !PT ;  /* 0x0000007005187812 */ /* 0x000fe200078e7806 */
[----:B------:R-:W-:Y:S01]  /*85a0*/  ST.E desc[UR48][R28.64], RZ ;  /* 0x000000ff1c007985 */ /* 0x000fe2000c101930 */
[----:B------:R-:W-:-:S02]  /*85b0*/  LOP3.LUT R26, R3, 0x70, R4, 0x78, !PT ;  /* 0x00000070031a7812 */ /* 0x000fc400078e7804 */
[C---:B------:R-:W-:Y:S02]  /*85c0*/  IADD3 R5, P0, PT, R30.reuse, 0xf200, RZ ;  /* 0x0000f2001e057810 */ /* 0x040fe40007f1e0ff */
[C---:B------:R-:W-:Y:S01]  /*85d0*/  IADD3 R3, P1, PT, R30.reuse, 0xf000, RZ ;  /* 0x0000f0001e037810 */ /* 0x040fe20007f3e0ff */
[----:B------:R-:W-:Y:S01]  /*85e0*/  ST.E desc[UR48][R26.64], RZ ;  /* 0x000000ff1a007985 */ /* 0x000fe2000c101930 */
[----:B------:R-:W-:Y:S01]  /*85f0*/  SHF.R.U64 R4, R7, 0x3, R23 ;  /* 0x0000000307047819 */ /* 0x000fe20000001217 */
[----:B------:R-:W-:Y:S01]  /*8600*/  IMAD.X R13, RZ, RZ, R31, P0 ;  /* 0x000000ffff0d7224 */ /* 0x000fe200000e061f */
[----:B------:R-:W-:Y:S01]  /*8610*/  SHF.R.U64 R6, R9, 0x3, R19 ;  /* 0x0000000309067819 */ /* 0x000fe20000001213 */
[----:B-1----:R-:W-:Y:S01]  /*8620*/  IMAD.X R15, RZ, RZ, R31, P1 ;  /* 0x000000ffff0f7224 */ /* 0x002fe200008e061f */
[----:B------:R-:W-:Y:S01]  /*8630*/  IADD3 R8, P0, PT, R30, 0xfa00, RZ ;  /* 0x0000fa001e087810 */ /* 0x000fe20007f1e0ff */
[----:B------:R-:W-:Y:S01]  /*8640*/  ST.E desc[UR48][R24.64], RZ ;  /* 0x000000ff18007985 */ /* 0x000fe2000c101930 */
[----:B------:R-:W-:-:S02]  /*8650*/  LOP3.LUT R22, R7, 0x70, R4, 0x78, !PT ;  /* 0x0000007007167812 */ /* 0x000fc400078e7804 */
[----:B------:R-:W-:Y:S01]  /*8660*/  LOP3.LUT R18, R9, 0x70, R6, 0x78, !PT ;  /* 0x0000007009127812 */ /* 0x000fe200078e7806 */
[----:B------:R-:W-:Y:S01]  /*8670*/  IMAD.X R9, RZ, RZ, R31, P0 ;  /* 0x000000ffff097224 */ /* 0x000fe200000e061f */
[----:B------:R-:W-:Y:S01]  /*8680*/  SHF.R.U64 R4, R3, 0x3, R15 ;  /* 0x0000000303047819 */ /* 0x000fe2000000120f */
[----:B------:R-:W-:Y:S01]  /*8690*/  ST.E desc[UR48][R22.64], RZ ;  /* 0x000000ff16007985 */ /* 0x000fe2000c101930 */
[----:B------:R-:W-:Y:S02]  /*86a0*/  IADD3 R7, P1, PT, R30, 0xf800, RZ ;  /* 0x0000f8001e077810 */ /* 0x000fe40007f3e0ff */
[----:B------:R-:W-:Y:S01]  /*86b0*/  SHF.R.U64 R6, R5, 0x3, R13 ;  /* 0x0000000305067819 */ /* 0x000fe2000000120d */
[----:B------:R-:W-:Y:S01]  /*86c0*/  ST.E desc[UR48][R18.64], RZ ;  /* 0x000000ff12007985 */ /* 0x000fe2000c101930 */
[----:B------:R-:W-:Y:S01]  /*86d0*/  LOP3.LUT R14, R3, 0x70, R4, 0x78, !PT ;  /* 0x00000070030e7812 */ /* 0x000fe200078e7804 */
[----:B--2---:R-:W-:Y:S01]  /*86e0*/  IMAD.X R11, RZ, RZ, R31, P1 ;  /* 0x000000ffff0b7224 */ /* 0x004fe200008e061f */
[----:B------:R-:W-:-:S02]  /*86f0*/  SHF.R.U64 R3, R8, 0x3, R9 ;  /* 0x0000000308037819 */ /* 0x000fc40000001209 */
[----:B------:R-:W-:Y:S01]  /*8700*/  LOP3.LUT R12, R5, 0x70, R6, 0x78, !PT ;  /* 0x00000070050c7812 */ /* 0x000fe200078e7806 */
[----:B------:R-:W-:Y:S01]  /*8710*/  ST.E desc[UR48][R14.64], RZ ;  /* 0x000000ff0e007985 */ /* 0x000fe2000c101930 */
[----:B------:R-:W-:Y:S02]  /*8720*/  LOP3.LUT R8, R8, 0x70, R3, 0x78, !PT ;  /* 0x0000007008087812 */ /* 0x000fe400078e7803 */
[C---:B------:R-:W-:Y:S01]  /*8730*/  IADD3 R5, P0, PT, R30.reuse, 0x8600, RZ ;  /* 0x000086001e057810 */ /* 0x040fe20007f1e0ff */
[----:B------:R-:W-:Y:S01]  /*8740*/  ST.E desc[UR48][R12.64], RZ ;  /* 0x000000ff0c007985 */ /* 0x000fe2000c101930 */
[C---:B------:R-:W-:Y:S02]  /*8750*/  IADD3 R3, P1, PT, R30.reuse, 0x8400, RZ ;  /* 0x000084001e037810 */ /* 0x040fe40007f3e0ff */
[C---:B------:R-:W-:Y:S01]  /*8760*/  SHF.R.U64 R4, R7.reuse, 0x3, R11 ;  /* 0x0000000307047819 */ /* 0x040fe2000000120b */
[--C-:B----4-:R-:W-:Y:S01]  /*8770*/  IMAD.X R51, RZ, RZ, R31.reuse, P0 ;  /* 0x000000ffff337224 */ /* 0x110fe200000e061f */
[----:B------:R-:W-:Y:S01]  /*8780*/  IADD3 R20, P0, PT, R30, 0x8e00, RZ ;  /* 0x00008e001e147810 */ /* 0x000fe20007f1e0ff */
[----:B------:R-:W-:Y:S01]  /*8790*/  IMAD.X R53, RZ, RZ, R31, P1 ;  /* 0x000000ffff357224 */ /* 0x000fe200008e061f */
[----:B------:R-:W-:-:S02]  /*87a0*/  LOP3.LUT R10, R7, 0x70, R4, 0x78, !PT ;  /* 0x00000070070a7812 */ /* 0x000fc400078e7804 */
[----:B------:R-:W-:Y:S01]  /*87b0*/  IADD3 R7, P1, PT, R30, 0x8c00, RZ ;  /* 0x00008c001e077810 */ /* 0x000fe20007f3e0ff */
[----:B------:R-:W-:Y:S01]  /*87c0*/  IMAD.X R47, RZ, RZ, R31, P0 ;  /* 0x000000ffff2f7224 */ /* 0x000fe200000e061f */
[----:B------:R-:W-:Y:S01]  /*87d0*/  SHF.R.U64 R4, R3, 0x3, R53 ;  /* 0x0000000303047819 */ /* 0x000fe20000001235 */
[----:B------:R-:W-:Y:S01]  /*87e0*/  ST.E desc[UR48][R10.64], RZ ;  /* 0x000000ff0a007985 */ /* 0x000fe2000c101930 */
[----:B------:R-:W-:Y:S01]  /*87f0*/  SHF.R.U64 R6, R5, 0x3, R51 ;  /* 0x0000000305067819 */ /* 0x000fe20000001233 */
[----:B------:R-:W-:Y:S01]  /*8800*/  IMAD.X R49, RZ, RZ, R31, P1 ;  /* 0x000000ffff317224 */ /* 0x000fe200008e061f */
[----:B------:R-:W-:Y:S01]  /*8810*/  LOP3.LUT R52, R3, 0x70, R4, 0x78, !PT ;  /* 0x0000007003347812 */ /* 0x000fe200078e7804 */
[----:B------:R1:W-:Y:S01]  /*8820*/  ST.E desc[UR48][R8.64], RZ ;  /* 0x000000ff08007985 */ /* 0x0003e2000c101930 */
[C---:B------:R-:W-:Y:S02]  /*8830*/  SHF.R.U64 R3, R20.reuse, 0x3, R47 ;  /* 0x0000000314037819 */ /* 0x040fe4000000122f */
[----:B------:R-:W-:Y:S01]  /*8840*/  LOP3.LUT R50, R5, 0x70, R6, 0x78, !PT ;  /* 0x0000007005327812 */ /* 0x000fe200078e7806 */
[----:B------:R-:W-:Y:S01]  /*8850*/  ST.E desc[UR48][R52.64], RZ ;  /* 0x000000ff34007985 */ /* 0x000fe2000c101930 */
[----:B------:R-:W-:-:S02]  /*8860*/  LOP3.LUT R46, R20, 0x70, R3, 0x78, !PT ;  /* 0x00000070142e7812 */ /* 0x000fc400078e7803 */
[C---:B------:R-:W-:Y:S01]  /*8870*/  IADD3 R5, P0, PT, R30.reuse, 0x9600, RZ ;  /* 0x000096001e057810 */ /* 0x040fe20007f1e0ff */
[----:B------:R-:W-:Y:S01]  /*8880*/  ST.E desc[UR48][R50.64], RZ ;  /* 0x000000ff32007985 */ /* 0x000fe2000c101930 */
[C---:B------:R-:W-:Y:S02]  /*8890*/  IADD3 R3, P1, PT, R30.reuse, 0x9400, RZ ;  /* 0x000094001e037810 */ /* 0x040fe40007f3e0ff */
[C---:B------:R-:W-:Y:S01]  /*88a0*/  SHF.R.U64 R4, R7.reuse, 0x3, R49 ;  /* 0x0000000307047819 */ /* 0x040fe20000001231 */
[--C-:B------:R-:W-:Y:S01]  /*88b0*/  IMAD.X R61, RZ, RZ, R31.reuse, P0 ;  /* 0x000000ffff3d7224 */ /* 0x100fe200000e061f */
[C---:B------:R-:W-:Y:S01]  /*88c0*/  IADD3 R20, P0, PT, R30.reuse, 0x9e00, RZ ;  /* 0x00009e001e147810 */ /* 0x040fe20007f1e0ff */
[--C-:B------:R-:W-:Y:S01]  /*88d0*/  IMAD.X R63, RZ, RZ, R31.reuse, P1 ;  /* 0x000000ffff3f7224 */ /* 0x100fe200008e061f */
[----:B------:R-:W-:Y:S02]  /*88e0*/  LOP3.LUT R48, R7, 0x70, R4, 0x78, !PT ;  /* 0x0000007007307812 */ /* 0x000fe400078e7804 */
[----:B------:R-:W-:Y:S01]  /*88f0*/  IADD3 R7, P1, PT, R30, 0x9c00, RZ ;  /* 0x00009c001e077810 */ /* 0x000fe20007f3e0ff */
[----:B------:R-:W-:Y:S01]  /*8900*/  IMAD.X R21, RZ, RZ, R31, P0 ;  /* 0x000000ffff157224 */ /* 0x000fe200000e061f */
[----:B------:R-:W-:Y:S01]  /*8910*/  SHF.R.U64 R4, R3, 0x3, R63 ;  /* 0x0000000303047819 */ /* 0x000fe2000000123f */
[----:B------:R-:W-:Y:S01]  /*8920*/  ST.E desc[UR48][R48.64], RZ ;  /* 0x000000ff30007985 */ /* 0x000fe2000c101930 */
[----:B------:R-:W-:Y:S01]  /*8930*/  SHF.R.U64 R6, R5, 0x3, R61 ;  /* 0x0000000305067819 */ /* 0x000fe2000000123d */
[----:B------:R-:W-:Y:S01]  /*8940*/  IMAD.X R57, RZ, RZ, R31, P1 ;  /* 0x000000ffff397224 */ /* 0x000fe200008e061f */
[----:B------:R-:W-:Y:S01]  /*8950*/  LOP3.LUT R62, R3, 0x70, R4, 0x78, !PT ;  /* 0x00000070033e7812 */ /* 0x000fe200078e7804 */
[----:B------:R-:W-:Y:S01]  /*8960*/  ST.E desc[UR48][R46.64], RZ ;  /* 0x000000ff2e007985 */ /* 0x000fe2000c101930 */
[----:B------:R-:W-:-:S02]  /*8970*/  SHF.R.U64 R3, R20, 0x3, R21 ;  /* 0x0000000314037819 */ /* 0x000fc40000001215 */
[C---:B------:R-:W-:Y:S01]  /*8980*/  SHF.R.U64 R4, R7.reuse, 0x3, R57 ;  /* 0x0000000307047819 */ /* 0x040fe20000001239 */
[----:B------:R2:W-:Y:S01]  /*8990*/  ST.E desc[UR48][R62.64], RZ ;  /* 0x000000ff3e007985 */ /* 0x0005e2000c101930 */
[----:B------:R-:W-:Y:S02]  /*89a0*/  LOP3.LUT R20, R20, 0x70, R3, 0x78, !PT ;  /* 0x0000007014147812 */ /* 0x000fe400078e7803 */
[C---:B------:R-:W-:Y:S02]  /*89b0*/  IADD3 R3, P5, PT, R30.reuse, 0xa400, RZ ;  /* 0x0000a4001e037810 */ /* 0x040fe40007fbe0ff */
[----:B------:R-:W-:Y:S02]  /*89c0*/  LOP3.LUT R56, R7, 0x70, R4, 0x78, !PT ;  /* 0x0000007007387812 */ /* 0x000fe400078e7804 */
[C---:B------:R-:W-:Y:S01]  /*89d0*/  IADD3 R7, P3, PT, R30.reuse, 0xac00, RZ ;  /* 0x0000ac001e077810 */ /* 0x040fe20007f7e0ff */
[----:B------:R-:W-:Y:S01]  /*89e0*/  IMAD.X R77, RZ, RZ, R31, P5 ;  /* 0x000000ffff4d7224 */ /* 0x000fe200028e061f */
[----:B-1----:R-:W-:-:S02]  /*89f0*/  IADD3 R8, P2, PT, R30, 0xae00, RZ ;  /* 0x0000ae001e087810 */ /* 0x002fc40007f5e0ff */
[----:B------:R-:W-:Y:S01]  /*8a00*/  LOP3.LUT R60, R5, 0x70, R6, 0x78, !PT ;  /* 0x00000070053c7812 */ /* 0x000fe200078e7806 */
[--C-:B------:R-:W-:Y:S01]  /*8a10*/  IMAD.X R73, RZ, RZ, R31.reuse, P3 ;  /* 0x000000ffff497224 */ /* 0x100fe200018e061f */
[C---:B------:R-:W-:Y:S01]  /*8a20*/  IADD3 R5, P4, PT, R30.reuse, 0xa600, RZ ;  /* 0x0000a6001e057810 */ /* 0x040fe20007f9e0ff */
[----:B------:R-:W-:Y:S01]  /*8a30*/  IMAD.X R71, RZ, RZ, R31, P2 ;  /* 0x000000ffff477224 */ /* 0x000fe200010e061f */
[C---:B------:R-:W-:Y:S01]  /*8a40*/  IADD3 R9, P1, PT, R30.reuse, 0xb400, RZ ;  /* 0x0000b4001e097810 */ /* 0x040fe20007f3e0ff */
[----:B------:R1:W-:Y:S01]  /*8a50*/  ST.E desc[UR48][R60.64], RZ ;  /* 0x000000ff3c007985 */ /* 0x0003e2000c101930 */
[C---:B------:R-:W-:Y:S01]  /*8a60*/  SHF.R.U64 R4, R3.reuse, 0x3, R77 ;  /* 0x0000000303047819 */ /* 0x040fe2000000124d */
[--C-:B------:R-:W-:Y:S01]  /*8a70*/  IMAD.X R75, RZ, RZ, R31.reuse, P4 ;  /* 0x000000ffff4b7224 */ /* 0x100fe200020e061f */
[C---:B------:R-:W-:Y:S01]  /*8a80*/  IADD3 R10, P0, PT, R30.reuse, 0xb600, RZ ;  /* 0x0000b6001e0a7810 */ /* 0x040fe20007f1e0ff */
[--C-:B------:R-:W-:Y:S01]  /*8a90*/  IMAD.X R69, RZ, RZ, R31.reuse, P1 ;  /* 0x000000ffff457224 */ /* 0x100fe200008e061f */
[----:B------:R-:W-:Y:S01]  /*8aa0*/  LOP3.LUT R76, R3, 0x70, R4, 0x78, !PT ;  /* 0x00000070034c7812 */ /* 0x000fe200078e7804 */
[----:B------:R3:W-:Y:S01]  /*8ab0*/  ST.E desc[UR48][R56.64], RZ ;  /* 0x000000ff38007985 */ /* 0x0007e2000c101930 */
[C---:B------:R-:W-:Y:S01]  /*8ac0*/  IADD3 R11, P5, PT, R30.reuse, 0xbc00, RZ ;  /* 0x0000bc001e0b7810 */ /* 0x040fe20007fbe0ff */
[----:B------:R-:W-:Y:S01]  /*8ad0*/  IMAD.X R67, RZ, RZ, R31, P0 ;  /* 0x000000ffff437224 */ /* 0x000fe200000e061f */
[C---:B------:R-:W-:Y:S01]  /*8ae0*/  SHF.R.U64 R4, R7.reuse, 0x3, R73 ;  /* 0x0000000307047819 */ /* 0x040fe20000001249 */
[----:B------:R4:W-:Y:S01]  /*8af0*/  ST.E desc[UR48][R20.64], RZ ;  /* 0x000000ff14007985 */ /* 0x0009e2000c101930 */
[----:B------:R-:W-:Y:S01]  /*8b00*/  IADD3 R12, P4, PT, R30, 0xbe00, RZ ;  /* 0x0000be001e0c7810 */ /* 0x000fe20007f9e0ff */
[----:B------:R-:W-:Y:S01]  /*8b10*/  IMAD.X R65, RZ, RZ, R31, P5 ;  /* 0x000000ffff417224 */ /* 0x000fe200028e061f */
[----:B------:R-:W-:Y:S01]  /*8b20*/  SHF.R.U64 R3, R8, 0x3, R71 ;  /* 0x0000000308037819 */ /* 0x000fe20000001247 */
[----:B------:R5:W-:Y:S01]  /*8b30*/  ST.E desc[UR48][R76.64], RZ ;  /* 0x000000ff4c007985 */ /* 0x000be2000c101930 */
[----:B------:R-:W-:Y:S01]  /*8b40*/  LOP3.LUT R72, R7, 0x70, R4, 0x78, !PT ;  /* 0x0000007007487812 */ /* 0x000fe200078e7804 */
[----:B--2---:R-:W-:Y:S01]  /*8b50*/  IMAD.X R63, RZ, RZ, R31, P4 ;  /* 0x000000ffff3f7224 */ /* 0x004fe200020e061f */
[----:B------:R-:W-:-:S02]  /*8b60*/  IADD3 R13, P3, PT, R30, 0xc400, RZ ;  /* 0x0000c4001e0d7810 */ /* 0x000fc40007f7e0ff */
[----:B------:R-:W-:Y:S02]  /*8b70*/  LOP3.LUT R70, R8, 0x70, R3, 0x78, !PT ;  /* 0x0000007008467812 */ /* 0x000fe400078e7803 */
[C---:B------:R-:W-:Y:S02]  /*8b80*/  SHF.R.U64 R4, R9.reuse, 0x3, R69 ;  /* 0x0000000309047819 */ /* 0x040fe40000001245 */
[----:B------:R-:W-:Y:S02]  /*8b90*/  IADD3 R14, P2, PT, R30, 0xc600, RZ ;  /* 0x0000c6001e0e7810 */ /* 0x000fe40007f5e0ff */
[----:B------:R-:W-:Y:S01]  /*8ba0*/  SHF.R.U64 R3, R10, 0x3, R67 ;  /* 0x000000030a037819 */ /* 0x000fe20000001243 */
[--C-:B-1----:R-:W-:Y:S01]  /*8bb0*/  IMAD.X R61, RZ, RZ, R31.reuse, P3 ;  /* 0x000000ffff3d7224 */ /* 0x102fe200018e061f */
[----:B------:R-:W-:Y:S01]  /*8bc0*/  LOP3.LUT R68, R9, 0x70, R4, 0x78, !PT ;  /* 0x0000007009447812 */ /* 0x000fe200078e7804 */
[----:B------:R-:W-:Y:S01]  /*8bd0*/  IMAD.X R59, RZ, RZ, R31, P2 ;  /* 0x000000ffff3b7224 */ /* 0x000fe200010e061f */
[----:B------:R-:W-:-:S02]  /*8be0*/  IADD3 R15, P1, PT, R30, 0xcc00, RZ ;  /* 0x0000cc001e0f7810 */ /* 0x000fc40007f3e0ff */
[----:B------:R-:W-:Y:S02]  /*8bf0*/  LOP3.LUT R66, R10, 0x70, R3, 0x78, !PT ;  /* 0x000000700a427812 */ /* 0x000fe400078e7803 */
[C---:B------:R-:W-:Y:S01]  /*8c00*/  SHF.R.U64 R4, R11.reuse, 0x3, R65 ;  /* 0x000000030b047819 */ /* 0x040fe20000001241 */
[----:B---3--:R-:W-:Y:S01]  /*8c10*/  IMAD.X R57, RZ, RZ, R31, P1 ;  /* 0x000000ffff397224 */ /* 0x008fe200008e061f */
[----:B------:R-:W-:Y:S02]  /*8c20*/  IADD3 R18, P0, PT, R30, 0xce00, RZ ;  /* 0x0000ce001e127810 */ /* 0x000fe40007f1e0ff */
[----:B------:R-:W-:Y:S02]  /*8c30*/  SHF.R.U64 R3, R12, 0x3, R63 ;  /* 0x000000030c037819 */ /* 0x000fe4000000123f */
[----:B------:R-:W-:Y:S01]  /*8c40*/  LOP3.LUT R64, R11, 0x70, R4, 0x78, !PT ;  /* 0x000000700b407812 */ /* 0x000fe200078e7804 */
[----:B------:R-:W-:Y:S01]  /*8c50*/  IMAD.X R55, RZ, RZ, R31, P0 ;  /* 0x000000ffff377224 */ /* 0x000fe200000e061f */
[----:B------:R-:W-:-:S02]  /*8c60*/  IADD3 R19, P5, PT, R30, 0xd400, RZ ;  /* 0x0000d4001e137810 */ /* 0x000fc40007fbe0ff */
[----:B------:R-:W-:Y:S02]  /*8c70*/  LOP3.LUT R62, R12, 0x70, R3, 0x78, !PT ;  /* 0x000000700c3e7812 */ /* 0x000fe400078e7803 */
[C---:B------:R-:W-:Y:S01]  /*8c80*/  SHF.R.U64 R4, R13.reuse, 0x3, R61 ;  /* 0x000000030d047819 */ /* 0x040fe2000000123d */
[----:B------:R-:W-:Y:S01]  /*8c90*/  IMAD.X R53, RZ, RZ, R31, P5 ;  /* 0x000000ffff357224 */ /* 0x000fe200028e061f */
[----:B----4-:R-:W-:Y:S02]  /*8ca0*/  IADD3 R20, P4, PT, R30, 0xd600, RZ ;  /* 0x0000d6001e147810 */ /* 0x010fe40007f9e0ff */
[----:B------:R-:W-:Y:S02]  /*8cb0*/  SHF.R.U64 R3, R14, 0x3, R59 ;  /* 0x000000030e037819 */ /* 0x000fe4000000123b */
[----:B------:R-:W-:Y:S01]  /*8cc0*/  LOP3.LUT R60, R13, 0x70, R4, 0x78, !PT ;  /* 0x000000700d3c7812 */ /* 0x000fe200078e7804 */
[----:B------:R-:W-:Y:S01]  /*8cd0*/  IMAD.X R51, RZ, RZ, R31, P4 ;  /* 0x000000ffff337224 */ /* 0x000fe200020e061f */
[----:B------:R-:W-:-:S02]  /*8ce0*/  IADD3 R21, P3, PT, R30, 0xdc00, RZ ;  /* 0x0000dc001e157810 */ /* 0x000fc40007f7e0ff */
[----:B------:R-:W-:Y:S02]  /*8cf0*/  LOP3.LUT R58, R14, 0x70, R3, 0x78, !PT ;  /* 0x000000700e3a7812 */ /* 0x000fe400078e7803 */
[C---:B------:R-:W-:Y:S01]  /*8d00*/  SHF.R.U64 R4, R15.reuse, 0x3, R57 ;  /* 0x000000030f047819 */ /* 0x040fe20000001239 */
[----:B------:R-:W-:Y:S01]  /*8d10*/  IMAD.X R49, RZ, RZ, R31, P3 ;  /* 0x000000ffff317224 */ /* 0x000fe200018e061f */
[----:B------:R-:W-:Y:S02]  /*8d20*/  IADD3 R22, P2, PT, R30, 0xde00, RZ ;  /* 0x0000de001e167810 */ /* 0x000fe40007f5e0ff */
[----:B------:R-:W-:Y:S02]  /*8d30*/  SHF.R.U64 R3, R18, 0x3, R55 ;  /* 0x0000000312037819 */ /* 0x000fe40000001237 */
[----:B------:R-:W-:Y:S01]  /*8d40*/  LOP3.LUT R56, R15, 0x70, R4, 0x78, !PT ;  /* 0x000000700f387812 */ /* 0x000fe200078e7804 */
[----:B------:R-:W-:Y:S01]  /*8d50*/  IMAD.X R47, RZ, RZ, R31, P2 ;  /* 0x000000ffff2f7224 */ /* 0x000fe200010e061f */
[----:B------:R-:W-:-:S02]  /*8d60*/  IADD3 R23, P1, PT, R30, 0xe400, RZ ;  /* 0x0000e4001e177810 */ /* 0x000fc40007f3e0ff */
[----:B------:R-:W-:Y:S02]  /*8d70*/  LOP3.LUT R54, R18, 0x70, R3, 0x78, !PT ;  /* 0x0000007012367812 */ /* 0x000fe400078e7803 */
[----:B------:R-:W-:Y:S01]  /*8d80*/  SHF.R.U64 R4, R19, 0x3, R53 ;  /* 0x0000000313047819 */ /* 0x000fe20000001235 */
[----:B------:R-:W-:Y:S01]  /*8d90*/  IMAD.X R45, RZ, RZ, R31, P1 ;  /* 0x000000ffff2d7224 */ /* 0x000fe200008e061f */
[----:B------:R-:W-:Y:S02]  /*8da0*/  IADD3 R24, P0, PT, R30, 0xe600, RZ ;  /* 0x0000e6001e187810 */ /* 0x000fe40007f1e0ff */
[----:B------:R-:W-:Y:S02]  /*8db0*/  SHF.R.U64 R3, R20, 0x3, R51 ;  /* 0x0000000314037819 */ /* 0x000fe40000001233 */
[----:B------:R-:W-:Y:S01]  /*8dc0*/  SHF.R.U64 R6, R5, 0x3, R75 ;  /* 0x0000000305067819 */ /* 0x000fe2000000124b */
[----:B------:R-:W-:Y:S01]  /*8dd0*/  IMAD.X R43, RZ, RZ, R31, P0 ;  /* 0x000000ffff2b7224 */ /* 0x000fe200000e061f */
[----:B------:R-:W-:-:S02]  /*8de0*/  LOP3.LUT R52, R19, 0x70, R4, 0x78, !PT ;  /* 0x0000007013347812 */ /* 0x000fc400078e7804 */
[----:B------:R-:W-:Y:S02]  /*8df0*/  IADD3 R25, P5, PT, R30, 0xec00, RZ ;  /* 0x0000ec001e197810 */ /* 0x000fe40007fbe0ff */
[----:B------:R-:W-:Y:S02]  /*8e00*/  LOP3.LUT R50, R20, 0x70, R3, 0x78, !PT ;  /* 0x0000007014327812 */ /* 0x000fe400078e7803 */
[----:B------:R-:W-:Y:S01]  /*8e10*/  SHF.R.U64 R4, R21, 0x3, R49 ;  /* 0x0000000315047819 */ /* 0x000fe20000001231 */
[----:B------:R-:W-:Y:S01]  /*8e20*/  IMAD.X R41, RZ, RZ, R31, P5 ;  /* 0x000000ffff297224 */ /* 0x000fe200028e061f */
[----:B------:R-:W-:Y:S02]  /*8e30*/  IADD3 R26, P4, PT, R30, 0xee00, RZ ;  /* 0x0000ee001e1a7810 */ /* 0x000fe40007f9e0ff */
[----:B------:R-:W-:Y:S02]  /*8e40*/  SHF.R.U64 R3, R22, 0x3, R47 ;  /* 0x0000000316037819 */ /* 0x000fe4000000122f */
[----:B------:R-:W-:Y:S01]  /*8e50*/  LOP3.LUT R74, R5, 0x70, R6, 0x78, !PT ;  /* 0x00000070054a7812 */ /* 0x000fe200078e7806 */
[----:B------:R-:W-:Y:S01]  /*8e60*/  IMAD.X R39, RZ, RZ, R31, P4 ;  /* 0x000000ffff277224 */ /* 0x000fe200020e061f */
[----:B------:R-:W-:-:S02]  /*8e70*/  LOP3.LUT R48, R21, 0x70, R4, 0x78, !PT ;  /* 0x0000007015307812 */ /* 0x000fc400078e7804 */
[----:B------:R-:W-:Y:S01]  /*8e80*/  IADD3 R27, P3, PT, R30, 0xf400, RZ ;  /* 0x0000f4001e1b7810 */ /* 0x000fe20007f7e0ff */
[----:B------:R5:W-:Y:S01]  /*8e90*/  ST.E desc[UR48][R74.64], RZ ;  /* 0x000000ff4a007985 */ /* 0x000be2000c101930 */
[----:B------:R-:W-:Y:S02]  /*8ea0*/  LOP3.LUT R46, R22, 0x70, R3, 0x78, !PT ;  /* 0x00000070162e7812 */ /* 0x000fe400078e7803 */
[C---:B------:R-:W-:Y:S01]  /*8eb0*/  SHF.R.U64 R4, R23.reuse, 0x3, R45 ;  /* 0x0000000317047819 */ /* 0x040fe2000000122d */
[----:B------:R5:W-:Y:S01]  /*8ec0*/  ST.E desc[UR48][R72.64], RZ ;  /* 0x000000ff48007985 */ /* 0x000be2000c101930 */
[----:B------:R-:W-:Y:S01]  /*8ed0*/  IADD3 R28, P2, PT, R30, 0xf600, RZ ;  /* 0x0000f6001e1c7810 */ /* 0x000fe20007f5e0ff */
[----:B------:R-:W-:Y:S01]  /*8ee0*/  IMAD.X R37, RZ, RZ, R31, P3 ;  /* 0x000000ffff257224 */ /* 0x000fe200018e061f */
[----:B------:R-:W-:Y:S01]  /*8ef0*/  SHF.R.U64 R3, R24, 0x3, R43 ;  /* 0x0000000318037819 */ /* 0x000fe2000000122b */
[----:B------:R5:W-:Y:S01]  /*8f00*/  ST.E desc[UR48][R70.64], RZ ;  /* 0x000000ff46007985 */ /* 0x000be2000c101930 */
[----:B------:R-:W-:Y:S01]  /*8f10*/  LOP3.LUT R44, R23, 0x70, R4, 0x78, !PT ;  /* 0x00000070172c7812 */ /* 0x000fe200078e7804 */
[----:B------:R-:W-:Y:S01]  /*8f20*/  IMAD.X R35, RZ, RZ, R31, P2 ;  /* 0x000000ffff237224 */ /* 0x000fe200010e061f */
[----:B------:R-:W-:Y:S01]  /*8f30*/  IADD3 R29, P1, PT, R30, 0xfc00, RZ ;  /* 0x0000fc001e1d7810 */ /* 0x000fe20007f3e0ff */
[----:B------:R5:W-:Y:S01]  /*8f40*/  ST.E desc[UR48][R68.64], RZ ;  /* 0x000000ff44007985 */ /* 0x000be2000c101930 */
[----:B------:R-:W-:-:S02]  /*8f50*/  LOP3.LUT R42, R24, 0x70, R3, 0x78, !PT ;  /* 0x00000070182a7812 */ /* 0x000fc400078e7803 */
[C---:B------:R-:W-:Y:S01]  /*8f60*/  SHF.R.U64 R4, R25.reuse, 0x3, R41 ;  /* 0x0000000319047819 */ /* 0x040fe20000001229 */
[----:B------:R5:W-:Y:S01]  /*8f70*/  ST.E desc[UR48][R66.64], RZ ;  /* 0x000000ff42007985 */ /* 0x000be2000c101930 */
[----:B------:R-:W-:Y:S01]  /*8f80*/  IADD3 R30, P0, PT, R30, 0xfe00, RZ ;  /* 0x0000fe001e1e7810 */ /* 0x000fe20007f1e0ff */
[----:B------:R-:W-:Y:S01]  /*8f90*/  IMAD.X R33, RZ, RZ, R31, P1 ;  /* 0x000000ffff217224 */ /* 0x000fe200008e061f */
[C---:B------:R-:W-:Y:S01]  /*8fa0*/  SHF.R.U64 R3, R26.reuse, 0x3, R39 ;  /* 0x000000031a037819 */ /* 0x040fe20000001227 */
[----:B------:R5:W-:Y:S01]  /*8fb0*/  ST.E desc[UR48][R64.64], RZ ;  /* 0x000000ff40007985 */ /* 0x000be2000c101930 */
[----:B------:R-:W-:Y:S01]  /*8fc0*/  LOP3.LUT R40, R25, 0x70, R4, 0x78, !PT ;  /* 0x0000007019287812 */ /* 0x000fe200078e7804 */
[----:B------:R-:W-:Y:S01]  /*8fd0*/  IMAD.X R31, RZ, RZ, R31, P0 ;  /* 0x000000ffff1f7224 */ /* 0x000fe200000e061f */
[----:B------:R-:W-:Y:S01]  /*8fe0*/  LOP3.LUT R38, R26, 0x70, R3, 0x78, !PT ;  /* 0x000000701a267812 */ /* 0x000fe200078e7803 */
[----:B------:R5:W-:Y:S01]  /*8ff0*/  ST.E desc[UR48][R62.64], RZ ;  /* 0x000000ff3e007985 */ /* 0x000be2000c101930 */
[----:B------:R-:W-:-:S02]  /*9000*/  SHF.R.U64 R4, R27, 0x3, R37 ;  /* 0x000000031b047819 */ /* 0x000fc40000001225 */
[C---:B------:R-:W-:Y:S01]  /*9010*/  SHF.R.U64 R3, R28.reuse, 0x3, R35 ;  /* 0x000000031c037819 */ /* 0x040fe20000001223 */
[----:B------:R5:W-:Y:S01]  /*9020*/  ST.E desc[UR48][R60.64], RZ ;  /* 0x000000ff3c007985 */ /* 0x000be2000c101930 */
[----:B------:R-:W-:Y:S02]  /*9030*/  LOP3.LUT R36, R27, 0x70, R4, 0x78, !PT ;  /* 0x000000701b247812 */ /* 0x000fe400078e7804 */
[----:B------:R-:W-:Y:S01]  /*9040*/  LOP3.LUT R34, R28, 0x70, R3, 0x78, !PT ;  /* 0x000000701c227812 */ /* 0x000fe200078e7803 */
[----:B------:R5:W-:Y:S01]  /*9050*/  ST.E desc[UR48][R58.64], RZ ;  /* 0x000000ff3a007985 */ /* 0x000be2000c101930 */
[C---:B------:R-:W-:Y:S02]  /*9060*/  SHF.R.U64 R4, R29.reuse, 0x3, R33 ;  /* 0x000000031d047819 */ /* 0x040fe40000001221 */
[----:B------:R-:W-:Y:S01]  /*9070*/  SHF.R.U64 R3, R30, 0x3, R31 ;  /* 0x000000031e037819 */ /* 0x000fe2000000121f */
[----:B------:R5:W-:Y:S01]  /*9080*/  ST.E desc[UR48][R56.64], RZ ;  /* 0x000000ff38007985 */ /* 0x000be2000c101930 */
[----:B------:R-:W-:-:S02]  /*9090*/  LOP3.LUT R32, R29, 0x70, R4, 0x78, !PT ;  /* 0x000000701d207812 */ /* 0x000fc400078e7804 */
[----:B------:R-:W-:Y:S01]  /*90a0*/  LOP3.LUT R30, R30, 0x70, R3, 0x78, !PT ;  /* 0x000000701e1e7812 */ /* 0x000fe200078e7803 */
[----:B------:R5:W-:Y:S04]  /*90b0*/  ST.E desc[UR48][R54.64], RZ ;  /* 0x000000ff36007985 */ /* 0x000be8000c101930 */
        /* <DEDUP_REMOVED lines=11> */
[----:B------:R5:W-:Y:S01]  /*9170*/  ST.E desc[UR48][R30.64], RZ ;  /* 0x000000ff1e007985 */ /* 0x000be2000c101930 */
[----:B------:R-:W-:Y:S01]  /*9180*/  @!PT LDS RZ, [RZ] ;  /* 0x00000000fffff984 */ /* 0x000fe20000000800 */
[----:B------:R-:W-:Y:S01]  /*9190*/  @!PT LDS RZ, [RZ] ;  /* 0x00000000fffff984 */ /* 0x000fe20000000800 */
[----:B------:R-:W-:Y:S01]  /*91a0*/  @!PT LDS RZ, [RZ] ;  /* 0x00000000fffff984 */ /* 0x000fe20000000800 */
[----:B------:R-:W-:Y:S01]  /*91b0*/  @!PT LDS RZ, [RZ] ;  /* 0x00000000fffff984 */ /* 0x000fe20000000800 */
[----:B------:R1:W-:Y:S06]  /*91c0*/  MEMBAR.ALL.CTA ;  /* 0x0000000000007992 */ /* 0x0003ec0000008000 */
[----:B-1----:R-:W1:Y:S01]  /*91d0*/  FENCE.VIEW.ASYNC.S ;  /* 0x00000000000073c6 */ /* 0x002e620000000000 */
[----:B------:R-:W-:Y:S05]  /*91e0*/  BRA.U UP0, `(.L_x_154) ;  /* 0x0000000100047547 */ /* 0x000fea000b800000 */
[----:B------:R-:W-:Y:S05]  /*91f0*/  BPT.TRAP 0x1 ;  /* 0x000000040000795c */ /* 0x000fea0000300000 */
.L_x_154:
[----:B------:R-:W-:-:S05]  /*9200*/  HFMA2 R3, -RZ, RZ, 0, 5.9604644775390625e-08 ;  /* 0x00000001ff037431 */ /* 0x000fca00000001ff */
[----:B------:R-:W-:-:S04]  /*9210*/  SHF.L.U32 R3, R3, 0x1f, RZ ;  /* 0x0000001f03037819 */ /* 0x000fc800000006ff */
[----:B-1----:R-:W1:Y:S02]  /*9220*/  SYNCS.PHASECHK.TRANS64.TRYWAIT P0, [R16+URZ+0x1c0c8], R3 ;  /* 0x01c0c803100075a7 */ /* 0x002e6400080011ff */
[----:B-1----:R-:W-:Y:S05]  /*9230*/  @!P0 BRA `(.L_x_155) ;  /* 0x0000013400f88947 */ /* 0x002fea0003800000 */
.L_x_425:
[----:B------:R-:W-:Y:S05]  /*9240*/  @!P6 BRA `(.L_x_156) ;  /* 0x000000000094e947 */ /* 0x000fea0003800000 */
[----:B------:R-:W2:Y:S01]  /*9250*/  LDCU UR4, c[0x0][0x380] ;  /* 0x00007000ff0477ac */ /* 0x000ea20008000800 */
[----:B------:R-:W-:Y:S01]  /*9260*/  IMAD.U32 R4, RZ, RZ, UR39 ;  /* 0x00000027ff047e24 */ /* 0x000fe2000f8e00ff */
[----:B------:R-:W-:Y:S04]  /*9270*/  BSSY.RECONVERGENT B0, `(.L_x_156) ;  /* 0x0000022000007945 */ /* 0x000fe80003800200 */
[----:B------:R-:W-:-:S04]  /*9280*/  IADD3 R17, PT, PT, R4, 0x80, R17 ;  /* 0x0000008004117810 */ /* 0x000fc80007ffe011 */
[----:B--2---:R-:W-:-:S13]  /*9290*/  ISETP.GE.AND P0, PT, R17, UR4, PT ;  /* 0x0000000411007c0c */ /* 0x004fda000bf06270 */
[----:B------:R-:W-:Y:S05]  /*92a0*/  @P0 BRA `(.L_x_157) ;  /* 0x0000000000780947 */ /* 0x000fea0003800000 */
[----:B------:R-:W2:Y:S01]  /*92b0*/  LDCU UR7, c[0x0][0x38c] ;  /* 0x00007180ff0777ac */ /* 0x000ea20008000800 */
[----:B------:R-:W-:Y:S01]  /*92c0*/  MOV R4, RZ ;  /* 0x000000ff00047202 */ /* 0x000fe20000000f00 */
[----:B------:R-:W3:Y:S01]  /*92d0*/  LDCU UR6, c[0x0][0x890] ;  /* 0x00011200ff0677ac */ /* 0x000ee20008000800 */
[----:B------:R-:W4:Y:S01]  /*92e0*/  LDCU.64 UR4, c[0x0][0x888] ;  /* 0x00011100ff0477ac */ /* 0x000f220008000a00 */
[----:B--2---:R-:W2:Y:S01]  /*92f0*/  I2F.U32.RP R7, UR7 ;  /* 0x0000000700077d06 */ /* 0x004ea20008209000 */
[----:B------:R-:W-:Y:S01]  /*9300*/  ISETP.NE.U32.AND P0, PT, RZ, UR7, PT ;  /* 0x00000007ff007c0c */ /* 0x000fe2000bf05070 */
[----:B---3--:R-:W-:-:S06]  /*9310*/  IMAD R2, R2, UR6, R17 ;  /* 0x0000000602027c24 */ /* 0x008fcc000f8e0211 */
[----:B--2---:R-:W2:Y:S02]  /*9320*/  MUFU.RCP R6, R7 ;  /* 0x0000000700067308 */ /* 0x004ea40000001000 */
[----:B--2---:R-:W-:-:S06]  /*9330*/  IADD3 R6, PT, PT, R6, 0xffffffe, RZ ;  /* 0x0ffffffe06067810 */ /* 0x004fcc0007ffe0ff */
[----:B------:R-:W1:Y:S02]  /*9340*/  F2I.FTZ.U32.TRUNC.NTZ R5, R6 ;  /* 0x0000000600057305 */ /* 0x000e64000021f000 */
[----:B-1----:R-:W-:-:S05]  /*9350*/  IADD3 R3, PT, PT, RZ, -R5, RZ ;  /* 0x80000005ff037210 */ /* 0x002fca0007ffe0ff */
[----:B------:R-:W-:-:S04]  /*9360*/  IMAD R3, R3, UR7, RZ ;  /* 0x0000000703037c24 */ /* 0x000fc8000f8e02ff */
[----:B------:R-:W-:-:S06]  /*9370*/  IMAD.HI.U32 R3, R5, R3, R4 ;  /* 0x0000000305037227 */ /* 0x000fcc00078e0004 */
[----:B------:R-:W-:-:S04]  /*9380*/  IMAD.HI.U32 R3, R3, R0, RZ ;  /* 0x0000000003037227 */ /* 0x000fc800078e00ff */
        /* <DEDUP_REMOVED lines=10> */
[----:B----4-:R-:W-:-:S04]  /*9430*/  IMAD R2, R3, UR5, R2 ;  /* 0x0000000503027c24 */ /* 0x010fc8000f8e0202 */
[----:B------:R-:W-:Y:S01]  /*9440*/  IMAD R7, R7, UR7, R0 ;  /* 0x0000000707077c24 */ /* 0x000fe2000f8e0200 */
[----:B------:R-:W-:-:S03]  /*9450*/  MOV R0, 0xff800000 ;  /* 0xff80000000007802 */ /* 0x000fc60000000f00 */
[----:B------:R-:W-:-:S04]  /*9460*/  IMAD R7, R7, UR4, R2 ;  /* 0x0000000407077c24 */ /* 0x000fc8000f8e0202 */
[----:B-1----:R-:W-:-:S05]  /*9470*/  IMAD.WIDE.U32 R4, R7, 0x4, R4 ;  /* 0x0000000407047825 */ /* 0x002fca00078e0004 */
[----:B------:R2:W-:Y:S02]  /*9480*/  STG.E desc[UR48][R4.64], R0 ;  /* 0x0000000004007986 */ /* 0x0005e4000c101930 */
.L_x_157:
[----:B------:R-:W-:Y:S05]  /*9490*/  BSYNC.RECONVERGENT B0 ;  /* 0x0000000000007941 */ /* 0x000fea0003800200 */
.L_x_156:
[----:B------:R-:W-:Y:S01]  /*94a0*/  @!PT LDS RZ, [RZ] ;  /* 0x00000000fffff984 */ /* 0x000fe20000000800 */
[----:B------:R-:W-:Y:S01]  /*94b0*/  @!PT LDS RZ, [RZ] ;  /* 0x00000000fffff984 */ /* 0x000fe20000000800 */
[----:B------:R-:W-:Y:S01]  /*94c0*/  @!PT LDS RZ, [RZ] ;  /* 0x00000000fffff984 */ /* 0x000fe20000000800 */
[----:B------:R-:W-:Y:S01]  /*94d0*/  @!PT LDS RZ, [RZ] ;  /* 0x00000000fffff984 */ /* 0x000fe20000000800 */
[----:B------:R3:W-:Y:S06]  /*94e0*/  MEMBAR.ALL.CTA ;  /* 0x0000000000007992 */ /* 0x0007ec0000008000 */
[----:B---3--:R-:W3:Y:S01]  /*94f0*/  FENCE.VIEW.ASYNC.S ;  /* 0x00000000000073c6 */ /* 0x008ee20000000000 */
[----:B------:R-:W-:-:S09]  /*9500*/  UISETP.NE.AND UP0, UPT, UR38, URZ, UPT ;  /* 0x000000ff2600728c */ /* 0x000fd2000bf05270 */
[----:B------:R-:W-:Y:S05]  /*9510*/  BRA.U UP0, `(.L_x_158) ;  /* 0x0000000100047547 */ /* 0x000fea000b800000 */
[----:B------:R-:W-:Y:S05]  /*9520*/  BPT.TRAP 0x1 ;  /* 0x000000040000795c */ /* 0x000fea0000300000 */
.L_x_158:
[----:B---3--:R-:W-:Y:S01]  /*9530*/  SYNCS.ARRIVE.TRANS64.A1T0 RZ, [R16+URZ+0x1c0b8], RZ ;  /* 0x01c0b8ff10ff79a7 */ /* 0x008fe200081000ff */
[----:B------:R-:W-:Y:S05]  /*9540*/  EXIT ;  /* 0x000000000000794d */ /* 0x000fea0003800000 */
.L_x_87:
[----:B------:R-:W-:Y:S01]  /*9550*/  UIADD3 UR5, UPT, UPT, UR5, 0x3f, URZ ;  /* 0x0000003f05057890 */ /* 0x000fe2000fffe0ff */
[----:B------:R-:W-:Y:S01]  /*9560*/  IMAD.U32 R22, R2, 0x10000, RZ ;  /* 0x0001000002167824 */ /* 0x000fe200078e00ff */
[----:B------:R-:W-:Y:S02]  /*9570*/  UISETP.NE.AND UP1, UPT, UR37, URZ, UPT ;  /* 0x000000ff2500728c */ /* 0x000fe4000bf25270 */
[----:B------:R-:W-:Y:S02]  /*9580*/  USHF.R.S32.HI UR4, URZ, 0x1f, UR5 ;  /* 0x0000001fff047899 */ /* 0x000fe40008011405 */
[----:B------:R-:W-:Y:S01]  /*9590*/  ULEA UR40, UR40, 0x4, 0x2 ;  /* 0x0000000428287891 */ /* 0x000fe2000f8e10ff */
[----:B------:R-:W-:Y:S01]  /*95a0*/  LOP3.LUT R22, R22, 0x600000, RZ, 0xc0, !PT ;  /* 0x0060000016167812 */ /* 0x000fe200078ec0ff */
[----:B------:R-:W-:Y:S02]  /*95b0*/  ULEA.HI UR4, UR4, UR5, URZ, 0x6 ;  /* 0x0000000504047291 */ /* 0x000fe4000f8f30ff */
[----:B------:R-:W-:Y:S01]  /*95c0*/  ULOP3.LUT UR40, UR40, 0x3fffffc, URZ, 0xc0, !UPT ;  /* 0x03fffffc28287892 */ /* 0x000fe2000f8ec0ff */
[----:B------:R-:W-:Y:S01]  /*95d0*/  LOP3.LUT R23, R22, 0x80, RZ, 0xfc, !PT ;  /* 0x0000008016177812 */ /* 0x000fe200078efcff */
[----:B------:R-:W-:-:S04]  /*95e0*/  USHF.R.S32.HI UR4, URZ, 0x6, UR4 ;  /* 0x00000006ff047899 */ /* 0x000fc80008011404 */
[----:B------:R-:W-:-:S04]  /*95f0*/  UISETP.LT.AND UP0, UPT, UR4, UR40, UPT ;  /* 0x000000280400728c */ /* 0x000fc8000bf01270 */
[----:B------:R-:W-:Y:S01]  /*9600*/  USEL UR45, UR4, UR40, UP0 ;  /* 0x00000028042d7287 */ /* 0x000fe20008000000 */
[----:B------:R-:W-:Y:S11]  /*9610*/  BRA.U !UP1, `(.L_x_159) ;  /* 0x0000000109047547 */ /* 0x000ff6000b800000 */
[----:B------:R-:W-:Y:S05]  /*9620*/  BPT.TRAP 0x1 ;  /* 0x000000040000795c */ /* 0x000fea0000300000 */
.L_x_159:
[----:B------:R-:W1:Y:S01]  /*9630*/  S2UR UR40, SR_CgaCtaId ;  /* 0x00000000002879c3 */ /* 0x000e620000008800 */
[----:B------:R-:W-:Y:S01]  /*9640*/  UMOV UR39, 0x400 ;  /* 0x0000040000277882 */ /* 0x000fe20000000000 */
[----:B------:R-:W-:Y:S01]  /*9650*/  SHF.L.U32 R3, RZ, 0x1f, RZ ;  /* 0x0000001fff037819 */ /* 0x000fe200000006ff */
[----:B-1----:R-:W-:-:S09]  /*9660*/  ULEA UR39, UR40, UR39, 0x18 ;  /* 0x0000002728277291 */ /* 0x002fd2000f8ec0ff */
[----:B------:R-:W1:Y:S02]  /*9670*/  SYNCS.PHASECHK.TRANS64.TRYWAIT P0, [UR39+0x1c070], R3 ;  /* 0x01c07003ff0075a7 */ /* 0x000e640008001127 */
[----:B-1----:R-:W-:Y:S05]  /*9680*/  @!P0 BRA `(.L_x_160) ;  /* 0x0000013000f88947 */ /* 0x002fea0003800000 */
.L_x_426:
[----:B------:R-:W-:-:S09]  /*9690*/  UISETP.NE.AND UP0, UPT, UR37, URZ, UPT ;  /* 0x000000ff2500728c */ /* 0x000fd2000bf05270 */
[----:B------:R-:W-:Y:S05]  /*96a0*/  BRA.U !UP0, `(.L_x_161) ;  /* 0x0000000108047547 */ /* 0x000fea000b800000 */
[----:B------:R-:W-:Y:S05]  /*96b0*/  BPT.TRAP 0x1 ;  /* 0x000000040000795c */ /* 0x000fea0000300000 */
.L_x_161:
[----:B------:R-:W-:Y:S02]  /*96c0*/  UIADD3 UR4, UPT, UPT, UR39, 0x1c078, URZ ;  /* 0x0001c07827047890 */ /* 0x000fe4000fffe0ff */
[----:B------:R-:W-:Y:S02]  /*96d0*/  UISETP.NE.AND UP0, UPT, UR36, URZ, UPT ;  /* 0x000000ff2400728c */ /* 0x000fe4000bf05270 */
[----:B------:R-:W-:-:S09]  /*96e0*/  UPRMT UR4, UR40, 0x654, UR4 ;  /* 0x0000065428047896 */ /* 0x000fd20008000004 */
[----:B------:R-:W-:Y:S01]  /*96f0*/  SYNCS.ARRIVE.TRANS64.RED.A1T0 RZ, [UR4], RZ ;  /* 0x000000ffffff79a7 */ /* 0x000fe20008100404 */
[----:B------:R-:W-:Y:S05]  /*9700*/  BRA.U !UP0, `(.L_x_162) ;  /* 0x0000000108047547 */ /* 0x000fea000b800000 */
[----:B------:R-:W-:Y:S05]  /*9710*/  BPT.TRAP 0x1 ;  /* 0x000000040000795c */ /* 0x000fea0000300000 */
.L_x_162:
[----:B------:R-:W2:Y:S01]  /*9720*/  SYNCS.PHASECHK.TRANS64.TRYWAIT P0, [UR39+0x1c080], R3 ;  /* 0x01c08003ff0075a7 */ /* 0x000ea20008001127 */
[----:B------:R-:W-:Y:S01]  /*9730*/  UMOV UR44, URZ ;  /* 0x000000ff002c7c82 */ /* 0x000fe20008000000 */
[----:B--2---:R-:W-:Y:S05]  /*9740*/  @!P0 BRA `(.L_x_163) ;  /* 0x0000013000e08947 */ /* 0x004fea0003800000 */
.L_x_427:
[----:B------:R-:W-:Y:S01]  /*9750*/  UISETP.GE.AND UP0, UPT, UR45, 0x2, UPT ;  /* 0x000000022d00788c */ /* 0x000fe2000bf06270 */
[----:B------:R-:W-:Y:S01]  /*9760*/  UMOV UR43, 0x1 ;  /* 0x00000001002b7882 */ /* 0x000fe20000000000 */
[----:B------:R-:W-:-:S07]  /*9770*/  UMOV UR42, 0x1 ;  /* 0x00000001002a7882 */ /* 0x000fce0000000000 */
[----:B------:R-:W-:Y:S05]  /*9780*/  BRA.U !UP0, `(.L_x_164) ;  /* 0x0000003d08387547 */ /* 0x000fea000b800000 */
[C---:B------:R-:W-:Y:S01]  /*9790*/  VIADD R68, R22.reuse, 0x100 ;  /* 0x0000010016447836 */ /* 0x040fe20000000000 */
[----:B------:R-:W-:Y:S01]  /*97a0*/  LOP3.LUT R69, R69, 0x3, RZ, 0xc0, !PT ;  /* 0x0000000345457812 */ /* 0x000fe200078ec0ff */
[C---:B------:R-:W-:Y:S01]  /*97b0*/  VIADD R66, R22.reuse, 0x180 ;  /* 0x0000018016427836 */ /* 0x040fe20000000000 */
[----:B------:R-:W-:Y:S01]  /*97c0*/  SHF.R.U32.HI R67, RZ, 0x15, R23 ;  /* 0x00000015ff437819 */ /* 0x000fe20000011617 */
        /* <DEDUP_REMOVED lines=26> */
[----:B------:R-:W-:Y:S01]  /*9970*/  VIADD R16, R22, 0x1f0 ;  /* 0x000001f016107836 */ /* 0x000fe20000000000 */
[----:B------:R-:W-:Y:S01]  /*9980*/  SHF.R.U32.HI R18, RZ, 0x15, R18 ;  /* 0x00000015ff127819 */ /* 0x000fe20000011612 */
[----:B------:R-:W-:Y:S01]  /*9990*/  UMOV UR44, URZ ;  /* 0x000000ff002c7c82 */ /* 0x000fe20008000000 */
[----:B------:R-:W-:Y:S01]  /*99a0*/  SHF.R.U32.HI R17, RZ, 0x15, R17 ;  /* 0x00000015ff117819 */ /* 0x000fe20000011611 */
[----:B------:R-:W-:Y:S01]  /*99b0*/  UMOV UR42, 0x1 ;  /* 0x00000001002a7882 */ /* 0x000fe20000000000 */
[----:B------:R-:W-:Y:S01]  /*99c0*/  SHF.R.U32.HI R16, RZ, 0x15, R16 ;  /* 0x00000015ff107819 */ /* 0x000fe20000011610 */
[----:B------:R-:W-:-:S06]  /*99d0*/  UMOV UR41, URZ ;  /* 0x000000ff00297c82 */ /* 0x000fcc0008000000 */
.L_x_212:
[----:B------:R-:W-:Y:S01]  /*99e0*/  UISETP.NE.AND UP0, UPT, UR37, URZ, UPT ;  /* 0x000000ff2500728c */ /* 0x000fe2000bf05270 */
[----:B------:R-:W-:Y:S01]  /*99f0*/  UMOV UR4, UR45 ;  /* 0x0000002d00047c82 */ /* 0x000fe20008000000 */
[----:B------:R-:W-:Y:S02]  /*9a00*/  UIADD3 UR45, UPT, UPT, UR45, -0x1, URZ ;  /* 0xffffffff2d2d7890 */ /* 0x000fe4000fffe0ff */
[----:B------:R-:W-:Y:S01]  /*9a10*/  UISETP.GT.U32.AND UP1, UPT, UR4, 0x2, UPT ;  /* 0x000000020400788c */ /* 0x000fe2000bf24070 */
[----:B------:R-:W-:-:S03]  /*9a20*/  UMOV UR43, UR41 ;  /* 0x00000029002b7c82 */ /* 0x000fc60008000000 */
[----:B------:R-:W-:Y:S01]  /*9a30*/  UP2UR UR46, UPR, URZ, 0x2 ;  /* 0x00000002ff2e7883 */ /* 0x000fe20008000000 */
[----:B--234-:R-:W-:Y:S11]  /*9a40*/  BRA.U !UP0, `(.L_x_165) ;  /* 0x0000000108047547 */ /* 0x01cff6000b800000 */
[----:B------:R-:W-:Y:S05]  /*9a50*/  BPT.TRAP 0x1 ;  /* 0x000000040000795c */ /* 0x000fea0000300000 */
.L_x_165:
[----:B-1----:R-:W-:-:S04]  /*9a60*/  MOV R3, UR42 ;  /* 0x0000002a00037c02 */ /* 0x002fc80008000f00 */
[----:B------:R-:W-:-:S04]  /*9a70*/  SHF.L.U32 R3, R3, 0x1f, RZ ;  /* 0x0000001f03037819 */ /* 0x000fc800000006ff */
[----:B------:R-:W1:Y:S02]  /*9a80*/  SYNCS.PHASECHK.TRANS64.TRYWAIT P0, [UR39+0x1c070], R3 ;  /* 0x01c07003ff0075a7 */ /* 0x000e640008001127 */
[----:B-1----:R-:W-:Y:S05]  /*9a90*/  @!P0 BRA `(.L_x_166) ;  /* 0x0000013000248947 */ /* 0x002fea0003800000 */
.L_x_428:
[----:B------:R-:W-:Y:S01]  /*9aa0*/  R2UR UR4, R22 ;  /* 0x00000000160472ca */ /* 0x000fe200000e0000 */
[----:B------:R-:W-:Y:S01]  /*9ab0*/  UISETP.NE.AND UP0, UPT, UR38, URZ, UPT ;  /* 0x000000ff2600728c */ /* 0x000fe2000bf05270 */
[----:B------:R-:W-:Y:S01]  /*9ac0*/  PLOP3.LUT P0, PT, PT, PT, PT, 0x80, 0x8 ;  /* 0x000000000008781c */ /* 0x000fe20003f0f070 */
[----:B------:R-:W-:-:S10]  /*9ad0*/  IMAD.MOV.U32 R70, RZ, RZ, 0x3f800000 ;  /* 0x3f800000ff467424 */ /* 0x000fd400078e00ff */
[----:B------:R-:W2:Y:S02]  /*9ae0*/  LDTM.x2 R4, tmem[UR4] ;  /* 0x00000004000479ee */ /* 0x000ea400080c0000 */
[----:B--2---:R-:W-:-:S13]  /*9af0*/  FSETP.NEU.AND P2, PT, R4, R5, PT ;  /* 0x000000050400720b */ /* 0x004fda0003f4d000 */
[----:B-1----:R-:W1:Y:S01]  /*9b00*/  @P2 LDC R0, c[0x0][0x704] ;  /* 0x0001c100ff002b82 */ /* 0x002e620000000800 */
[----:B------:R-:W-:-:S04]  /*9b10*/  @P2 FADD R5, R4, -R5 ;  /* 0x8000000504052221 */ /* 0x000fc80000000000 */
[----:B-1----:R-:W-:-:S05]  /*9b20*/  @P2 FMUL R5, R5, R0 ;  /* 0x0000000005052220 */ /* 0x002fca0000400000 */
[----:B------:R-:W-:-:S04]  /*9b30*/  @P2 FSETP.GEU.AND P1, PT, R5, -126, PT ;  /* 0xc2fc00000500280b */ /* 0x000fc80003f2e000 */
[----:B------:R-:W-:-:S13]  /*9b40*/  @P2 PLOP3.LUT P0, PT, P1, PT, PT, 0x80, 0x8 ;  /* 0x000000000008281c */ /* 0x000fda0000f0f070 */
[----:B------:R-:W-:-:S04]  /*9b50*/  @!P0 FMUL R5, R5, 0.5 ;  /* 0x3f00000005058820 */ /* 0x000fc80000400000 */
[----:B------:R-:W1:Y:S02]  /*9b60*/  @P2 MUFU.EX2 R0, R5 ;  /* 0x0000000500002308 */ /* 0x000e640000000800 */
[----:B-1----:R-:W-:-:S05]  /*9b70*/  @!P0 FMUL R0, R0, R0 ;  /* 0x0000000000008220 */ /* 0x002fca0000400000 */
[----:B------:R-:W-:Y:S01]  /*9b80*/  @P2 MOV R70, R0 ;  /* 0x0000000000462202 */ /* 0x000fe20000000f00 */
[----:B------:R-:W-:Y:S06]  /*9b90*/  BRA.U UP0, `(.L_x_167) ;  /* 0x0000000100047547 */ /* 0x000fec000b800000 */
[----:B------:R-:W-:Y:S05]  /*9ba0*/  BPT.TRAP 0x1 ;  /* 0x000000040000795c */ /* 0x000fea0000300000 */
.L_x_167:
[----:B------:R-:W-:Y:S01]  /*9bb0*/  IMAD.U32 R3, RZ, RZ, UR44 ;  /* 0x0000002cff037e24 */ /* 0x000fe2000f8e00ff */
[----:B------:R-:W-:-:S04]  /*9bc0*/  FSETP.NEU.AND P1, PT, R70, 1, PT ;  /* 0x3f8000004600780b */ /* 0x000fc80003f2d000 */
[----:B------:R-:W-:-:S04]  /*9bd0*/  SHF.L.U32 R3, R3, 0x1f, RZ ;  /* 0x0000001f03037819 */ /* 0x000fc800000006ff */
[----:B------:R-:W1:Y:S02]  /*9be0*/  SYNCS.PHASECHK.TRANS64.TRYWAIT P0, [UR39+0x1c090], R3 ;  /* 0x01c09003ff0075a7 */ /* 0x000e640008001127 */
[----:B-1----:R-:W-:Y:S05]  /*9bf0*/  @!P0 BRA `(.L_x_168) ;  /* 0x0000012c00e48947 */ /* 0x002fea0003800000 */
.L_x_429:
[----:B------:R-:W-:-:S13]  /*9c00*/  VOTE.ANY P1, P1 ;  /* 0x0000000000ff7806 */ /* 0x000fda0000820100 */
[----:B------:R-:W-:Y:S05]  /*9c10*/  @!P1 BRA `(.L_x_169) ;  /* 0x0000001800649947 */ /* 0x000fea0003800000 */
[----:B------:R-:W-:-:S13]  /*9c20*/  ISETP.NE.AND P0, PT, R69, R68, PT ;  /* 0x000000444500720c */ /* 0x000fda0003f05270 */
[----:B------:R-:W-:Y:S05]  /*9c30*/  @!P0 BRA `(.L_x_170) ;  /* 0x0000000000408947 */ /* 0x000fea0003800000 */
[----:B------:R-:W-:Y:S01]  /*9c40*/  MOV R14, 0x8 ;  /* 0x00000008000e7802 */ /* 0x000fe20000000f00 */
[----:B------:R-:W2:Y:S01]  /*9c50*/  LDCU.64 UR8, c[0x4][0xb0] ;  /* 0x01001600ff0877ac */ /* 0x000ea20008000a00 */
[----:B------:R-:W-:Y:S02]  /*9c60*/  HFMA2 R12, -RZ, RZ, 0, 5.9604644775390625e-08 ;  /* 0x00000001ff0c7431 */ /* 0x000fe400000001ff */
[----:B------:R-:W-:Y:S01]  /*9c70*/  IMAD.MOV.U32 R8, RZ, RZ, 0x192 ;  /* 0x00000192ff087424 */ /* 0x000fe200078e00ff */
[----:B------:R-:W3:Y:S01]  /*9c80*/  LDCU.64 UR6, c[0x4][0xb8] ;  /* 0x01001700ff0677ac */ /* 0x000ee20008000a00 */
[----:B------:R-:W4:Y:S01]  /*9c90*/  LDC.64 R14, c[0x4][R14] ;  /* 0x010000000e0e7b82 */ /* 0x000f220000000a00 */
[----:B------:R-:W-:Y:S01]  /*9ca0*/  IMAD.MOV.U32 R13, RZ, RZ, RZ ;  /* 0x000000ffff0d7224 */ /* 0x000fe200078e00ff */
[----:B------:R-:W5:Y:S01]  /*9cb0*/  LDCU.64 UR4, c[0x4][0x30] ;  /* 0x01000600ff0477ac */ /* 0x000f620008000a00 */
[----:B--2---:R-:W-:Y:S01]  /*9cc0*/  IMAD.U32 R4, RZ, RZ, UR8 ;  /* 0x00000008ff047e24 */ /* 0x004fe2000f8e00ff */
[----:B------:R-:W-:Y:S01]  /*9cd0*/  MOV R5, UR9 ;  /* 0x0000000900057c02 */ /* 0x000fe20008000f00 */
[----:B---3--:R-:W-:Y:S01]  /*9ce0*/  IMAD.U32 R6, RZ, RZ, UR6 ;  /* 0x00000006ff067e24 */ /* 0x008fe2000f8e00ff */
[----:B------:R-:W-:Y:S01]  /*9cf0*/  MOV R7, UR7 ;  /* 0x0000000700077c02 */ /* 0x000fe20008000f00 */
[----:B-----5:R-:W-:Y:S01]  /*9d00*/  IMAD.U32 R10, RZ, RZ, UR4 ;  /* 0x00000004ff0a7e24 */ /* 0x020fe2000f8e00ff */
[----:B------:R-:W-:-:S02]  /*9d10*/  MOV R11, UR5 ;  /* 0x00000005000b7c02 */ /* 0x000fc40008000f00 */
[----:B------:R-:W-:-:S07]  /*9d20*/  LEPC R20, `(.L_x_170) ;  /* 0x000000001014794e */ /* 0x000fce0000000000 */
[----:B-1--4-:R-:W-:Y:S05]  /*9d30*/  CALL.ABS.NOINC R14 ;  /* 0x000000000e007343 */ /* 0x012fea0003c00000 */
.L_x_170:
[----:B------:R-:W-:Y:S05]  /*9d40*/  WARPSYNC.ALL ;  /* 0x0000000000007948 */ /* 0x000fea0003800000 */
[----:B------:R-:W-:Y:S02]  /*9d50*/  R2UR UR4, R22 ;  /* 0x00000000160472ca */ /* 0x000fe400000e0000 */
[----:B------:R-:W-:-:S11]  /*9d60*/  ISETP.NE.AND P0, PT, R69, R65, PT ;  /* 0x000000414500720c */ /* 0x000fd60003f05270 */
[----:B------:R-:W2:Y:S02]  /*9d70*/  LDTM.x16 R40, tmem[UR4+0x100] ;  /* 0x00010004002879ee */ /* 0x000ea40008240000 */
[----:B--2---:R-:W-:Y:S05]  /*9d80*/  @!P0 BRA `(.L_x_171) ;  /* 0x0000000000408947 */ /* 0x004fea0003800000 */
        /* <DEDUP_REMOVED lines=16> */
.L_x_171:
[----:B------:R-:W-:Y:S05]  /*9e90*/  WARPSYNC.ALL ;  /* 0x0000000000007948 */ /* 0x000fea0003800000 */
[----:B------:R-:W-:Y:S02]  /*9ea0*/  R2UR UR4, R22 ;  /* 0x00000000160472ca */ /* 0x000fe400000e0000 */
[----:B------:R-:W-:Y:S02]  /*9eb0*/  ISETP.NE.AND P0, PT, R69, R68, PT ;  /* 0x000000444500720c */ /* 0x000fe40003f05270 */
[----:B------:R-:W-:-:S09]  /*9ec0*/  FSETP.NEU.AND P1, PT, R70, 1, PT ;  /* 0x3f8000004600780b */ /* 0x000fd20003f2d000 */
[----:B------:R-:W2:Y:S04]  /*9ed0*/  LDTM.x16 R24, tmem[UR4+0x110] ;  /* 0x00011004001879ee */ /* 0x000ea80008240000 */
[C---:B------:R-:W-:Y:S02]  /*9ee0*/  @P1 FMUL2 R40, R70.reuse.F32, R40.F32x2.HI_LO ;  /* 0x000000284628124a */ /* 0x040fe40000040000 */
[C---:B------:R-:W-:Y:S02]  /*9ef0*/  @P1 FMUL2 R42, R70.reuse.F32, R42.F32x2.HI_LO ;  /* 0x0000002a462a124a */ /* 0x040fe40000040000 */
[C---:B------:R-:W-:Y:S02]  /*9f00*/  @P1 FMUL2 R44, R70.reuse.F32, R44.F32x2.HI_LO ;  /* 0x0000002c462c124a */ /* 0x040fe40000040000 */
[----:B------:R-:W-:-:S02]  /*9f10*/  @P1 FMUL2 R46, R70.F32, R46.F32x2.HI_LO ;  /* 0x0000002e462e124a */ /* 0x000fc40000040000 */
[C---:B------:R-:W-:Y:S02]  /*9f20*/  @P1 FMUL2 R48, R70.reuse.F32, R48.F32x2.HI_LO ;  /* 0x000000304630124a */ /* 0x040fe40000040000 */
[C---:B------:R-:W-:Y:S02]  /*9f30*/  @P1 FMUL2 R50, R70.reuse.F32, R50.F32x2.HI_LO ;  /* 0x000000324632124a */ /* 0x040fe40000040000 */
[C---:B------:R-:W-:Y:S02]  /*9f40*/  @P1 FMUL2 R52, R70.reuse.F32, R52.F32x2.HI_LO ;  /* 0x000000344634124a */ /* 0x040fe40000040000 */
[----:B------:R-:W-:Y:S01]  /*9f50*/  @P1 FMUL2 R54, R70.F32, R54.F32x2.HI_LO ;  /* 0x000000364636124a */ /* 0x000fe20000040000 */
[----:B--2---:R-:W-:Y:S06]  /*9f60*/  @!P0 BRA `(.L_x_172) ;  /* 0x0000000000408947 */ /* 0x004fec0003800000 */
        /* <DEDUP_REMOVED lines=16> */
.L_x_172:
[----:B------:R-:W-:Y:S05]  /*a070*/  WARPSYNC.ALL ;  /* 0x0000000000007948 */ /* 0x000fea0003800000 */
[----:B------:R-:W-:Y:S02]  /*a080*/  R2UR UR4, R22 ;  /* 0x00000000160472ca */ /* 0x000fe400000e0000 */
[----:B------:R-:W-:-:S11]  /*a090*/  ISETP.NE.AND P0, PT, R69, R64, PT ;  /* 0x000000404500720c */ /* 0x000fd60003f05270 */
[----:B------:R2:W-:Y:S02]  /*a0a0*/  STTM.x16 tmem[UR4+0x100], R40 ;  /* 0x00010028000079ed */ /* 0x0005e40008240004 */
[----:B------:R-:W-:Y:S05]  /*a0b0*/  @!P0 BRA `(.L_x_173) ;  /* 0x0000000000408947 */ /* 0x000fea0003800000 */
[----:B------:R-:W-:Y:S01]  /*a0c0*/  MOV R14, 0x8 ;  /* 0x00000008000e7802 */ /* 0x000fe20000000f00 */
[----:B------:R-:W3:Y:S01]  /*a0d0*/  LDCU.64 UR8, c[0x4][0xb0] ;  /* 0x01001600ff0877ac */ /* 0x000ee20008000a00 */
[----:B------:R-:W-:Y:S02]  /*a0e0*/  HFMA2 R12, -RZ, RZ, 0, 5.9604644775390625e-08 ;  /* 0x00000001ff0c7431 */ /* 0x000fe400000001ff */
[----:B------:R-:W-:Y:S01]  /*a0f0*/  IMAD.MOV.U32 R8, RZ, RZ, 0x192 ;  /* 0x00000192ff087424 */ /* 0x000fe200078e00ff */
[----:B------:R-:W4:Y:S01]  /*a100*/  LDCU.64 UR6, c[0x4][0xb8] ;  /* 0x01001700ff0677ac */ /* 0x000f220008000a00 */
[----:B------:R-:W5:Y:S01]  /*a110*/  LDC.64 R14, c[0x4][R14] ;  /* 0x010000000e0e7b82 */ /* 0x000f620000000a00 */
[----:B------:R-:W-:Y:S01]  /*a120*/  IMAD.MOV.U32 R13, RZ, RZ, RZ ;  /* 0x000000ffff0d7224 */ /* 0x000fe200078e00ff */
[----:B------:R-:W1:Y:S01]  /*a130*/  LDCU.64 UR4, c[0x4][0x30] ;  /* 0x01000600ff0477ac */ /* 0x000e620008000a00 */
[----:B---3--:R-:W-:Y:S01]  /*a140*/  IMAD.U32 R4, RZ, RZ, UR8 ;  /* 0x00000008ff047e24 */ /* 0x008fe2000f8e00ff */
[----:B------:R-:W-:Y:S01]  /*a150*/  MOV R5, UR9 ;  /* 0x0000000900057c02 */ /* 0x000fe20008000f00 */
[----:B----4-:R-:W-:Y:S01]  /*a160*/  IMAD.U32 R6, RZ, RZ, UR6 ;  /* 0x00000006ff067e24 */ /* 0x010fe2000f8e00ff */
[----:B------:R-:W-:Y:S01]  /*a170*/  MOV R7, UR7 ;  /* 0x0000000700077c02 */ /* 0x000fe20008000f00 */
[----:B-1----:R-:W-:Y:S01]  /*a180*/  IMAD.U32 R10, RZ, RZ, UR4 ;  /* 0x00000004ff0a7e24 */ /* 0x002fe2000f8e00ff */
[----:B------:R-:W-:-:S02]  /*a190*/  MOV R11, UR5 ;  /* 0x00000005000b7c02 */ /* 0x000fc40008000f00 */
[----:B------:R-:W-:-:S07]  /*a1a0*/  LEPC R20, `(.L_x_173) ;  /* 0x000000001014794e */ /* 0x000fce0000000000 */
[----:B--2--5:R-:W-:Y:S05]  /*a1b0*/  CALL.ABS.NOINC R14 ;  /* 0x000000000e007343 */ /* 0x024fea0003c00000 */
.L_x_173:
[----:B------:R-:W-:Y:S05]  /*a1c0*/  WARPSYNC.ALL ;  /* 0x0000000000007948 */ /* 0x000fea0003800000 */
[----:B------:R-:W-:Y:S02]  /*a1d0*/  R2UR UR4, R22 ;  /* 0x00000000160472ca */ /* 0x000fe400000e0000 */
[----:B------:R-:W-:Y:S02]  /*a1e0*/  ISETP.NE.AND P0, PT, R69, R65, PT ;  /* 0x000000414500720c */ /* 0x000fe40003f05270 */
[----:B------:R-:W-:-:S09]  /*a1f0*/  FSETP.NEU.AND P1, PT, R70, 1, PT ;  /* 0x3f8000004600780b */ /* 0x000fd20003f2d000 */
[----:B--2---:R-:W2:Y:S04]  /*a200*/  LDTM.x16 R40, tmem[UR4+0x120] ;  /* 0x00012004002879ee */ /* 0x004ea80008240000 */
        /* <DEDUP_REMOVED lines=25> */
.L_x_174:
        /* <DEDUP_REMOVED lines=21> */
.L_x_175:
        /* <DEDUP_REMOVED lines=30> */
.L_x_176:
        /* <DEDUP_REMOVED lines=21> */
.L_x_177:
        /* <DEDUP_REMOVED lines=30> */
.L_x_178:
        /* <DEDUP_REMOVED lines=21> */
.L_x_179:
        /* <DEDUP_REMOVED lines=30> */
.L_x_180:
        /* <DEDUP_REMOVED lines=21> */
.L_x_181:
        /* <DEDUP_REMOVED lines=30> */
.L_x_182:
        /* <DEDUP_REMOVED lines=21> */
.L_x_183:
[----:B------:R-:W-:Y:S05]  /*b1b0*/  WARPSYNC.ALL ;  /* 0x0000000000007948 */ /* 0x000fea0003800000 */
[----:B------:R-:W-:Y:S02]  /*b1c0*/  R2UR UR4, R22 ;  /* 0x00000000160472ca */ /* 0x000fe400000e0000 */
[----:B------:R-:W-:Y:S02]  /*b1d0*/  ISETP.NE.AND P0, PT, R69, R60, PT ;  /* 0x0000003c4500720c */ /* 0x000fe40003f05270 */
[----:B------:R-:W-:-:S04]  /*b1e0*/  FSETP.NEU.AND P1, PT, R70, 1, PT ;  /* 0x3f8000004600780b */ /* 0x000fc80003f2d000 */
[----:B------:R-:W-:-:S05]  /*b1f0*/  P2R R71, PR, RZ, 0x2 ;  /* 0x00000002ff477803 */ /* 0x000fca0000000000 */
        /* <DEDUP_REMOVED lines=26> */
.L_x_184:
[----:B------:R-:W-:Y:S05]  /*b3a0*/  WARPSYNC.ALL ;  /* 0x0000000000007948 */ /* 0x000fea0003800000 */
[----:B------:R-:W-:Y:S02]  /*b3b0*/  R2UR UR4, R22 ;  /* 0x00000000160472ca */ /* 0x000fe400000e0000 */
[----:B------:R-:W-:Y:S02]  /*b3c0*/  ISETP.NE.AND P0, PT, R69, R59, PT ;  /* 0x0000003b4500720c */ /* 0x000fe40003f05270 */
[----:B------:R-:W-:-:S09]  /*b3d0*/  ISETP.NE.AND P6, PT, R71, RZ, PT ;  /* 0x000000ff4700720c */ /* 0x000fd20003fc5270 */
[----:B------:R2:W-:Y:S04]  /*b3e0*/  STTM.x16 tmem[UR4+0x160], R40 ;  /* 0x00016028000079ed */ /* 0x0005e80008240004 */
        /* <DEDUP_REMOVED lines=8> */
[----:B------:R-:W-:Y:S06]  /*b470*/  @!P0 BRA `(.L_x_185) ;  /* 0x0000000000408947 */ /* 0x000fec0003800000 */
        /* <DEDUP_REMOVED lines=16> */
.L_x_185:
[----:B------:R-:W-:Y:S05]  /*b580*/  WARPSYNC.ALL ;  /* 0x0000000000007948 */ /* 0x000fea0003800000 */
[----:B------:R-:W-:-:S13]  /*b590*/  R2UR UR4, R22 ;  /* 0x00000000160472ca */ /* 0x000fda00000e0000 */
[----:B------:R3:W-:Y:S02]  /*b5a0*/  STTM.x16 tmem[UR4+0x170], R24 ;  /* 0x00017018000079ed */ /* 0x0007e40008240004 */
.L_x_169:
[----:B------:R-:W-:-:S09]  /*b5b0*/  UISETP.NE.AND UP0, UPT, UR36, URZ, UPT ;  /* 0x000000ff2400728c */ /* 0x000fd2000bf05270 */
[----:B------:R-:W-:Y:S05]  /*b5c0*/  BRA.U !UP0, `(.L_x_186) ;  /* 0x0000000108047547 */ /* 0x000fea000b800000 */
[----:B------:R-:W-:Y:S05]  /*b5d0*/  BPT.TRAP 0x1 ;  /* 0x000000040000795c */ /* 0x000fea0000300000 */
.L_x_186:
[----:B------:R-:W-:Y:S02]  /*b5e0*/  UIADD3 UR4, UPT, UPT, UR39, 0x1c088, URZ ;  /* 0x0001c08827047890 */ /* 0x000fe4000fffe0ff */
[----:B------:R-:W-:Y:S02]  /*b5f0*/  UISETP.NE.AND UP0, UPT, UR38, URZ, UPT ;  /* 0x000000ff2600728c */ /* 0x000fe4000bf05270 */
[----:B------:R-:W-:Y:S02]  /*b600*/  UPRMT UR4, UR40, 0x654, UR4 ;  /* 0x0000065428047896 */ /* 0x000fe40008000004 */
[----:B------:R-:W-:-:S07]  /*b610*/  ULOP3.LUT UR41, UR43, 0x1, URZ, 0x3c, !UPT ;  /* 0x000000012b297892 */ /* 0x000fce000f8e3cff */
[----:B------:R-:W-:Y:S01]  /*b620*/  SYNCS.ARRIVE.TRANS64.RED.A1T0 RZ, [UR4], RZ ;  /* 0x000000ffffff79a7 */ /* 0x000fe20008100404 */
[----:B------:R-:W4:Y:S01]  /*b630*/  FENCE.VIEW.ASYNC.T ;  /* 0x00000000000073c6 */ /* 0x000f220000000200 */
[----:B------:R-:W-:Y:S05]  /*b640*/  BRA.U UP0, `(.L_x_187) ;  /* 0x0000000100087547 */ /* 0x000fea000b800000 */
[----:B------:R-:W-:Y:S05]  /*b650*/  BPT.TRAP 0x1 ;  /* 0x000000040000795c */ /* 0x000fea0000300000 */
[----:B------:R-:W-:Y:S05]  /*b660*/  BPT.TRAP 0x1 ;  /* 0x000000040000795c */ /* 0x000fea0000300000 */
.L_x_187:
[----:B------:R-:W-:Y:S02]  /*b670*/  UIADD3 UR4, UPT, UPT, UR39, 0x1c0a0, URZ ;  /* 0x0001c0a027047890 */ /* 0x000fe4000fffe0ff */
[----:B------:R-:W-:Y:S02]  /*b680*/  UISETP.NE.AND UP0, UPT, UR36, URZ, UPT ;  /* 0x000000ff2400728c */ /* 0x000fe4000bf05270 */
[----:B------:R-:W-:-:S09]  /*b690*/  UPRMT UR4, UR40, 0x654, UR4 ;  /* 0x0000065428047896 */ /* 0x000fd20008000004 */
[----:B----4-:R-:W-:Y:S01]  /*b6a0*/  SYNCS.ARRIVE.TRANS64.RED.A1T0 RZ, [UR4], RZ ;  /* 0x000000ffffff79a7 */ /* 0x010fe20008100404 */
[----:B------:R-:W-:Y:S05]  /*b6b0*/  BRA.U !UP0, `(.L_x_188) ;  /* 0x0000000108047547 */ /* 0x000fea000b800000 */
[----:B------:R-:W-:Y:S05]  /*b6c0*/  BPT.TRAP 0x1 ;  /* 0x000000040000795c */ /* 0x000fea0000300000 */
.L_x_188:
[----:B-1----:R-:W-:Y:S01]  /*b6d0*/  IMAD.U32 R3, RZ, RZ, UR41 ;  /* 0x00000029ff037e24 */ /* 0x002fe2000f8e00ff */
[----:B------:R-:W-:-:S04]  /*b6e0*/  ISETP.NE.AND P0, PT, R69, R67, PT ;  /* 0x000000434500720c */ /* 0x000fc80003f05270 */
[----:B------:R-:W-:-:S04]  /*b6f0*/  SHF.L.U32 R3, R3, 0x1f, RZ ;  /* 0x0000001f03037819 */ /* 0x000fc800000006ff */
[----:B------:R-:W1:Y:S02]  /*b700*/  SYNCS.PHASECHK.TRANS64.TRYWAIT P1, [UR39+0x1c080], R3 ;  /* 0x01c08003ff0075a7 */ /* 0x000e640008021127 */
[----:B-1----:R-:W-:Y:S05]  /*b710*/  @!P1 BRA `(.L_x_189) ;  /* 0x0000011400349947 */ /* 0x002fea0003800000 */
.L_x_430:
[----:B------:R-:W-:Y:S05]  /*b720*/  @!P0 BRA `(.L_x_190) ;  /* 0x0000000000408947 */ /* 0x000fea0003800000 */
[----:B------:R-:W-:Y:S01]  /*b730*/  MOV R14, 0x8 ;  /* 0x00000008000e7802 */ /* 0x000fe20000000f00 */
[----:B------:R-:W4:Y:S01]  /*b740*/  LDCU.64 UR6, c[0x4][0xb0] ;  /* 0x01001600ff0677ac */ /* 0x000f220008000a00 */
[----:B------:R-:W-:Y:S02]  /*b750*/  HFMA2 R12, -RZ, RZ, 0, 5.9604644775390625e-08 ;  /* 0x00000001ff0c7431 */ /* 0x000fe400000001ff */
[----:B------:R-:W-:Y:S01]  /*b760*/  IMAD.MOV.U32 R8, RZ, RZ, 0x192 ;  /* 0x00000192ff087424 */ /* 0x000fe200078e00ff */
[----:B------:R-:W5:Y:S01]  /*b770*/  LDCU.64 UR4, c[0x4][0xb8] ;  /* 0x01001700ff0477ac */ /* 0x000f620008000a00 */
[----:B------:R-:W1:Y:S01]  /*b780*/  LDC.64 R14, c[0x4][R14] ;  /* 0x010000000e0e7b82 */ /* 0x000e620000000a00 */
[----:B------:R-:W-:Y:S01]  /*b790*/  IMAD.MOV.U32 R13, RZ, RZ, RZ ;  /* 0x000000ffff0d7224 */ /* 0x000fe200078e00ff */
[----:B------:R-:W2:Y:S01]  /*b7a0*/  LDCU.64 UR8, c[0x4][0x28] ;  /* 0x01000500ff0877ac */ /* 0x000ea20008000a00 */
[----:B----4-:R-:W-:Y:S01]  /*b7b0*/  IMAD.U32 R4, RZ, RZ, UR6 ;  /* 0x00000006ff047e24 */ /* 0x010fe2000f8e00ff */
[----:B------:R-:W-:Y:S01]  /*b7c0*/  MOV R5, UR7 ;  /* 0x0000000700057c02 */ /* 0x000fe20008000f00 */
[----:B-----5:R-:W-:Y:S01]  /*b7d0*/  IMAD.U32 R6, RZ, RZ, UR4 ;  /* 0x00000004ff067e24 */ /* 0x020fe2000f8e00ff */
[----:B------:R-:W-:Y:S01]  /*b7e0*/  MOV R7, UR5 ;  /* 0x0000000500077c02 */ /* 0x000fe20008000f00 */
[----:B--2---:R-:W-:Y:S01]  /*b7f0*/  IMAD.U32 R10, RZ, RZ, UR8 ;  /* 0x00000008ff0a7e24 */ /* 0x004fe2000f8e00ff */
[----:B------:R-:W-:-:S02]  /*b800*/  MOV R11, UR9 ;  /* 0x00000009000b7c02 */ /* 0x000fc40008000f00 */
[----:B------:R-:W-:-:S07]  /*b810*/  LEPC R20, `(.L_x_190) ;  /* 0x000000001014794e */ /* 0x000fce0000000000 */
[----:B-1-3--:R-:W-:Y:S05]  /*b820*/  CALL.ABS.NOINC R14 ;  /* 0x000000000e007343 */ /* 0x00afea0003c00000 */
.L_x_190:
[----:B------:R-:W-:Y:S05]  /*b830*/  WARPSYNC.ALL ;  /* 0x0000000000007948 */ /* 0x000fea0003800000 */
[----:B------:R-:W-:Y:S01]  /*b840*/  R2UR UR4, R23 ;  /* 0x00000000170472ca */ /* 0x000fe200000e0000 */
[----:B------:R-:W-:Y:S01]  /*b850*/  UISETP.NE.AND UP0, UPT, UR38, URZ, UPT ;  /* 0x000000ff2600728c */ /* 0x000fe2000bf05270 */
[----:B------:R-:W-:Y:S01]  /*b860*/  PLOP3.LUT P0, PT, PT, PT, PT, 0x80, 0x8 ;  /* 0x000000000008781c */ /* 0x000fe20003f0f070 */
[----:B------:R-:W-:-:S10]  /*b870*/  IMAD.MOV.U32 R70, RZ, RZ, 0x3f800000 ;  /* 0x3f800000ff467424 */ /* 0x000fd400078e00ff */
[----:B------:R-:W4:Y:S02]  /*b880*/  LDTM.x2 R4, tmem[UR4] ;  /* 0x00000004000479ee */ /* 0x000f2400080c0000 */
[----:B----4-:R-:W-:-:S13]  /*b890*/  FSETP.NEU.AND P2, PT, R4, R5, PT ;  /* 0x000000050400720b */ /* 0x010fda0003f4d000 */
        /* <DEDUP_REMOVED lines=11> */
.L_x_191:
[----:B------:R-:W-:Y:S01]  /*b950*/  IMAD.U32 R3, RZ, RZ, UR44 ;  /* 0x0000002cff037e24 */ /* 0x000fe2000f8e00ff */
[----:B------:R-:W-:-:S04]  /*b960*/  FSETP.NEU.AND P1, PT, R70, 1, PT ;  /* 0x3f8000004600780b */ /* 0x000fc80003f2d000 */
[----:B------:R-:W-:-:S04]  /*b970*/  SHF.L.U32 R3, R3, 0x1f, RZ ;  /* 0x0000001f03037819 */ /* 0x000fc800000006ff */
[----:B------:R-:W1:Y:S02]  /*b980*/  SYNCS.PHASECHK.TRANS64.TRYWAIT P0, [UR39+0x1c098], R3 ;  /* 0x01c09803ff0075a7 */ /* 0x000e640008001127 */
[----:B-1----:R-:W-:Y:S05]  /*b990*/  @!P0 BRA `(.L_x_192) ;  /* 0x0000011000ac8947 */ /* 0x002fea0003800000 */
.L_x_431:
[----:B------:R-:W-:-:S13]  /*b9a0*/  VOTE.ANY P1, P1 ;  /* 0x0000000000ff7806 */ /* 0x000fda0000820100 */
[----:B------:R-:W-:Y:S05]  /*b9b0*/  @!P1 BRA `(.L_x_193) ;  /* 0x0000001800649947 */ /* 0x000fea0003800000 */
[----:B------:R-:W-:-:S13]  /*b9c0*/  ISETP.NE.AND P0, PT, R69, R66, PT ;  /* 0x000000424500720c */ /* 0x000fda0003f05270 */
        /* <DEDUP_REMOVED lines=17> */
.L_x_194:
[----:B------:R-:W-:Y:S05]  /*bae0*/  WARPSYNC.ALL ;  /* 0x0000000000007948 */ /* 0x000fea0003800000 */
[----:B------:R-:W-:Y:S02]  /*baf0*/  R2UR UR4, R22 ;  /* 0x00000000160472ca */ /* 0x000fe400000e0000 */
[----:B------:R-:W-:-:S11]  /*bb00*/  ISETP.NE.AND P0, PT, R69, R58, PT ;  /* 0x0000003a4500720c */ /* 0x000fd60003f05270 */
[----:B--2---:R-:W2:Y:S02]  /*bb10*/  LDTM.x16 R40, tmem[UR4+0x180] ;  /* 0x00018004002879ee */ /* 0x004ea40008240000 */
[----:B--2---:R-:W-:Y:S05]  /*bb20*/  @!P0 BRA `(.L_x_195) ;  /* 0x0000000000408947 */ /* 0x004fea0003800000 */
[----:B------:R-:W-:Y:S01]  /*bb30*/  MOV R14, 0x8 ;  /* 0x00000008000e7802 */ /* 0x000fe20000000f00 */
[----:B------:R-:W2:Y:S01]  /*bb40*/  LDCU.64 UR8, c[0x4][0xb0] ;  /* 0x01001600ff0877ac */ /* 0x000ea20008000a00 */
[----:B------:R-:W-:Y:S02]  /*bb50*/  HFMA2 R12, -RZ, RZ, 0, 5.9604644775390625e-08 ;  /* 0x00000001ff0c7431 */ /* 0x000fe400000001ff */
[----:B------:R-:W-:Y:S01]  /*bb60*/  IMAD.MOV.U32 R8, RZ, RZ, 0x192 ;  /* 0x00000192ff087424 */ /* 0x000fe200078e00ff */
[----:B------:R-:W4:Y:S01]  /*bb70*/  LDCU.64 UR6, c[0x4][0xb8] ;  /* 0x01001700ff0677ac */ /* 0x000f220008000a00 */
[----:B------:R-:W5:Y:S01]  /*bb80*/  LDC.64 R14, c[0x4][R14] ;  /* 0x010000000e0e7b82 */ /* 0x000f620000000a00 */
[----:B------:R-:W-:Y:S01]  /*bb90*/  IMAD.MOV.U32 R13, RZ, RZ, RZ ;  /* 0x000000ffff0d7224 */ /* 0x000fe200078e00ff */
[----:B------:R-:W1:Y:S01]  /*bba0*/  LDCU.64 UR4, c[0x4][0x30] ;  /* 0x01000600ff0477ac */ /* 0x000e620008000a00 */
[----:B--2---:R-:W-:Y:S01]  /*bbb0*/  IMAD.U32 R4, RZ, RZ, UR8 ;  /* 0x00000008ff047e24 */ /* 0x004fe2000f8e00ff */
[----:B------:R-:W-:Y:S01]  /*bbc0*/  MOV R5, UR9 ;  /* 0x0000000900057c02 */ /* 0x000fe20008000f00 */
[----:B----4-:R-:W-:Y:S01]  /*bbd0*/  IMAD.U32 R6, RZ, RZ, UR6 ;  /* 0x00000006ff067e24 */ /* 0x010fe2000f8e00ff */
[----:B------:R-:W-:Y:S01]  /*bbe0*/  MOV R7, UR7 ;  /* 0x0000000700077c02 */ /* 0x000fe20008000f00 */
[----:B-1----:R-:W-:Y:S01]  /*bbf0*/  IMAD.U32 R10, RZ, RZ, UR4 ;  /* 0x00000004ff0a7e24 */ /* 0x002fe2000f8e00ff */
[----:B------:R-:W-:-:S02]  /*bc00*/  MOV R11, UR5 ;  /* 0x00000005000b7c02 */ /* 0x000fc40008000f00 */
[----:B------:R-:W-:-:S07]  /*bc10*/  LEPC R20, `(.L_x_195) ;  /* 0x000000001014794e */ /* 0x000fce0000000000 */
[----:B---3-5:R-:W-:Y:S05]  /*bc20*/  CALL.ABS.NOINC R14 ;  /* 0x000000000e007343 */ /* 0x028fea0003c00000 */
.L_x_195:
[----:B------:R-:W-:Y:S05]  /*bc30*/  WARPSYNC.ALL ;  /* 0x0000000000007948 */ /* 0x000fea0003800000 */
[----:B------:R-:W-:Y:S02]  /*bc40*/  R2UR UR4, R22 ;  /* 0x00000000160472ca */ /* 0x000fe400000e0000 */
[----:B------:R-:W-:Y:S02]  /*bc50*/  ISETP.NE.AND P0, PT, R69, R66, PT ;  /* 0x000000424500720c */ /* 0x000fe40003f05270 */
[----:B------:R-:W-:-:S09]  /*bc60*/  FSETP.NEU.AND P1, PT, R70, 1, PT ;  /* 0x3f8000004600780b */ /* 0x000fd20003f2d000 */
[----:B---3--:R-:W2:Y:S04]  /*bc70*/  LDTM.x16 R24, tmem[UR4+0x190] ;  /* 0x00019004001879ee */ /* 0x008ea80008240000 */
        /* <DEDUP_REMOVED lines=25> */
.L_x_196:
        /* <DEDUP_REMOVED lines=21> */
.L_x_197:
        /* <DEDUP_REMOVED lines=30> */
.L_x_198:
        /* <DEDUP_REMOVED lines=21> */
.L_x_199:
        /* <DEDUP_REMOVED lines=30> */
.L_x_200:
        /* <DEDUP_REMOVED lines=21> */
.L_x_201:
        /* <DEDUP_REMOVED lines=30> */
.L_x_202:
        /* <DEDUP_REMOVED lines=21> */
.L_x_203:
        /* <DEDUP_REMOVED lines=30> */
.L_x_204:
        /* <DEDUP_REMOVED lines=21> */
.L_x_205:
        /* <DEDUP_REMOVED lines=30> */
.L_x_206:
        /* <DEDUP_REMOVED lines=21> */
.L_x_207:
        /* <DEDUP_REMOVED lines=31> */
.L_x_208:
        /* <DEDUP_REMOVED lines=30> */
.L_x_209:
[----:B------:R-:W-:Y:S05]  /*d320*/  WARPSYNC.ALL ;  /* 0x0000000000007948 */ /* 0x000fea0003800000 */
[----:B------:R-:W-:-:S13]  /*d330*/  R2UR UR4, R22 ;  /* 0x00000000160472ca */ /* 0x000fda00000e0000 */
[----:B------:R4:W-:Y:S02]  /*d340*/  STTM.x16 tmem[UR4+0x1f0], R24 ;  /* 0x0001f018000079ed */ /* 0x0009e40008240004 */
.L_x_193:
[----:B------:R-:W-:-:S09]  /*d350*/  UISETP.NE.AND UP0, UPT, UR37, URZ, UPT ;  /* 0x000000ff2500728c */ /* 0x000fd2000bf05270 */
[----:B------:R-:W-:Y:S05]  /*d360*/  BRA.U !UP0, `(.L_x_210) ;  /* 0x0000000108047547 */ /* 0x000fea000b800000 */
[----:B------:R-:W-:Y:S05]  /*d370*/  BPT.TRAP 0x1 ;  /* 0x000000040000795c */ /* 0x000fea0000300000 */
.L_x_210:
[----:B------:R-:W-:Y:S02]  /*d380*/  UIADD3 UR4, UPT, UPT, UR39, 0x1c078, URZ ;  /* 0x0001c07827047890 */ /* 0x000fe4000fffe0ff */
[----:B------:R-:W-:Y:S02]  /*d390*/  UISETP.NE.AND UP0, UPT, UR38, URZ, UPT ;  /* 0x000000ff2600728c */ /* 0x000fe4000bf05270 */
[----:B------:R-:W-:-:S09]  /*d3a0*/  UPRMT UR4, UR40, 0x654, UR4 ;  /* 0x0000065428047896 */ /* 0x000fd20008000004 */
[----:B------:R-:W-:Y:S01]  /*d3b0*/  SYNCS.ARRIVE.TRANS64.RED.A1T0 RZ, [UR4], RZ ;  /* 0x000000ffffff79a7 */ /* 0x000fe20008100404 */
[----:B------:R-:W5:Y:S01]  /*d3c0*/  FENCE.VIEW.ASYNC.T ;  /* 0x00000000000073c6 */ /* 0x000f620000000200 */
[----:B------:R-:W-:Y:S05]  /*d3d0*/  BRA.U UP0, `(.L_x_211) ;  /* 0x0000000100087547 */ /* 0x000fea000b800000 */
[----:B------:R-:W-:Y:S05]  /*d3e0*/  BPT.TRAP 0x1 ;  /* 0x000000040000795c */ /* 0x000fea0000300000 */
[----:B------:R-:W-:Y:S05]  /*d3f0*/  BPT.TRAP 0x1 ;  /* 0x000000040000795c */ /* 0x000fea0000300000 */
.L_x_211:
[----:B------:R-:W-:Y:S02]  /*d400*/  UIADD3 UR5, UPT, UPT, UR39, 0x1c0a8, URZ ;  /* 0x0001c0a827057890 */ /* 0x000fe4000fffe0ff */
[----:B------:R-:W-:Y:S02]  /*d410*/  UISETP.NE.AND UP0, UPT, UR46, URZ, UPT ;  /* 0x000000ff2e00728c */ /* 0x000fe4000bf05270 */
[----:B------:R-:W-:Y:S02]  /*d420*/  UPRMT UR5, UR40, 0x654, UR5 ;  /* 0x0000065428057896 */ /* 0x000fe40008000005 */
[----:B------:R-:W-:Y:S02]  /*d430*/  ULOP3.LUT UR44, UR44, 0x1, URZ, 0x3c, !UPT ;  /* 0x000000012c2c7892 */ /* 0x000fe4000f8e3cff */
[----:B------:R-:W-:-:S05]  /*d440*/  ULOP3.LUT UR42, UR42, 0x1, URZ, 0x3c, !UPT ;  /* 0x000000012a2a7892 */ /* 0x000fca000f8e3cff */
[----:B-----5:R-:W-:Y:S01]  /*d450*/  SYNCS.ARRIVE.TRANS64.RED.A1T0 RZ, [UR5], RZ ;  /* 0x000000ffffff79a7 */ /* 0x020fe20008100405 */
[----:B------:R-:W-:Y:S06]  /*d460*/  BRA.U UP0, `(.L_x_212) ;  /* 0xffffffc5005c7547 */ /* 0x000fec000b83ffff */
.L_x_164:
[----:B------:R-:W-:-:S09]  /*d470*/  UISETP.NE.AND UP0, UPT, UR36, URZ, UPT ;  /* 0x000000ff2400728c */ /* 0x000fd2000bf05270 */
[----:B------:R-:W-:Y:S05]  /*d480*/  BRA.U !UP0, `(.L_x_213) ;  /* 0x0000000108047547 */ /* 0x000fea000b800000 */
[----:B------:R-:W-:Y:S05]  /*d490*/  BPT.TRAP 0x1 ;  /* 0x000000040000795c */ /* 0x000fea0000300000 */
.L_x_213:
[----:B------:R-:W5:Y:S01]  /*d4a0*/  S2UR UR41, SR_CgaCtaId ;  /* 0x00000000002979c3 */ /* 0x000f620000008800 */
[----:B------:R-:W-:Y:S01]  /*d4b0*/  UMOV UR40, 0x400 ;  /* 0x0000040000287882 */ /* 0x000fe20000000000 */
[----:B------:R-:W-:Y:S02]  /*d4c0*/  UISETP.NE.AND UP0, UPT, UR37, URZ, UPT ;  /* 0x000000ff2500728c */ /* 0x000fe4000bf05270 */
[----:B-----5:R-:W-:-:S04]  /*d4d0*/  ULEA UR40, UR41, UR40, 0x18 ;  /* 0x0000002829287291 */ /* 0x020fc8000f8ec0ff */
[----:B------:R-:W-:-:S04]  /*d4e0*/  UIADD3 UR39, UPT, UPT, UR40, 0x1c088, URZ ;  /* 0x0001c08828277890 */ /* 0x000fc8000fffe0ff */
[----:B------:R-:W-:-:S09]  /*d4f0*/  UPRMT UR5, UR41, 0x654, UR39 ;  /* 0x0000065429057896 */ /* 0x000fd20008000027 */
[----:B------:R-:W-:Y:S01]  /*d500*/  SYNCS.ARRIVE.TRANS64.RED.A1T0 RZ, [UR5], RZ ;  /* 0x000000ffffff79a7 */ /* 0x000fe20008100405 */
[----:B------:R-:W-:Y:S05]  /*d510*/  BRA.U !UP0, `(.L_x_214) ;  /* 0x0000000108047547 */ /* 0x000fea000b800000 */
[----:B------:R-:W-:Y:S05]  /*d520*/  BPT.TRAP 0x1 ;  /* 0x000000040000795c */ /* 0x000fea0000300000 */
.L_x_214:
[----:B-1----:R-:W-:-:S04]  /*d530*/  MOV R3, UR42 ;  /* 0x0000002a00037c02 */ /* 0x002fc80008000f00 */
[----:B------:R-:W-:-:S04]  /*d540*/  SHF.L.U32 R3, R3, 0x1f, RZ ;  /* 0x0000001f03037819 */ /* 0x000fc800000006ff */
[----:B------:R-:W1:Y:S02]  /*d550*/  SYNCS.PHASECHK.TRANS64.TRYWAIT P0, [UR40+0x1c070], R3 ;  /* 0x01c07003ff0075a7 */ /* 0x000e640008001128 */
[----:B-1----:R-:W-:Y:S05]  /*d560*/  @!P0 BRA `(.L_x_215) ;  /* 0x000000f400d08947 */ /* 0x002fea0003800000 */
.L_x_432:
[----:B------:R-:W-:Y:S01]  /*d570*/  R2UR UR5, R22 ;  /* 0x00000000160572ca */ /* 0x000fe200000e0000 */
[----:B------:R-:W-:-:S12]  /*d580*/  UISETP.NE.AND UP0, UPT, UR37, URZ, UPT ;  /* 0x000000ff2500728c */ /* 0x000fd8000bf05270 */
[----:B---34-:R-:W3:Y:S02]  /*d590*/  LDTM.x2 R24, tmem[UR5] ;  /* 0x00000005001879ee */ /* 0x018ee400080c0000 */
[----:B---3--:R-:W-:Y:S05]  /*d5a0*/  BRA.U !UP0, `(.L_x_216) ;  /* 0x0000000108047547 */ /* 0x008fea000b800000 */
[----:B------:R-:W-:Y:S05]  /*d5b0*/  BPT.TRAP 0x1 ;  /* 0x000000040000795c */ /* 0x000fea0000300000 */
.L_x_216:
[----:B------:R-:W-:Y:S01]  /*d5c0*/  SYNCS.ARRIVE.TRANS64.RED.A1T0 RZ, [UR4], RZ ;  /* 0x000000ffffff79a7 */ /* 0x000fe20008100404 */
[----:B------:R-:W-:-:S09]  /*d5d0*/  UISETP.NE.AND UP0, UPT, UR38, URZ, UPT ;  /* 0x000000ff2600728c */ /* 0x000fd2000bf05270 */
[----:B------:R-:W-:Y:S05]  /*d5e0*/  BRA.U UP0, `(.L_x_217) ;  /* 0x0000000100047547 */ /* 0x000fea000b800000 */
[----:B------:R-:W-:Y:S05]  /*d5f0*/  BPT.TRAP 0x1 ;  /* 0x000000040000795c */ /* 0x000fea0000300000 */
.L_x_217:
[----:B-1----:R-:W-:-:S04]  /*d600*/  MOV R3, UR44 ;  /* 0x0000002c00037c02 */ /* 0x002fc80008000f00 */
[----:B------:R-:W-:-:S04]  /*d610*/  SHF.L.U32 R3, R3, 0x1f, RZ ;  /* 0x0000001f03037819 */ /* 0x000fc800000006ff */
[----:B------:R-:W1:Y:S02]  /*d620*/  SYNCS.PHASECHK.TRANS64.TRYWAIT P0, [UR40+0x1c090], R3 ;  /* 0x01c09003ff0075a7 */ /* 0x000e640008001128 */
[----:B-1----:R-:W-:Y:S05]  /*d630*/  @!P0 BRA `(.L_x_218) ;  /* 0x000000f400b48947 */ /* 0x002fea0003800000 */
.L_x_433:
[----:B------:R-:W-:-:S09]  /*d640*/  UISETP.NE.AND UP0, UPT, UR38, URZ, UPT ;  /* 0x000000ff2600728c */ /* 0x000fd2000bf05270 */
[----:B------:R-:W-:Y:S05]  /*d650*/  BRA.U UP0, `(.L_x_219) ;  /* 0x0000000100047547 */ /* 0x000fea000b800000 */
[----:B------:R-:W-:Y:S05]  /*d660*/  BPT.TRAP 0x1 ;  /* 0x000000040000795c */ /* 0x000fea0000300000 */
.L_x_219:
[----:B------:R-:W-:Y:S01]  /*d670*/  MOV R5, 0x1 ;  /* 0x0000000100057802 */ /* 0x000fe20000000f00 */
[----:B-1----:R1:W3:Y:S03]  /*d680*/  MUFU.RCP R3, R24 ;  /* 0x0000001800037308 */ /* 0x0022e60000001000 */
[----:B------:R-:W-:-:S04]  /*d690*/  SHF.L.U32 R5, R5, 0x1f, RZ ;  /* 0x0000001f05057819 */ /* 0x000fc800000006ff */
[----:B------:R-:W4:Y:S02]  /*d6a0*/  SYNCS.PHASECHK.TRANS64.TRYWAIT P0, [UR40+0x1c0c0], R5 ;  /* 0x01c0c005ff0075a7 */ /* 0x000f240008001128 */
[----:B-1-34-:R-:W-:Y:S05]  /*d6b0*/  @!P0 BRA `(.L_x_220) ;  /* 0x000000f400ac8947 */ /* 0x01afea0003800000 */
.L_x_434:
[----:B------:R-:W3:Y:S01]  /*d6c0*/  LDCU UR4, c[0x0][0x708] ;  /* 0x0000e100ff0477ac */ /* 0x000ee20008000800 */
[----:B------:R-:W-:Y:S01]  /*d6d0*/  FFMA R30, -R24, R3, 1 ;  /* 0x3f800000181e7423 */ /* 0x000fe20000000103 */
[----:B------:R-:W4:Y:S01]  /*d6e0*/  LDC R33, c[0x0][0x708] ;  /* 0x0001c200ff217b82 */ /* 0x000f220000000800 */
[----:B------:R-:W-:Y:S02]  /*d6f0*/  BSSY.RECONVERGENT B2, `(.L_x_221) ;  /* 0x000000b000027945 */ /* 0x000fe40003800200 */
[----:B------:R-:W-:Y:S01]  /*d700*/  FFMA R30, R3, R30, R3 ;  /* 0x0000001e031e7223 */ /* 0x000fe20000000003 */
[----:B---3--:R-:W-:-:S03]  /*d710*/  MOV R3, UR4 ;  /* 0x0000000400037c02 */ /* 0x008fc60008000f00 */
[----:B-1----:R-:W-:Y:S01]  /*d720*/  FFMA R5, R30, UR4, RZ ;  /* 0x000000041e057c23 */ /* 0x002fe200080000ff */
[----:B------:R-:W1:Y:S03]  /*d730*/  FCHK P0, R3, R24 ;  /* 0x0000001803007302 */ /* 0x000e660000000000 */
[----:B------:R-:W-:-:S04]  /*d740*/  FFMA R0, -R24, R5, UR4 ;  /* 0x0000000418007e23 */ /* 0x000fc80008000105 */
[----:B------:R-:W-:Y:S01]  /*d750*/  FFMA R30, R30, R0, R5 ;  /* 0x000000001e1e7223 */ /* 0x000fe20000000005 */
[----:B-1----:R-:W-:Y:S05]  /*d760*/  @!P0 BRA `(.L_x_222) ;  /* 0x00000000000c8947 */ /* 0x002fea0003800000 */
[----:B------:R-:W-:Y:S02]  /*d770*/  MOV R4, 0xd790 ;  /* 0x0000d79000047802 */ /* 0x000fe40000000f00 */
[----:B--2-4-:R-:W-:Y:S05]  /*d780*/  CALL.REL.NOINC `($__internal_3_$__cuda_sm3x_div_rn_noftz_f32_slowpath) ;  /* 0x00000100006c7944 */ /* 0x014fea0003c00000 */
[----:B------:R-:W-:Y:S02]  /*d790*/  MOV R30, R0 ;  /* 0x00000000001e7202 */ /* 0x000fe40000000f00 */
.L_x_222:
[----:B------:R-:W-:Y:S05]  /*d7a0*/  BSYNC.RECONVERGENT B2 ;  /* 0x0000000000027941 */ /* 0x000fea0003800200 */
.L_x_221:
[----:B------:R-:W-:Y:S01]  /*d7b0*/  VIADD R4, R22, 0x100 ;  /* 0x0000010016047836 */ /* 0x000fe20000000000 */
[----:B------:R-:W-:Y:S01]  /*d7c0*/  SHF.R.U32.HI R0, RZ, 0x5, R2 ;  /* 0x00000005ff007819 */ /* 0x000fe20000011602 */
[C---:B------:R-:W-:Y:S02]  /*d7d0*/  IMAD.SHL.U32 R3, R2.reuse, 0x80, RZ ;  /* 0x0000008002037824 */ /* 0x040fe400078e00ff */
[----:B------:R-:W-:Y:S01]  /*d7e0*/  IMAD.SHL.U32 R6, R2, 0x40, RZ ;  /* 0x0000004002067824 */ /* 0x000fe200078e00ff */
[----:B------:R-:W-:Y:S01]  /*d7f0*/  SHF.R.U32.HI R4, RZ, 0x15, R4 ;  /* 0x00000015ff047819 */ /* 0x000fe20000011604 */
[C---:B------:R-:W-:Y:S01]  /*d800*/  IMAD.SHL.U32 R26, R0.reuse, 0x1000, RZ ;  /* 0x00001000001a7824 */ /* 0x040fe200078e00ff */
[----:B------:R-:W-:Y:S02]  /*d810*/  LOP3.LUT R27, R0, 0x3, RZ, 0xc0, !PT ;  /* 0x00000003001b7812 */ /* 0x000fe400078ec0ff */
[----:B------:R-:W-:Y:S02]  /*d820*/  LOP3.LUT R3, R3, 0xc00, RZ, 0xc0, !PT ;  /* 0x00000c0003037812 */ /* 0x000fe400078ec0ff */
[----:B------:R-:W-:-:S02]  /*d830*/  ISETP.NE.AND P0, PT, R27, R4, PT ;  /* 0x000000041b00720c */ /* 0x000fc40003f05270 */
[----:B------:R-:W-:-:S04]  /*d840*/  LOP3.LUT R3, R3, 0x1c0, R6, 0xf8, !PT ;  /* 0x000001c003037812 */ /* 0x000fc800078ef806 */
[----:B------:R-:W-:-:S07]  /*d850*/  LOP3.LUT R26, R3, 0x3000, R26, 0xf8, !PT ;  /* 0x00003000031a7812 */ /* 0x000fce00078ef81a */
[----:B------:R-:W-:Y:S05]  /*d860*/  @!P0 BRA `(.L_x_223) ;  /* 0x0000000000408947 */ /* 0x000fea0003800000 */
[----:B------:R-:W-:Y:S01]  /*d870*/  MOV R14, 0x8 ;  /* 0x00000008000e7802 */ /* 0x000fe20000000f00 */
[----:B------:R-:W1:Y:S01]  /*d880*/  LDCU.64 UR6, c[0x4][0xb0] ;  /* 0x01001600ff0677ac */ /* 0x000e620008000a00 */
[----:B------:R-:W-:Y:S02]  /*d890*/  HFMA2 R12, -RZ, RZ, 0, 5.9604644775390625e-08 ;  /* 0x00000001ff0c7431 */ /* 0x000fe400000001ff */
[----:B------:R-:W-:Y:S01]  /*d8a0*/  IMAD.MOV.U32 R8, RZ, RZ, 0x192 ;  /* 0x00000192ff087424 */ /* 0x000fe200078e00ff */
[----:B------:R-:W3:Y:S01]  /*d8b0*/  LDCU.64 UR4, c[0x4][0xb8] ;  /* 0x01001700ff0477ac */ /* 0x000ee20008000a00 */
[----:B------:R-:W5:Y:S01]  /*d8c0*/  LDC.64 R14, c[0x4][R14] ;  /* 0x010000000e0e7b82 */ /* 0x000f620000000a00 */
[----:B------:R-:W-:Y:S01]  /*d8d0*/  IMAD.MOV.U32 R13, RZ, RZ, RZ ;  /* 0x000000ffff0d7224 */ /* 0x000fe200078e00ff */
[----:B------:R-:W2:Y:S01]  /*d8e0*/  LDCU.64 UR8, c[0x4][0x40] ;  /* 0x01000800ff0877ac */ /* 0x000ea20008000a00 */
[----:B-1----:R-:W-:Y:S01]  /*d8f0*/  IMAD.U32 R4, RZ, RZ, UR6 ;  /* 0x00000006ff047e24 */ /* 0x002fe2000f8e00ff */
[----:B------:R-:W-:Y:S01]  /*d900*/  MOV R5, UR7 ;  /* 0x0000000700057c02 */ /* 0x000fe20008000f00 */
[----:B---3--:R-:W-:Y:S01]  /*d910*/  IMAD.U32 R6, RZ, RZ, UR4 ;  /* 0x00000004ff067e24 */ /* 0x008fe2000f8e00ff */
[----:B------:R-:W-:Y:S01]  /*d920*/  MOV R7, UR5 ;  /* 0x0000000500077c02 */ /* 0x000fe20008000f00 */
[----:B--2---:R-:W-:Y:S01]  /*d930*/  IMAD.U32 R10, RZ, RZ, UR8 ;  /* 0x00000008ff0a7e24 */ /* 0x004fe2000f8e00ff */
[----:B------:R-:W-:-:S02]  /*d940*/  MOV R11, UR9 ;  /* 0x00000009000b7c02 */ /* 0x000fc40008000f00 */
[----:B------:R-:W-:-:S07]  /*d950*/  LEPC R20, `(.L_x_223) ;  /* 0x000000001014794e */ /* 0x000fce0000000000 */
[----:B----45:R-:W-:Y:S05]  /*d960*/  CALL.ABS.NOINC R14 ;  /* 0x000000000e007343 */ /* 0x030fea0003c00000 */
.L_x_223:
[----:B------:R-:W1:Y:S01]  /*d970*/  S2UR UR4, SR_SWINHI ;  /* 0x00000000000479c3 */ /* 0x000e620000002f00 */
[----:B------:R-:W-:Y:S01]  /*d980*/  UMOV UR6, UR40 ;  /* 0x0000002800067c82 */ /* 0x000fe20008000000 */
[----:B-1----:R-:W-:Y:S01]  /*d990*/  UMOV UR7, UR4 ;  /* 0x0000000400077c82 */ /* 0x002fe20008000000 */
[----:B------:R-:W-:-:S05]  /*d9a0*/  LEA R26, P0, R26, UR6, 0x1 ;  /* 0x000000061a1a7c11 */ /* 0x000fca000f8008ff */
[----:B------:R-:W-:Y:S01]  /*d9b0*/  IMAD.X R29, RZ, RZ, UR7, P0 ;  /* 0x00000007ff1d7e24 */ /* 0x000fe200080e06ff */
[----:B------:R-:W-:Y:S05]  /*d9c0*/  WARPSYNC.ALL ;  /* 0x0000000000007948 */ /* 0x000fea0003800000 */
[----:B------:R-:W-:Y:S02]  /*d9d0*/  R2UR UR4, R22 ;  /* 0x00000000160472ca */ /* 0x000fe400000e0000 */
[----:B------:R-:W-:-:S05]  /*d9e0*/  IADD3 R3, P0, PT, R26, 0x10, RZ ;  /* 0x000000101a037810 */ /* 0x000fca0007f1e0ff */
[----:B------:R-:W-:-:S05]  /*d9f0*/  IMAD.X R37, RZ, RZ, R29, P0 ;  /* 0x000000ffff257224 */ /* 0x000fca00000e061d */
[C---:B------:R-:W-:Y:S01]  /*da00*/  SHF.R.U64 R0, R3.reuse, 0x3, R37 ;  /* 0x0000000303007819 */ /* 0x040fe20000001225 */
[----:B------:R-:W1:Y:S03]  /*da10*/  LDTM.x16 R4, tmem[UR4+0x100] ;  /* 0x00010004000479ee */ /* 0x000e660008240000 */
[----:B------:R-:W-:Y:S01]  /*da20*/  LOP3.LUT R36, R3, 0x70, R0, 0x78, !PT ;  /* 0x0000007003247812 */ /* 0x000fe200078e7800 */
[----:B------:R-:W-:Y:S01]  /*da30*/  VIADD R0, R22, 0x110 ;  /* 0x0000011016007836 */ /* 0x000fe20000000000 */
[----:B------:R-:W-:-:S04]  /*da40*/  SHF.R.U64 R3, R26, 0x3, R29 ;  /* 0x000000031a037819 */ /* 0x000fc8000000121d */
[----:B------:R-:W-:Y:S02]  /*da50*/  LOP3.LUT R28, R26, 0x70, R3, 0x78, !PT ;  /* 0x000000701a1c7812 */ /* 0x000fe400078e7803 */
[----:B------:R-:W-:-:S04]  /*da60*/  SHF.R.U32.HI R0, RZ, 0x15, R0 ;  /* 0x00000015ff007819 */ /* 0x000fc80000011600 */
[----:B------:R-:W-:Y:S01]  /*da70*/  ISETP.NE.AND P0, PT, R27, R0, PT ;  /* 0x000000001b00720c */ /* 0x000fe20003f05270 */
[C---:B-1----:R-:W-:Y:S02]  /*da80*/  FMUL2 R4, R30.reuse.F32, R4.F32x2.HI_LO ;  /* 0x000000041e04724a */ /* 0x042fe40000040000 */
[C---:B------:R-:W-:Y:S02]  /*da90*/  FMUL2 R6, R30.reuse.F32, R6.F32x2.HI_LO ;  /* 0x000000061e06724a */ /* 0x040fe40000040000 */
[C---:B------:R-:W-:Y:S01]  /*daa0*/  FMUL2 R20, R30.reuse.F32, R8.F32x2.HI_LO ;  /* 0x000000081e14724a */ /* 0x040fe20000040000 */
[----:B------:R-:W-:Y:S01]  /*dab0*/  F2FP.F16.F32.PACK_AB R8, R5, R4 ;  /* 0x000000040508723e */ /* 0x000fe200000000ff */
        /* <DEDUP_REMOVED lines=8> */
[----:B------:R-:W-:Y:S01]  /*db40*/  FMUL2 R18, R30.F32, R18.F32x2.HI_LO ;  /* 0x000000121e12724a */ /* 0x000fe20000040000 */
[----:B------:R-:W-:Y:S01]  /*db50*/  F2FP.F16.F32.PACK_AB R5, R15, R14 ;  /* 0x0000000e0f05723e */ /* 0x000fe200000000ff */
[----:B------:R1:W-:Y:S01]  /*db60*/  ST.E.128 desc[UR48][R28.64], R8 ;  /* 0x000000081c007985 */ /* 0x0003e2000c101d30 */
[----:B------:R-:W-:-:S02]  /*db70*/  F2FP.F16.F32.PACK_AB R6, R17, R16 ;  /* 0x000000101106723e */ /* 0x000fc400000000ff */
[----:B------:R-:W-:-:S05]  /*db80*/  F2FP.F16.F32.PACK_AB R7, R19, R18 ;  /* 0x000000121307723e */ /* 0x000fca00000000ff */
[----:B------:R1:W-:Y:S01]  /*db90*/  ST.E.128 desc[UR48][R36.64], R4 ;  /* 0x0000000424007985 */ /* 0x0003e2000c101d30 */
[----:B------:R-:W-:Y:S05]  /*dba0*/  @!P0 BRA `(.L_x_224) ;  /* 0x0000000000408947 */ /* 0x000fea0003800000 */
[----:B------:R-:W-:Y:S01]  /*dbb0*/  MOV R14, 0x8 ;  /* 0x00000008000e7802 */ /* 0x000fe20000000f00 */
[----:B------:R-:W3:Y:S01]  /*dbc0*/  LDCU.64 UR8, c[0x4][0xb0] ;  /* 0x01001600ff0877ac */ /* 0x000ee20008000a00 */
[----:B------:R-:W-:Y:S02]  /*dbd0*/  HFMA2 R12, -RZ, RZ, 0, 5.9604644775390625e-08 ;  /* 0x00000001ff0c7431 */ /* 0x000fe400000001ff */
[----:B-1----:R-:W-:Y:S01]  /*dbe0*/  IMAD.MOV.U32 R8, RZ, RZ, 0x192 ;  /* 0x00000192ff087424 */ /* 0x002fe200078e00ff */
[----:B------:R-:W1:Y:S01]  /*dbf0*/  LDCU.64 UR6, c[0x4][0xb8] ;  /* 0x01001700ff0677ac */ /* 0x000e620008000a00 */
[----:B------:R-:W5:Y:S01]  /*dc00*/  LDC.64 R14, c[0x4][R14] ;  /* 0x010000000e0e7b82 */ /* 0x000f620000000a00 */
[----:B------:R-:W-:Y:S01]  /*dc10*/  IMAD.MOV.U32 R13, RZ, RZ, RZ ;  /* 0x000000ffff0d7224 */ /* 0x000fe200078e00ff */
[----:B------:R-:W2:Y:S01]  /*dc20*/  LDCU.64 UR4, c[0x4][0x40] ;  /* 0x01000800ff0477ac */ /* 0x000ea20008000a00 */
[----:B---3--:R-:W-:Y:S01]  /*dc30*/  IMAD.U32 R4, RZ, RZ, UR8 ;  /* 0x00000008ff047e24 */ /* 0x008fe2000f8e00ff */
[----:B------:R-:W-:Y:S01]  /*dc40*/  MOV R5, UR9 ;  /* 0x0000000900057c02 */ /* 0x000fe20008000f00 */
[----:B-1----:R-:W-:Y:S01]  /*dc50*/  IMAD.U32 R6, RZ, RZ, UR6 ;  /* 0x00000006ff067e24 */ /* 0x002fe2000f8e00ff */
[----:B------:R-:W-:Y:S01]  /*dc60*/  MOV R7, UR7 ;  /* 0x0000000700077c02 */ /* 0x000fe20008000f00 */
[----:B--2---:R-:W-:Y:S01]  /*dc70*/  IMAD.U32 R10, RZ, RZ, UR4 ;  /* 0x00000004ff0a7e24 */ /* 0x004fe2000f8e00ff */
[----:B------:R-:W-:-:S02]  /*dc80*/  MOV R11, UR5 ;  /* 0x00000005000b7c02 */ /* 0x000fc40008000f00 */
[----:B------:R-:W-:-:S07]  /*dc90*/  LEPC R20, `(.L_x_224) ;  /* 0x000000001014794e */ /* 0x000fce0000000000 */
[----:B----45:R-:W-:Y:S05]  /*dca0*/  CALL.ABS.NOINC R14 ;  /* 0x000000000e007343 */ /* 0x030fea0003c00000 */
.L_x_224:
[----:B------:R-:W-:Y:S05]  /*dcb0*/  WARPSYNC.ALL ;  /* 0x0000000000007948 */ /* 0x000fea0003800000 */
[----:B------:R-:W-:Y:S02]  /*dcc0*/  R2UR UR4, R22 ;  /* 0x00000000160472ca */ /* 0x000fe400000e0000 */
[C---:B------:R-:W-:Y:S02]  /*dcd0*/  IADD3 R31, P0, PT, R26.reuse, 0x30, RZ ;  /* 0x000000301a1f7810 */ /* 0x040fe40007f1e0ff */
[----:B------:R-:W-:-:S03]  /*dce0*/  IADD3 R3, P1, PT, R26, 0x20, RZ ;  /* 0x000000201a037810 */ /* 0x000fc60007f3e0ff */
[--C-:B------:R-:W-:Y:S02]  /*dcf0*/  IMAD.X R39, RZ, RZ, R29.reuse, P0 ;  /* 0x000000ffff277224 */ /* 0x100fe400000e061d */
[----:B-1----:R-:W-:-:S04]  /*dd00*/  IMAD.X R37, RZ, RZ, R29, P1 ;  /* 0x000000ffff257224 */ /* 0x002fc800008e061d */
[----:B------:R-:W1:Y:S01]  /*dd10*/  LDTM.x16 R4, tmem[UR4+0x110] ;  /* 0x00011004000479ee */ /* 0x000e620008240000 */
[----:B------:R-:W-:-:S04]  /*dd20*/  SHF.R.U64 R0, R3, 0x3, R37 ;  /* 0x0000000303007819 */ /* 0x000fc80000001225 */
[----:B------:R-:W-:Y:S01]  /*dd30*/  LOP3.LUT R36, R3, 0x70, R0, 0x78, !PT ;  /* 0x0000007003247812 */ /* 0x000fe200078e7800 */
[----:B------:R-:W-:-:S05]  /*dd40*/  VIADD R0, R22, 0x120 ;  /* 0x0000012016007836 */ /* 0x000fca0000000000 */
[----:B------:R-:W-:-:S04]  /*dd50*/  SHF.R.U32.HI R0, RZ, 0x15, R0 ;  /* 0x00000015ff007819 */ /* 0x000fc80000011600 */
[----:B------:R-:W-:Y:S01]  /*dd60*/  ISETP.NE.AND P0, PT, R27, R0, PT ;  /* 0x000000001b00720c */ /* 0x000fe20003f05270 */
[C---:B-1----:R-:W-:Y:S01]  /*dd70*/  FMUL2 R20, R30.reuse.F32, R8.F32x2.HI_LO ;  /* 0x000000081e14724a */ /* 0x042fe20000040000 */
[C---:B------:R-:W-:Y:S01]  /*dd80*/  SHF.R.U64 R8, R31.reuse, 0x3, R39 ;  /* 0x000000031f087819 */ /* 0x040fe20000001227 */
[C---:B------:R-:W-:Y:S02]  /*dd90*/  FMUL2 R4, R30.reuse.F32, R4.F32x2.HI_LO ;  /* 0x000000041e04724a */ /* 0x040fe40000040000 */
[C---:B------:R-:W-:Y:S01]  /*dda0*/  FMUL2 R6, R30.reuse.F32, R6.F32x2.HI_LO ;  /* 0x000000061e06724a */ /* 0x040fe20000040000 */
[----:B------:R-:W-:Y:S01]  /*ddb0*/  LOP3.LUT R38, R31, 0x70, R8, 0x78, !PT ;  /* 0x000000701f267812 */ /* 0x000fe200078e7808 */
        /* <DEDUP_REMOVED lines=9> */
[----:B------:R-:W-:-:S02]  /*de50*/  F2FP.F16.F32.PACK_AB R4, R13, R12 ;  /* 0x0000000c0d04723e */ /* 0x000fc400000000ff */
[----:B------:R-:W-:Y:S01]  /*de60*/  F2FP.F16.F32.PACK_AB R5, R15, R14 ;  /* 0x0000000e0f05723e */ /* 0x000fe200000000ff */
[----:B------:R1:W-:Y:S01]  /*de70*/  ST.E.128 desc[UR48][R36.64], R8 ;  /* 0x0000000824007985 */ /* 0x0003e2000c101d30 */
[----:B------:R-:W-:Y:S02]  /*de80*/  F2FP.F16.F32.PACK_AB R6, R17, R16 ;  /* 0x000000101106723e */ /* 0x000fe400000000ff */
        /* <DEDUP_REMOVED lines=19> */
.L_x_225:
[----:B------:R-:W-:Y:S05]  /*dfc0*/  WARPSYNC.ALL ;  /* 0x0000000000007948 */ /* 0x000fea0003800000 */
[----:B------:R-:W-:Y:S02]  /*dfd0*/  R2UR UR4, R22 ;  /* 0x00000000160472ca */ /* 0x000fe400000e0000 */
[C---:B------:R-:W-:Y:S02]  /*dfe0*/  IADD3 R31, P0, PT, R26.reuse, 0x50, RZ ;  /* 0x000000501a1f7810 */ /* 0x040fe40007f1e0ff */
[----:B------:R-:W-:-:S03]  /*dff0*/  IADD3 R3, P1, PT, R26, 0x40, RZ ;  /* 0x000000401a037810 */ /* 0x000fc60007f3e0ff */
[--C-:B-1----:R-:W-:Y:S02]  /*e000*/  IMAD.X R39, RZ, RZ, R29.reuse, P0 ;  /* 0x000000ffff277224 */ /* 0x102fe400000e061d */
[----:B------:R-:W-:-:S04]  /*e010*/  IMAD.X R37, RZ, RZ, R29, P1 ;  /* 0x000000ffff257224 */ /* 0x000fc800008e061d */
        /* <DEDUP_REMOVED lines=43> */
.L_x_226:
        /* <DEDUP_REMOVED lines=49> */
.L_x_227:
        /* <DEDUP_REMOVED lines=49> */
.L_x_228:
        /* <DEDUP_REMOVED lines=49> */
.L_x_229:
        /* <DEDUP_REMOVED lines=49> */
.L_x_230:
[----:B------:R-:W-:Y:S05]  /*ef10*/  WARPSYNC.ALL ;  /* 0x0000000000007948 */ /* 0x000fea0003800000 */
[----:B------:R-:W-:Y:S01]  /*ef20*/  R2UR UR4, R22 ;  /* 0x00000000160472ca */ /* 0x000fe200000e0000 */
[----:B------:R-:W3:Y:S01]  /*ef30*/  S2R R32, SR_CTAID.X ;  /* 0x0000000000207919 */ /* 0x000ee20000002500 */
[C---:B------:R-:W-:Y:S02]  /*ef40*/  IADD3 R31, P0, PT, R26.reuse, 0x470, RZ ;  /* 0x000004701a1f7810 */ /* 0x040fe40007f1e0ff */
[----:B------:R-:W-:-:S03]  /*ef50*/  IADD3 R3, P1, PT, R26, 0x460, RZ ;  /* 0x000004601a037810 */ /* 0x000fc60007f3e0ff */
[--C-:B-1----:R-:W-:Y:S02]  /*ef60*/  IMAD.X R39, RZ, RZ, R29.reuse, P0 ;  /* 0x000000ffff277224 */ /* 0x102fe400000e061d */
[----:B------:R-:W-:-:S04]  /*ef70*/  IMAD.X R37, RZ, RZ, R29, P1 ;  /* 0x000000ffff257224 */ /* 0x000fc800008e061d */
[----:B------:R-:W1:Y:S01]  /*ef80*/  LDTM.x16 R4, tmem[UR4+0x170] ;  /* 0x00017004000479ee */ /* 0x000e620008240000 */
[----:B------:R-:W5:Y:S01]  /*ef90*/  LDCU.64 UR4, c[0x0][0x880] ;  /* 0x00011000ff0477ac */ /* 0x000f620008000a00 */
[----:B------:R-:W-:-:S04]  /*efa0*/  SHF.R.U64 R0, R3, 0x3, R37 ;  /* 0x0000000303007819 */ /* 0x000fc80000001225 */
[----:B------:R-:W-:Y:S01]  /*efb0*/  LOP3.LUT R36, R3, 0x70, R0, 0x78, !PT ;  /* 0x0000007003247812 */ /* 0x000fe200078e7800 */
[----:B-----5:R-:W-:-:S04]  /*efc0*/  UISETP.NE.U32.AND UP0, UPT, UR4, URZ, UPT ;  /* 0x000000ff0400728c */ /* 0x020fc8000bf05070 */
[----:B------:R-:W-:Y:S01]  /*efd0*/  UISETP.NE.AND.EX UP0, UPT, UR5, URZ, UPT, UP0 ;  /* 0x000000ff0500728c */ /* 0x000fe2000bf05300 */
        /* <DEDUP_REMOVED lines=15> */
[----:B------:R-:W1:Y:S01]  /*f0d0*/  S2R R31, SR_CTAID.Z ;  /* 0x00000000001f7919 */ /* 0x000e620000002700 */
[----:B------:R-:W-:-:S02]  /*f0e0*/  F2FP.F16.F32.PACK_AB R5, R15, R14 ;  /* 0x0000000e0f05723e */ /* 0x000fc400000000ff */
[----:B------:R-:W-:Y:S01]  /*f0f0*/  F2FP.F16.F32.PACK_AB R6, R17, R16 ;  /* 0x000000101106723e */ /* 0x000fe200000000ff */
[----:B------:R5:W-:Y:S01]  /*f100*/  ST.E.128 desc[UR48][R36.64], R8 ;  /* 0x0000000824007985 */ /* 0x000be2000c101d30 */
[----:B------:R-:W-:Y:S01]  /*f110*/  F2FP.F16.F32.PACK_AB R7, R19, R18 ;  /* 0x000000121307723e */ /* 0x000fe200000000ff */
[----:B------:R-:W1:Y:S04]  /*f120*/  S2R R30, SR_CTAID.Y ;  /* 0x00000000001e7919 */ /* 0x000e680000002600 */
[----:B------:R5:W-:Y:S01]  /*f130*/  ST.E.128 desc[UR48][R38.64], R4 ;  /* 0x0000000426007985 */ /* 0x000be2000c101d30 */
[----:B------:R-:W-:Y:S01]  /*f140*/  @!PT LDS RZ, [RZ] ;  /* 0x00000000fffff984 */ /* 0x000fe20000000800 */
[----:B------:R-:W-:Y:S01]  /*f150*/  @!PT LDS RZ, [RZ] ;  /* 0x00000000fffff984 */ /* 0x000fe20000000800 */
[----:B------:R-:W-:Y:S01]  /*f160*/  @!PT LDS RZ, [RZ] ;  /* 0x00000000fffff984 */ /* 0x000fe20000000800 */
[----:B------:R-:W-:Y:S01]  /*f170*/  @!PT LDS RZ, [RZ] ;  /* 0x00000000fffff984 */ /* 0x000fe20000000800 */
[----:B------:R2:W-:Y:S06]  /*f180*/  MEMBAR.ALL.CTA ;  /* 0x0000000000007992 */ /* 0x0005ec0000008000 */
[----:B--2---:R-:W2:Y:S01]  /*f190*/  FENCE.VIEW.ASYNC.S ;  /* 0x00000000000073c6 */ /* 0x004ea20000000000 */
[----:B---3--:R-:W-:Y:S05]  /*f1a0*/  BRA.U !UP0, `(.L_x_231) ;  /* 0x0000000508007547 */ /* 0x008fea000b800000 */
[C---:B------:R-:W-:Y:S01]  /*f1b0*/  FSETP.GEU.AND P0, PT, R24.reuse, 1.175494350822287508e-38, PT ;  /* 0x008000001800780b */ /* 0x040fe20003f0e000 */
[----:B------:R-:W3:Y:S01]  /*f1c0*/  LDCU UR4, c[0x0][0x380] ;  /* 0x00007000ff0477ac */ /* 0x000ee20008000800 */
[----:B------:R-:W-:Y:S01]  /*f1d0*/  MOV R0, 0x3e055027 ;  /* 0x3e05502700007802 */ /* 0x000fe20000000f00 */
[----:B------:R-:W-:Y:S01]  /*f1e0*/  BSSY.RECONVERGENT B0, `(.L_x_231) ;  /* 0x000003c000007945 */ /* 0x000fe20003800200 */
[----:B-----5:R-:W-:Y:S01]  /*f1f0*/  FSEL R5, RZ, -23, P0 ;  /* 0xc1b80000ff057808 */ /* 0x020fe20000000000 */
[----:B------:R-:W5:Y:S08]  /*f200*/  LDCU UR5, c[0x0][0x700] ;  /* 0x0000e000ff0577ac */ /* 0x000f700008000800 */
[----:B------:R-:W-:-:S05]  /*f210*/  @!P0 FMUL R24, R24, 8388608 ;  /* 0x4b00000018188820 */ /* 0x000fca0000400000 */
[C---:B------:R-:W-:Y:S02]  /*f220*/  IADD3 R7, PT, PT, R24.reuse, -0x3f2aaaab, RZ ;  /* 0xc0d5555518077810 */ /* 0x040fe40007ffe0ff */
[C---:B------:R-:W-:Y:S02]  /*f230*/  ISETP.GT.U32.AND P0, PT, R24.reuse, 0x7f7fffff, PT ;  /* 0x7f7fffff1800780c */ /* 0x040fe40003f04070 */
[----:B------:R-:W-:Y:S02]  /*f240*/  LOP3.LUT R7, R7, 0xff800000, RZ, 0xc0, !PT ;  /* 0xff80000007077812 */ /* 0x000fe400078ec0ff */
[C---:B------:R-:W-:Y:S02]  /*f250*/  FSETP.NEU.AND P1, PT, R24.reuse, RZ, PT ;  /* 0x000000ff1800720b */ /* 0x040fe40003f2d000 */
[-C--:B------:R-:W-:Y:S02]  /*f260*/  IADD3 R3, PT, PT, R24, -R7.reuse, RZ ;  /* 0x8000000718037210 */ /* 0x080fe40007ffe0ff */
[----:B------:R-:W-:-:S03]  /*f270*/  I2FP.F32.S32 R4, R7 ;  /* 0x0000000700047245 */ /* 0x000fc60000201400 */
[----:B------:R-:W-:Y:S02]  /*f280*/  FADD R3, R3, -1 ;  /* 0xbf80000003037421 */ /* 0x000fe40000000000 */
[----:B------:R-:W-:Y:S02]  /*f290*/  FFMA R4, R4, 1.1920928955078125e-07, R5 ;  /* 0x3400000004047823 */ /* 0x000fe40000000005 */
[----:B------:R-:W-:-:S04]  /*f2a0*/  FFMA R0, R3, -R0, 0.14084610342979431152 ;  /* 0x3e1039f603007423 */ /* 0x000fc80000000800 */
[----:B------:R-:W-:-:S04]  /*f2b0*/  FFMA R0, R3, R0, -0.12148627638816833496 ;  /* 0xbdf8cdcc03007423 */ /* 0x000fc80000000000 */
[----:B------:R-:W-:-:S04]  /*f2c0*/  FFMA R0, R3, R0, 0.13980610668659210205 ;  /* 0x3e0f295503007423 */ /* 0x000fc80000000000 */
[----:B------:R-:W-:-:S04]  /*f2d0*/  FFMA R0, R3, R0, -0.16684235632419586182 ;  /* 0xbe2ad8b903007423 */ /* 0x000fc80000000000 */
[----:B------:R-:W-:-:S04]  /*f2e0*/  FFMA R0, R3, R0, 0.20012299716472625732 ;  /* 0x3e4ced0b03007423 */ /* 0x000fc80000000000 */
[----:B------:R-:W-:-:S04]  /*f2f0*/  FFMA R0, R3, R0, -0.24999669194221496582 ;  /* 0xbe7fff2203007423 */ /* 0x000fc80000000000 */
[----:B------:R-:W-:-:S04]  /*f300*/  FFMA R0, R3, R0, 0.33333182334899902344 ;  /* 0x3eaaaa7803007423 */ /* 0x000fc80000000000 */
[----:B------:R-:W-:-:S04]  /*f310*/  FFMA R0, R3, R0, -0.5 ;  /* 0xbf00000003007423 */ /* 0x000fc80000000000 */
[----:B------:R-:W-:-:S04]  /*f320*/  FMUL R0, R3, R0 ;  /* 0x0000000003007220 */ /* 0x000fc80000400000 */
[----:B------:R-:W-:Y:S01]  /*f330*/  FFMA R5, R3, R0, R3 ;  /* 0x0000000003057223 */ /* 0x000fe20000000003 */
[----:B------:R-:W-:-:S03]  /*f340*/  MOV R3, 0x7f800000 ;  /* 0x7f80000000037802 */ /* 0x000fc60000000f00 */
[----:B------:R-:W-:Y:S01]  /*f350*/  FFMA R4, R4, 0.69314718246459960938, R5 ;  /* 0x3f31721804047823 */ /* 0x000fe20000000005 */
[----:B------:R-:W-:Y:S01]  /*f360*/  LOP3.LUT R5, R2, 0x7f, RZ, 0xc0, !PT ;  /* 0x0000007f02057812 */ /* 0x000fe200078ec0ff */
[----:B------:R-:W-:-:S03]  /*f370*/  @P0 FFMA R4, R24, R3, +INF ;  /* 0x7f80000018040423 */ /* 0x000fc60000000003 */
[----:B------:R-:W-:Y:S02]  /*f380*/  LEA R0, R32, R5, 0x8 ;  /* 0x0000000520007211 */ /* 0x000fe400078e40ff */
[----:B------:R-:W-:Y:S02]  /*f390*/  FSEL R4, R4, -INF , P1 ;  /* 0xff80000004047808 */ /* 0x000fe40000800000 */
[----:B---3--:R-:W-:-:S03]  /*f3a0*/  ISETP.GE.AND P0, PT, R0, UR4, PT ;  /* 0x0000000400007c0c */ /* 0x008fc6000bf06270 */
[----:B-----5:R-:W-:-:S10]  /*f3b0*/  FFMA R25, R25, UR5, R4 ;  /* 0x0000000519197c23 */ /* 0x020fd40008000004 */
[----:B------:R-:W-:Y:S05]  /*f3c0*/  @P0 BRA `(.L_x_232) ;  /* 0x0000000000740947 */ /* 0x000fea0003800000 */
[----:B------:R-:W3:Y:S01]  /*f3d0*/  LDCU UR7, c[0x0][0x38c] ;  /* 0x00007180ff0777ac */ /* 0x000ee20008000800 */
[----:B------:R-:W-:Y:S01]  /*f3e0*/  HFMA2 R4, -RZ, RZ, 0, 0 ;  /* 0x00000000ff047431 */ /* 0x000fe200000001ff */
[----:B------:R-:W1:Y:S01]  /*f3f0*/  LDCU UR6, c[0x0][0x890] ;  /* 0x00011200ff0677ac */ /* 0x000e620008000800 */
[----:B------:R-:W5:Y:S01]  /*f400*/  LDCU.64 UR4, c[0x0][0x888] ;  /* 0x00011100ff0477ac */ /* 0x000f620008000a00 */
[----:B---3--:R-:W3:Y:S01]  /*f410*/  I2F.U32.RP R7, UR7 ;  /* 0x0000000700077d06 */ /* 0x008ee20008209000 */
[----:B------:R-:W-:Y:S01]  /*f420*/  ISETP.NE.U32.AND P0, PT, RZ, UR7, PT ;  /* 0x00000007ff007c0c */ /* 0x000fe2000bf05070 */
[----:B-1----:R-:W-:-:S06]  /*f430*/  IMAD R0, R31, UR6, R0 ;  /* 0x000000061f007c24 */ /* 0x002fcc000f8e0200 */
[----:B---3--:R-:W1:Y:S02]  /*f440*/  MUFU.RCP R6, R7 ;  /* 0x0000000700067308 */ /* 0x008e640000001000 */
[----:B-1----:R-:W-:-:S06]  /*f450*/  IADD3 R6, PT, PT, R6, 0xffffffe, RZ ;  /* 0x0ffffffe06067810 */ /* 0x002fcc0007ffe0ff */
[----:B------:R-:W1:Y:S02]  /*f460*/  F2I.FTZ.U32.TRUNC.NTZ R5, R6 ;  /* 0x0000000600057305 */ /* 0x000e64000021f000 */
[----:B-1----:R-:W-:Y:S01]  /*f470*/  IADD3 R3, PT, PT, RZ, -R5, RZ ;  /* 0x80000005ff037210 */ /* 0x002fe20007ffe0ff */
[----:B------:R-:W1:Y:S04]  /*f480*/  LDC.64 R6, c[0x0][0x880] ;  /* 0x00022000ff067b82 */ /* 0x000e680000000a00 */
[----:B------:R-:W-:-:S04]  /*f490*/  IMAD R3, R3, UR7, RZ ;  /* 0x0000000703037c24 */ /* 0x000fc8000f8e02ff */
[----:B------:R-:W-:-:S06]  /*f4a0*/  IMAD.HI.U32 R3, R5, R3, R4 ;  /* 0x0000000305037227 */ /* 0x000fcc00078e0004 */
[----:B------:R-:W-:-:S05]  /*f4b0*/  IMAD.HI.U32 R3, R3, R30, RZ ;  /* 0x0000001e03037227 */ /* 0x000fca00078e00ff */
[----:B------:R-:W-:-:S05]  /*f4c0*/  IADD3 R5, PT, PT, -R3, RZ, RZ ;  /* 0x000000ff03057210 */ /* 0x000fca0007ffe1ff */
[----:B------:R-:W-:-:S05]  /*f4d0*/  IMAD R4, R5, UR7, R30 ;  /* 0x0000000705047c24 */ /* 0x000fca000f8e021e */
[----:B------:R-:W-:-:S13]  /*f4e0*/  ISETP.GE.U32.AND P2, PT, R4, UR7, PT ;  /* 0x0000000704007c0c */ /* 0x000fda000bf46070 */
[----:B------:R-:W-:Y:S02]  /*f4f0*/  @P2 IADD3 R4, PT, PT, R4, -UR7, RZ ;  /* 0x8000000704042c10 */ /* 0x000fe4000fffe0ff */
[----:B------:R-:W-:Y:S02]  /*f500*/  @P2 IADD3 R3, PT, PT, R3, 0x1, RZ ;  /* 0x0000000103032810 */ /* 0x000fe40007ffe0ff */
[----:B------:R-:W-:-:S13]  /*f510*/  ISETP.GE.U32.AND P1, PT, R4, UR7, PT ;  /* 0x0000000704007c0c */ /* 0x000fda000bf26070 */
[----:B------:R-:W-:Y:S02]  /*f520*/  @P1 IADD3 R3, PT, PT, R3, 0x1, RZ ;  /* 0x0000000103031810 */ /* 0x000fe40007ffe0ff */
[----:B------:R-:W-:-:S04]  /*f530*/  @!P0 LOP3.LUT R3, RZ, UR7, RZ, 0x33, !PT ;  /* 0x00000007ff038c12 */ /* 0x000fc8000f8e33ff */
[C---:B------:R-:W-:Y:S01]  /*f540*/  IADD3 R5, PT, PT, -R3.reuse, RZ, RZ ;  /* 0x000000ff03057210 */ /* 0x040fe20007ffe1ff */
[----:B-----5:R-:W-:-:S04]  /*f550*/  IMAD R0, R3, UR5, R0 ;  /* 0x0000000503007c24 */ /* 0x020fc8000f8e0200 */
[----:B------:R-:W-:-:S04]  /*f560*/  IMAD R5, R5, UR7, R30 ;  /* 0x0000000705057c24 */ /* 0x000fc8000f8e021e */
[----:B------:R-:W-:-:S04]  /*f570*/  IMAD R5, R5, UR4, R0 ;  /* 0x0000000405057c24 */ /* 0x000fc8000f8e0200 */
[----:B-1----:R-:W-:-:S05]  /*f580*/  IMAD.WIDE.U32 R6, R5, 0x4, R6 ;  /* 0x0000000405067825 */ /* 0x002fca00078e0006 */
[----:B------:R3:W-:Y:S02]  /*f590*/  STG.E desc[UR48][R6.64], R25 ;  /* 0x0000001906007986 */ /* 0x0007e4000c101930 */
.L_x_232:
[----:B------:R-:W-:Y:S05]  /*f5a0*/  BSYNC.RECONVERGENT B0 ;  /* 0x0000000000007941 */ /* 0x000fea0003800200 */
.L_x_231:
[----:B------:R-:W-:Y:S01]  /*f5b0*/  UISETP.NE.AND UP0, UPT, UR38, URZ, UPT ;  /* 0x000000ff2600728c */ /* 0x000fe2000bf05270 */
[----:B------:R-:W-:-:S08]  /*f5c0*/  NOP ;  /* 0x0000000000007918 */ /* 0x000fd00000000000 */
[----:B------:R-:W-:Y:S05]  /*f5d0*/  BRA.U UP0, `(.L_x_233) ;  /* 0x0000000100087547 */ /* 0x000fea000b800000 */
[----:B------:R-:W-:Y:S05]  /*f5e0*/  BPT.TRAP 0x1 ;  /* 0x000000040000795c */ /* 0x000fea0000300000 */
[----:B------:R-:W-:Y:S05]  /*f5f0*/  BPT.TRAP 0x1 ;  /* 0x000000040000795c */ /* 0x000fea0000300000 */
.L_x_233:
[----:B------:R-:W-:Y:S02]  /*f600*/  UIADD3 UR4, UPT, UPT, UR40, 0x1c0a0, URZ ;  /* 0x0001c0a028047890 */ /* 0x000fe4000fffe0ff */
[----:B------:R-:W-:Y:S02]  /*f610*/  UISETP.NE.AND UP0, UPT, UR38, URZ, UPT ;  /* 0x000000ff2600728c */ /* 0x000fe4000bf05270 */
[----:B------:R-:W-:-:S09]  /*f620*/  UPRMT UR4, UR41, 0x654, UR4 ;  /* 0x0000065429047896 */ /* 0x000fd20008000004 */
[----:B--2---:R-:W-:Y:S01]  /*f630*/  SYNCS.ARRIVE.TRANS64.RED.A1T0 RZ, [UR4], RZ ;  /* 0x000000ffffff79a7 */ /* 0x004fe20008100404 */
[----:B------:R-:W-:Y:S05]  /*f640*/  BRA.U UP0, `(.L_x_234) ;  /* 0x0000000100047547 */ /* 0x000fea000b800000 */
[----:B------:R-:W-:Y:S05]  /*f650*/  BPT.TRAP 0x1 ;  /* 0x000000040000795c */ /* 0x000fea0000300000 */
.L_x_234:
[----:B------:R-:W-:Y:S01]  /*f660*/  SYNCS.ARRIVE.TRANS64.A1T0 RZ, [UR40+0x1c0b0], RZ ;  /* 0x01c0b0ffffff79a7 */ /* 0x000fe20008100028 */
[----:B------:R-:W-:-:S09]  /*f670*/  UISETP.NE.AND UP0, UPT, UR36, URZ, UPT ;  /* 0x000000ff2400728c */ /* 0x000fd2000bf05270 */
[----:B------:R-:W-:Y:S05]  /*f680*/  BRA.U !UP0, `(.L_x_235) ;  /* 0x0000000108047547 */ /* 0x000fea000b800000 */
[----:B------:R-:W-:Y:S05]  /*f690*/  BPT.TRAP 0x1 ;  /* 0x000000040000795c */ /* 0x000fea0000300000 */
.L_x_235:
[----:B------:R-:W-:Y:S01]  /*f6a0*/  IMAD.U32 R3, RZ, RZ, UR43 ;  /* 0x0000002bff037e24 */ /* 0x000fe2000f8e00ff */
[----:B------:R-:W-:-:S04]  /*f6b0*/  SHF.R.U32.HI R0, RZ, 0x15, R23 ;  /* 0x00000015ff007819 */ /* 0x000fc80000011617 */
[----:B------:R-:W-:Y:S02]  /*f6c0*/  SHF.L.U32 R3, R3, 0x1f, RZ ;  /* 0x0000001f03037819 */ /* 0x000fe400000006ff */
[----:B------:R-:W-:Y:S02]  /*f6d0*/  ISETP.NE.AND P0, PT, R27, R0, PT ;  /* 0x000000001b00720c */ /* 0x000fe40003f05270 */
[----:B------:R-:W2:Y:S02]  /*f6e0*/  SYNCS.PHASECHK.TRANS64.TRYWAIT P1, [UR40+0x1c080], R3 ;  /* 0x01c08003ff0075a7 */ /* 0x000ea40008021128 */
[----:B--2---:R-:W-:Y:S09]  /*f6f0*/  @!P1 BRA `(.L_x_236) ;  /* 0x000000d400b49947 */ /* 0x004ff20003800000 */
.L_x_435:
[----:B------:R-:W-:Y:S05]  /*f700*/  @!P0 BRA `(.L_x_237) ;  /* 0x0000000000408947 */ /* 0x000fea0003800000 */
[----:B------:R-:W-:Y:S01]  /*f710*/  MOV R14, 0x8 ;  /* 0x00000008000e7802 */ /* 0x000fe20000000f00 */
[----:B------:R-:W1:Y:S01]  /*f720*/  LDCU.64 UR8, c[0x4][0xb0] ;  /* 0x01001600ff0877ac */ /* 0x000e620008000a00 */
[----:B------:R-:W-:Y:S02]  /*f730*/  HFMA2 R12, -RZ, RZ, 0, 5.9604644775390625e-08 ;  /* 0x00000001ff0c7431 */ /* 0x000fe400000001ff */
[----:B-----5:R-:W-:Y:S01]  /*f740*/  IMAD.MOV.U32 R8, RZ, RZ, 0x192 ;  /* 0x00000192ff087424 */ /* 0x020fe200078e00ff */
        /* <DEDUP_REMOVED lines=12> */
.L_x_237:
[----:B------:R-:W-:Y:S05]  /*f810*/  WARPSYNC.ALL ;  /* 0x0000000000007948 */ /* 0x000fea0003800000 */
[----:B------:R-:W-:Y:S01]  /*f820*/  R2UR UR4, R23 ;  /* 0x00000000170472ca */ /* 0x000fe200000e0000 */
[----:B------:R-:W-:-:S12]  /*f830*/  UISETP.NE.AND UP0, UPT, UR36, URZ, UPT ;  /* 0x000000ff2400728c */ /* 0x000fd8000bf05270 */
[----:B---3--:R-:W3:Y:S02]  /*f840*/  LDTM.x2 R24, tmem[UR4] ;  /* 0x00000004001879ee */ /* 0x008ee400080c0000 */
[----:B---3--:R-:W-:Y:S05]  /*f850*/  BRA.U !UP0, `(.L_x_238) ;  /* 0x0000000108047547 */ /* 0x008fea000b800000 */
[----:B------:R-:W-:Y:S05]  /*f860*/  BPT.TRAP 0x1 ;  /* 0x000000040000795c */ /* 0x000fea0000300000 */
.L_x_238:
[----:B------:R-:W-:Y:S02]  /*f870*/  UPRMT UR39, UR41, 0x654, UR39 ;  /* 0x0000065429277896 */ /* 0x000fe40008000027 */
[----:B------:R-:W-:-:S07]  /*f880*/  UISETP.NE.AND UP0, UPT, UR38, URZ, UPT ;  /* 0x000000ff2600728c */ /* 0x000fce000bf05270 */
[----:B------:R-:W-:Y:S02]  /*f890*/  SYNCS.ARRIVE.TRANS64.RED.A1T0 RZ, [UR39], RZ ;  /* 0x000000ffffff79a7 */ /* 0x000fe40008100427 */
[----:B------:R-:W-:Y:S05]  /*f8a0*/  BRA.U UP0, `(.L_x_239) ;  /* 0x0000000100047547 */ /* 0x000fea000b800000 */
[----:B------:R-:W-:Y:S05]  /*f8b0*/  BPT.TRAP 0x1 ;  /* 0x000000040000795c */ /* 0x000fea0000300000 */
.L_x_239:
[----:B--2---:R-:W-:-:S04]  /*f8c0*/  MOV R3, UR44 ;  /* 0x0000002c00037c02 */ /* 0x004fc80008000f00 */
[----:B------:R-:W-:-:S04]  /*f8d0*/  SHF.L.U32 R3, R3, 0x1f, RZ ;  /* 0x0000001f03037819 */ /* 0x000fc800000006ff */
[----:B------:R-:W2:Y:S02]  /*f8e0*/  SYNCS.PHASECHK.TRANS64.TRYWAIT P0, [UR40+0x1c098], R3 ;  /* 0x01c09803ff0075a7 */ /* 0x000ea40008001128 */
[----:B--2---:R-:W-:Y:S05]  /*f8f0*/  @!P0 BRA `(.L_x_240) ;  /* 0x000000d4004c8947 */ /* 0x004fea0003800000 */
.L_x_436:
[----:B------:R-:W-:-:S09]  /*f900*/  UISETP.NE.AND UP0, UPT, UR38, URZ, UPT ;  /* 0x000000ff2600728c */ /* 0x000fd2000bf05270 */
[----:B------:R-:W-:Y:S05]  /*f910*/  BRA.U UP0, `(.L_x_241) ;  /* 0x0000000100047547 */ /* 0x000fea000b800000 */
[----:B------:R-:W-:Y:S05]  /*f920*/  BPT.TRAP 0x1 ;  /* 0x000000040000795c */ /* 0x000fea0000300000 */
.L_x_241:
[----:B--2---:R-:W-:Y:S01]  /*f930*/  MOV R3, 0x1 ;  /* 0x0000000100037802 */ /* 0x004fe20000000f00 */
[----:B-----5:R2:W3:Y:S03]  /*f940*/  MUFU.RCP R5, R24 ;  /* 0x0000001800057308 */ /* 0x0204e60000001000 */
[----:B------:R-:W-:-:S04]  /*f950*/  SHF.L.U32 R3, R3, 0x1f, RZ ;  /* 0x0000001f03037819 */ /* 0x000fc800000006ff */
[----:B------:R-:W5:Y:S02]  /*f960*/  SYNCS.PHASECHK.TRANS64.TRYWAIT P0, [UR40+0x1c0c8], R3 ;  /* 0x01c0c803ff0075a7 */ /* 0x000f640008001128 */
[----:B--23-5:R-:W-:Y:S05]  /*f970*/  @!P0 BRA `(.L_x_242) ;  /* 0x000000d400448947 */ /* 0x02cfea0003800000 */
.L_x_437:
[----:B------:R-:W3:Y:S01]  /*f980*/  LDCU UR4, c[0x0][0x708] ;  /* 0x0000e100ff0477ac */ /* 0x000ee20008000800 */
[----:B--2---:R-:W-:Y:S01]  /*f990*/  FFMA R0, -R24, R5, 1 ;  /* 0x3f80000018007423 */ /* 0x004fe20000000105 */
[----:B------:R-:W-:Y:S03]  /*f9a0*/  BSSY.RECONVERGENT B2, `(.L_x_243) ;  /* 0x000000b000027945 */ /* 0x000fe60003800200 */
[----:B------:R-:W-:Y:S01]  /*f9b0*/  FFMA R0, R5, R0, R5 ;  /* 0x0000000005007223 */ /* 0x000fe20000000005 */
[----:B---3--:R-:W-:-:S03]  /*f9c0*/  MOV R3, UR4 ;  /* 0x0000000400037c02 */ /* 0x008fc60008000f00 */
[----:B------:R-:W-:Y:S01]  /*f9d0*/  FFMA R23, R0, UR4, RZ ;  /* 0x0000000400177c23 */ /* 0x000fe200080000ff */
[----:B------:R-:W2:Y:S03]  /*f9e0*/  FCHK P0, R3, R24 ;  /* 0x0000001803007302 */ /* 0x000ea60000000000 */
[----:B------:R-:W-:-:S04]  /*f9f0*/  FFMA R4, -R24, R23, UR4 ;  /* 0x0000000418047e23 */ /* 0x000fc80008000117 */
[----:B------:R-:W-:Y:S01]  /*fa00*/  FFMA R23, R0, R4, R23 ;  /* 0x0000000400177223 */ /* 0x000fe20000000017 */
[----:B--2---:R-:W-:Y:S06]  /*fa10*/  @!P0 BRA `(.L_x_244) ;  /* 0x00000000000c8947 */ /* 0x004fec0003800000 */
[----:B------:R-:W-:Y:S02]  /*fa20*/  MOV R4, 0xfa40 ;  /* 0x0000fa4000047802 */ /* 0x000fe40000000f00 */
[----:B-1--4-:R-:W-:Y:S05]  /*fa30*/  CALL.REL.NOINC `($__internal_3_$__cuda_sm3x_div_rn_noftz_f32_slowpath) ;  /* 0x000000dc00c07944 */ /* 0x012fea0003c00000 */
[----:B------:R-:W-:Y:S02]  /*fa40*/  MOV R23, R0 ;  /* 0x0000000000177202 */ /* 0x000fe40000000f00 */
.L_x_244:
[----:B------:R-:W-:Y:S05]  /*fa50*/  BSYNC.RECONVERGENT B2 ;  /* 0x0000000000027941 */ /* 0x000fea0003800200 */
.L_x_243:
[----:B------:R-:W-:-:S05]  /*fa60*/  VIADD R0, R22, 0x180 ;  /* 0x0000018016007836 */ /* 0x000fca0000000000 */
[----:B------:R-:W-:-:S04]  /*fa70*/  SHF.R.U32.HI R0, RZ, 0x15, R0 ;  /* 0x00000015ff007819 */ /* 0x000fc80000011600 */
[----:B------:R-:W-:-:S13]  /*fa80*/  ISETP.NE.AND P0, PT, R27, R0, PT ;  /* 0x000000001b00720c */ /* 0x000fda0003f05270 */
[----:B------:R-:W-:Y:S05]  /*fa90*/  @!P0 BRA `(.L_x_245) ;  /* 0x0000000000408947 */ /* 0x000fea0003800000 */
[----:B------:R-:W-:Y:S01]  /*faa0*/  MOV R14, 0x8 ;  /* 0x00000008000e7802 */ /* 0x000fe20000000f00 */
[----:B------:R-:W2:Y:S01]  /*fab0*/  LDCU.64 UR8, c[0x4][0xb0] ;  /* 0x01001600ff0877ac */ /* 0x000ea20008000a00 */
[----:B------:R-:W-:Y:S02]  /*fac0*/  HFMA2 R12, -RZ, RZ, 0, 5.9604644775390625e-08 ;  /* 0x00000001ff0c7431 */ /* 0x000fe400000001ff */
[----:B------:R-:W-:Y:S01]  /*fad0*/  IMAD.MOV.U32 R8, RZ, RZ, 0x192 ;  /* 0x00000192ff087424 */ /* 0x000fe200078e00ff */
[----:B------:R-:W3:Y:S01]  /*fae0*/  LDCU.64 UR6, c[0x4][0xb8] ;  /* 0x01001700ff0677ac */ /* 0x000ee20008000a00 */
[----:B------:R-:W5:Y:S01]  /*faf0*/  LDC.64 R14, c[0x4][R14] ;  /* 0x010000000e0e7b82 */ /* 0x000f620000000a00 */
[----:B------:R-:W-:Y:S01]  /*fb00*/  IMAD.MOV.U32 R13, RZ, RZ, RZ ;  /* 0x000000ffff0d7224 */ /* 0x000fe200078e00ff */
[----:B------:R-:W1:Y:S01]  /*fb10*/  LDCU.64 UR4, c[0x4][0x40] ;  /* 0x01000800ff0477ac */ /* 0x000e620008000a00 */
[----:B--2---:R-:W-:Y:S01]  /*fb20*/  IMAD.U32 R4, RZ, RZ, UR8 ;  /* 0x00000008ff047e24 */ /* 0x004fe2000f8e00ff */
[----:B------:R-:W-:Y:S01]  /*fb30*/  MOV R5, UR9 ;  /* 0x0000000900057c02 */ /* 0x000fe20008000f00 */
[----:B---3--:R-:W-:Y:S01]  /*fb40*/  IMAD.U32 R6, RZ, RZ, UR6 ;  /* 0x00000006ff067e24 */ /* 0x008fe2000f8e00ff */
[----:B------:R-:W-:Y:S01]  /*fb50*/  MOV R7, UR7 ;  /* 0x0000000700077c02 */ /* 0x000fe20008000f00 */
[----:B-1----:R-:W-:Y:S01]  /*fb60*/  IMAD.U32 R10, RZ, RZ, UR4 ;  /* 0x00000004ff0a7e24 */ /* 0x002fe2000f8e00ff */
[----:B------:R-:W-:-:S02]  /*fb70*/  MOV R11, UR5 ;  /* 0x00000005000b7c02 */ /* 0x000fc40008000f00 */
[----:B------:R-:W-:-:S07]  /*fb80*/  LEPC R20, `(.L_x_245) ;  /* 0x000000001014794e */ /* 0x000fce0000000000 */
[----:B----45:R-:W-:Y:S05]  /*fb90*/  CALL.ABS.NOINC R14 ;  /* 0x000000000e007343 */ /* 0x030fea0003c00000 */
.L_x_245:
[----:B------:R-:W-:Y:S05]  /*fba0*/  WARPSYNC.ALL ;  /* 0x0000000000007948 */ /* 0x000fea0003800000 */
[----:B------:R-:W-:Y:S02]  /*fbb0*/  R2UR UR4, R22 ;  /* 0x00000000160472ca */ /* 0x000fe400000e0000 */
[C---:B----4-:R-:W-:Y:S02]  /*fbc0*/  IADD3 R33, P0, PT, R26.reuse, 0x8010, RZ ;  /* 0x000080101a217810 */ /* 0x050fe40007f1e0ff */
[----:B------:R-:W-:-:S03]  /*fbd0*/  IADD3 R3, P1, PT, R26, 0x8000, RZ ;  /* 0x000080001a037810 */ /* 0x000fc60007f3e0ff */
[--C-:B------:R-:W-:Y:S02]  /*fbe0*/  IMAD.X R39, RZ, RZ, R29.reuse, P0 ;  /* 0x000000ffff277224 */ /* 0x100fe400000e061d */
[----:B------:R-:W-:-:S04]  /*fbf0*/  IMAD.X R37, RZ, RZ, R29, P1 ;  /* 0x000000ffff257224 */ /* 0x000fc800008e061d */
[----:B------:R-:W2:Y:S01]  /*fc00*/  LDTM.x16 R4, tmem[UR4+0x180] ;  /* 0x00018004000479ee */ /* 0x000ea20008240000 */
[----:B------:R-:W-:-:S04]  /*fc10*/  SHF.R.U64 R0, R3, 0x3, R37 ;  /* 0x0000000303007819 */ /* 0x000fc80000001225 */
[----:B------:R-:W-:Y:S01]  /*fc20*/  LOP3.LUT R36, R3, 0x70, R0, 0x78, !PT ;  /* 0x0000007003247812 */ /* 0x000fe200078e7800 */
[----:B------:R-:W-:-:S05]  /*fc30*/  VIADD R0, R22, 0x190 ;  /* 0x0000019016007836 */ /* 0x000fca0000000000 */
[----:B------:R-:W-:-:S04]  /*fc40*/  SHF.R.U32.HI R0, RZ, 0x15, R0 ;  /* 0x00000015ff007819 */ /* 0x000fc80000011600 */
[----:B------:R-:W-:Y:S01]  /*fc50*/  ISETP.NE.AND P0, PT, R27, R0, PT ;  /* 0x000000001b00720c */ /* 0x000fe20003f05270 */
[----:B--2---:R-:W-:Y:S01]  /*fc60*/  FMUL2 R20, R23.F32, R8.F32x2.HI_LO ;  /* 0x000000081714724a */ /* 0x004fe20000040000 */
[----:B------:R-:W-:Y:S01]  /*fc70*/  SHF.R.U64 R8, R33, 0x3, R39 ;  /* 0x0000000321087819 */ /* 0x000fe20000001227 */
[C---:B------:R-:W-:Y:S02]  /*fc80*/  FMUL2 R4, R23.reuse.F32, R4.F32x2.HI_LO ;  /* 0x000000041704724a */ /* 0x040fe40000040000 */
[----:B------:R-:W-:Y:S01]  /*fc90*/  FMUL2 R6, R23.F32, R6.F32x2.HI_LO ;  /* 0x000000061706724a */ /* 0x000fe20000040000 */
[----:B------:R-:W-:Y:S01]  /*fca0*/  LOP3.LUT R38, R33, 0x70, R8, 0x78, !PT ;  /* 0x0000007021267812 */ /* 0x000fe200078e7808 */
[----:B------:R-:W-:Y:S01]  /*fcb0*/  FMUL2 R34, R23.F32, R10.F32x2.HI_LO ;  /* 0x0000000a1722724a */ /* 0x000fe20000040000 */
[----:B------:R-:W-:Y:S01]  /*fcc0*/  F2FP.F16.F32.PACK_AB R8, R5, R4 ;  /* 0x000000040508723e */ /* 0x000fe200000000ff */
[----:B------:R-:W-:Y:S01]  /*fcd0*/  FMUL2 R12, R23.F32, R12.F32x2.HI_LO ;  /* 0x0000000c170c724a */ /* 0x000fe20000040000 */
[----:B------:R-:W-:Y:S01]  /*fce0*/  F2FP.F16.F32.PACK_AB R9, R7, R6 ;  /* 0x000000060709723e */ /* 0x000fe200000000ff */
[----:B------:R-:W-:Y:S01]  /*fcf0*/  FMUL2 R14, R23.F32, R14.F32x2.HI_LO ;  /* 0x0000000e170e724a */ /* 0x000fe20000040000 */
[----:B------:R-:W-:Y:S01]  /*fd00*/  F2FP.F16.F32.PACK_AB R10, R21, R20 ;  /* 0x00000014150a723e */ /* 0x000fe200000000ff */
[----:B------:R-:W-:Y:S01]  /*fd10*/  FMUL2 R16, R23.F32, R16.F32x2.HI_LO ;  /* 0x000000101710724a */ /* 0x000fe20000040000 */
        /* <DEDUP_REMOVED lines=12> */
[----:B--2---:R-:W-:Y:S01]  /*fde0*/  IMAD.MOV.U32 R8, RZ, RZ, 0x192 ;  /* 0x00000192ff087424 */ /* 0x004fe200078e00ff */
[----:B------:R-:W2:Y:S01]  /*fdf0*/  LDCU.64 UR6, c[0x4][0xb8] ;  /* 0x01001700ff0677ac */ /* 0x000ea20008000a00 */
[----:B------:R-:W4:Y:S01]  /*fe00*/  LDC.64 R14, c[0x4][R14] ;  /* 0x010000000e0e7b82 */ /* 0x000f220000000a00 */
[----:B------:R-:W-:Y:S01]  /*fe10*/  IMAD.MOV.U32 R13, RZ, RZ, RZ ;  /* 0x000000ffff0d7224 */ /* 0x000fe200078e00ff */
[----:B------:R-:W5:Y:S01]  /*fe20*/  LDCU.64 UR4, c[0x4][0x40] ;  /* 0x01000800ff0477ac */ /* 0x000f620008000a00 */
[----:B---3--:R-:W-:Y:S01]  /*fe30*/  IMAD.U32 R4, RZ, RZ, UR8 ;  /* 0x00000008ff047e24 */ /* 0x008fe2000f8e00ff */
[----:B------:R-:W-:Y:S01]  /*fe40*/  MOV R5, UR9 ;  /* 0x0000000900057c02 */ /* 0x000fe20008000f00 */
[----:B--2---:R-:W-:Y:S01]  /*fe50*/  IMAD.U32 R6, RZ, RZ, UR6 ;  /* 0x00000006ff067e24 */ /* 0x004fe2000f8e00ff */
[----:B------:R-:W-:Y:S01]  /*fe60*/  MOV R7, UR7 ;  /* 0x0000000700077c02 */ /* 0x000fe20008000f00 */
[----:B-----5:R-:W-:Y:S01]  /*fe70*/  IMAD.U32 R10, RZ, RZ, UR4 ;  /* 0x00000004ff0a7e24 */ /* 0x020fe2000f8e00ff */
[----:B------:R-:W-:-:S02]  /*fe80*/  MOV R11, UR5 ;  /* 0x00000005000b7c02 */ /* 0x000fc40008000f00 */
[----:B------:R-:W-:-:S07]  /*fe90*/  LEPC R20, `(.L_x_246) ;  /* 0x000000001014794e */ /* 0x000fce0000000000 */
[----:B-1--4-:R-:W-:Y:S05]  /*fea0*/  CALL.ABS.NOINC R14 ;  /* 0x000000000e007343 */ /* 0x012fea0003c00000 */
.L_x_246:
[----:B------:R-:W-:Y:S05]  /*feb0*/  WARPSYNC.ALL ;  /* 0x0000000000007948 */ /* 0x000fea0003800000 */
[----:B------:R-:W-:Y:S02]  /*fec0*/  R2UR UR4, R22 ;  /* 0x00000000160472ca */ /* 0x000fe400000e0000 */
[C---:B------:R-:W-:Y:S02]  /*fed0*/  IADD3 R33, P0, PT, R26.reuse, 0x8030, RZ ;  /* 0x000080301a217810 */ /* 0x040fe40007f1e0ff */
[----:B------:R-:W-:-:S03]  /*fee0*/  IADD3 R3, P1, PT, R26, 0x8020, RZ ;  /* 0x000080201a037810 */ /* 0x000fc60007f3e0ff */
[--C-:B--2---:R-:W-:Y:S02]  /*fef0*/  IMAD.X R39, RZ, RZ, R29.reuse, P0 ;  /* 0x000000ffff277224 */ /* 0x104fe400000e061d */
        /* <DEDUP_REMOVED lines=44> */
.L_x_247:
        /* <DEDUP_REMOVED lines=49> */
.L_x_248:
        /* <DEDUP_REMOVED lines=49> */
.L_x_249:
        /* <DEDUP_REMOVED lines=49> */
.L_x_250:
        /* <DEDUP_REMOVED lines=49> */
.L_x_251:
        /* <DEDUP_REMOVED lines=49> */
.L_x_252:
[----:B------:R-:W3:Y:S01]  /*11110*/  LDCU.64 UR4, c[0x0][0x880] ;  /* 0x00011000ff0477ac */ /* 0x000ee20008000a00 */
[C---:B------:R-:W-:Y:S02]  /*11120*/  IADD3 R3, P2, PT, R26.reuse, 0x8460, RZ ;  /* 0x000084601a037810 */ /* 0x040fe40007f5e0ff */
[----:B------:R-:W-:-:S03]  /*11130*/  IADD3 R28, P1, PT, R26, 0x8470, RZ ;  /* 0x000084701a1c7810 */ /* 0x000fc60007f3e0ff */
[--C-:B------:R-:W-:Y:S02]  /*11140*/  IMAD.X R35, RZ, RZ, R29.reuse, P2 ;  /* 0x000000ffff237224 */ /* 0x100fe400010e061d */
[----:B------:R-:W-:-:S03]  /*11150*/  IMAD.X R29, RZ, RZ, R29, P1 ;  /* 0x000000ffff1d7224 */ /* 0x000fc600008e061d */
[----:B------:R-:W-:-:S04]  /*11160*/  SHF.R.U64 R0, R3, 0x3, R35 ;  /* 0x0000000303007819 */ /* 0x000fc80000001223 */
[----:B------:R-:W-:Y:S02]  /*11170*/  LOP3.LUT R34, R3, 0x70, R0, 0x78, !PT ;  /* 0x0000007003227812 */ /* 0x000fe400078e7800 */
[----:B---3--:R-:W-:-:S04]  /*11180*/  ISETP.NE.U32.AND P0, PT, RZ, UR4, PT ;  /* 0x00000004ff007c0c */ /* 0x008fc8000bf05070 */
[----:B------:R-:W-:Y:S01]  /*11190*/  ISETP.NE.AND.EX P0, PT, RZ, UR5, PT, P0 ;  /* 0x00000005ff007c0c */ /* 0x000fe2000bf05300 */
[----:B------:R-:W-:Y:S05]  /*111a0*/  WARPSYNC.ALL ;  /* 0x0000000000007948 */ /* 0x000fea0003800000 */
[----:B------:R-:W-:-:S13]  /*111b0*/  R2UR UR4, R22 ;  /* 0x00000000160472ca */ /* 0x000fda00000e0000 */
[----:B--2---:R-:W2:Y:S02]  /*111c0*/  LDTM.x16 R4, tmem[UR4+0x1f0] ;  /* 0x0001f004000479ee */ /* 0x004ea40008240000 */
[C---:B--2---:R-:W-:Y:S01]  /*111d0*/  FMUL2 R20, R23.reuse.F32, R8.F32x2.HI_LO ;  /* 0x000000081714724a */ /* 0x044fe20000040000 */
[C---:B------:R-:W-:Y:S01]  /*111e0*/  SHF.R.U64 R9, R28.reuse, 0x3, R29 ;  /* 0x000000031c097819 */ /* 0x040fe2000000121d */
[C---:B------:R-:W-:Y:S02]  /*111f0*/  FMUL2 R4, R23.reuse.F32, R4.F32x2.HI_LO ;  /* 0x000000041704724a */ /* 0x040fe40000040000 */
[C---:B------:R-:W-:Y:S01]  /*11200*/  FMUL2 R6, R23.reuse.F32, R6.F32x2.HI_LO ;  /* 0x000000061706724a */ /* 0x040fe20000040000 */
        /* <DEDUP_REMOVED lines=16> */
[----:B------:R-:W-:Y:S01]  /*11310*/  @!PT LDS RZ, [RZ] ;  /* 0x00000000fffff984 */ /* 0x000fe20000000800 */
[----:B------:R-:W-:Y:S01]  /*11320*/  @!PT LDS RZ, [RZ] ;  /* 0x00000000fffff984 */ /* 0x000fe20000000800 */
[----:B------:R-:W-:Y:S01]  /*11330*/  @!PT LDS RZ, [RZ] ;  /* 0x00000000fffff984 */ /* 0x000fe20000000800 */
[----:B------:R-:W-:Y:S01]  /*11340*/  @!PT LDS RZ, [RZ] ;  /* 0x00000000fffff984 */ /* 0x000fe20000000800 */
[----:B------:R3:W-:Y:S06]  /*11350*/  MEMBAR.ALL.CTA ;  /* 0x0000000000007992 */ /* 0x0007ec0000008000 */
[----:B---3--:R-:W3:Y:S01]  /*11360*/  FENCE.VIEW.ASYNC.S ;  /* 0x00000000000073c6 */ /* 0x008ee20000000000 */
[----:B------:R-:W-:Y:S05]  /*11370*/  @!P0 BRA `(.L_x_253) ;  /* 0x0000000400048947 */ /* 0x000fea0003800000 */
[C---:B------:R-:W-:Y:S01]  /*11380*/  FSETP.GEU.AND P0, PT, R24.reuse, 1.175494350822287508e-38, PT ;  /* 0x008000001800780b */ /* 0x040fe20003f0e000 */
[----:B------:R-:W4:Y:S01]  /*11390*/  LDCU UR4, c[0x0][0x380] ;  /* 0x00007000ff0477ac */ /* 0x000f220008000800 */
[----:B------:R-:W-:Y:S01]  /*113a0*/  MOV R0, 0x3e055027 ;  /* 0x3e05502700007802 */ /* 0x000fe20000000f00 */
[----:B------:R-:W-:Y:S01]  /*113b0*/  BSSY.RECONVERGENT B0, `(.L_x_253) ;  /* 0x000003d000007945 */ /* 0x000fe20003800200 */
[----:B--2---:R-:W-:Y:S01]  /*113c0*/  FSEL R5, RZ, -23, P0 ;  /* 0xc1b80000ff057808 */ /* 0x004fe20000000000 */
[----:B------:R-:W2:Y:S08]  /*113d0*/  LDCU UR5, c[0x0][0x700] ;  /* 0x0000e000ff0577ac */ /* 0x000eb00008000800 */
[----:B------:R-:W-:-:S05]  /*113e0*/  @!P0 FMUL R24, R24, 8388608 ;  /* 0x4b00000018188820 */ /* 0x000fca0000400000 */
[C---:B------:R-:W-:Y:S02]  /*113f0*/  IADD3 R7, PT, PT, R24.reuse, -0x3f2aaaab, RZ ;  /* 0xc0d5555518077810 */ /* 0x040fe40007ffe0ff */
[C---:B------:R-:W-:Y:S02]  /*11400*/  ISETP.GT.U32.AND P0, PT, R24.reuse, 0x7f7fffff, PT ;  /* 0x7f7fffff1800780c */ /* 0x040fe40003f04070 */
[----:B------:R-:W-:Y:S02]  /*11410*/  LOP3.LUT R7, R7, 0xff800000, RZ, 0xc0, !PT ;  /* 0xff80000007077812 */ /* 0x000fe400078ec0ff */
[C---:B------:R-:W-:Y:S02]  /*11420*/  FSETP.NEU.AND P1, PT, R24.reuse, RZ, PT ;  /* 0x000000ff1800720b */ /* 0x040fe40003f2d000 */
[-C--:B------:R-:W-:Y:S02]  /*11430*/  IADD3 R3, PT, PT, R24, -R7.reuse, RZ ;  /* 0x8000000718037210 */ /* 0x080fe40007ffe0ff */
[----:B------:R-:W-:-:S02]  /*11440*/  I2FP.F32.S32 R4, R7 ;  /* 0x0000000700047245 */ /* 0x000fc40000201400 */
[----:B------:R-:W-:Y:S01]  /*11450*/  MOV R7, 0x7f800000 ;  /* 0x7f80000000077802 */ /* 0x000fe20000000f00 */
[----:B------:R-:W-:Y:S02]  /*11460*/  FADD R3, R3, -1 ;  /* 0xbf80000003037421 */ /* 0x000fe40000000000 */
[----:B------:R-:W-:Y:S01]  /*11470*/  FFMA R4, R4, 1.1920928955078125e-07, R5 ;  /* 0x3400000004047823 */ /* 0x000fe20000000005 */
[----:B------:R-:W-:Y:S01]  /*11480*/  LOP3.LUT R5, R2, 0x7f, RZ, 0xc0, !PT ;  /* 0x0000007f02057812 */ /* 0x000fe200078ec0ff */
        /* <DEDUP_REMOVED lines=10> */
[----:B------:R-:W-:-:S03]  /*11530*/  LEA R0, R32, R5, 0x8 ;  /* 0x0000000520007211 */ /* 0x000fc600078e40ff */
[----:B------:R-:W-:Y:S01]  /*11540*/  FFMA R3, R4, 0.69314718246459960938, R3 ;  /* 0x3f31721804037823 */ /* 0x000fe20000000003 */
[----:B------:R-:W-:Y:S01]  /*11550*/  IADD3 R0, PT, PT, R0, 0x80, RZ ;  /* 0x0000008000007810 */ /* 0x000fe20007ffe0ff */
[----:B------:R-:W-:-:S03]  /*11560*/  @P0 FFMA R3, R24, R7, +INF ;  /* 0x7f80000018030423 */ /* 0x000fc60000000007 */
[----:B----4-:R-:W-:Y:S02]  /*11570*/  ISETP.GE.AND P0, PT, R0, UR4, PT ;  /* 0x0000000400007c0c */ /* 0x010fe4000bf06270 */
[----:B------:R-:W-:-:S05]  /*11580*/  FSEL R2, R3, -INF , P1 ;  /* 0xff80000003027808 */ /* 0x000fca0000800000 */
[----:B--2---:R-:W-:-:S06]  /*11590*/  FFMA R25, R25, UR5, R2 ;  /* 0x0000000519197c23 */ /* 0x004fcc0008000002 */
[----:B------:R-:W-:Y:S05]  /*115a0*/  @P0 BRA `(.L_x_254) ;  /* 0x0000000000740947 */ /* 0x000fea0003800000 */
[----:B------:R-:W2:Y:S01]  /*115b0*/  LDCU UR7, c[0x0][0x38c] ;  /* 0x00007180ff0777ac */ /* 0x000ea20008000800 */
[----:B------:R-:W1:Y:S01]  /*115c0*/  LDCU UR6, c[0x0][0x890] ;  /* 0x00011200ff0677ac */ /* 0x000e620008000800 */
[----:B------:R-:W4:Y:S01]  /*115d0*/  LDCU.64 UR4, c[0x0][0x888] ;  /* 0x00011100ff0477ac */ /* 0x000f220008000a00 */
[----:B--2---:R-:W2:Y:S01]  /*115e0*/  I2F.U32.RP R6, UR7 ;  /* 0x0000000700067d06 */ /* 0x004ea20008209000 */
[----:B------:R-:W-:Y:S01]  /*115f0*/  ISETP.NE.U32.AND P0, PT, RZ, UR7, PT ;  /* 0x00000007ff007c0c */ /* 0x000fe2000bf05070 */
[----:B-1----:R-:W-:-:S06]  /*11600*/  IMAD R31, R31, UR6, R0 ;  /* 0x000000061f1f7c24 */ /* 0x002fcc000f8e0200 */
[----:B--2---:R-:W1:Y:S02]  /*11610*/  MUFU.RCP R4, R6 ;  /* 0x0000000600047308 */ /* 0x004e640000001000 */
[----:B-1----:R-:W-:-:S06]  /*11620*/  IADD3 R4, PT, PT, R4, 0xffffffe, RZ ;  /* 0x0ffffffe04047810 */ /* 0x002fcc0007ffe0ff */
[----:B------:R-:W1:Y:S02]  /*11630*/  F2I.FTZ.U32.TRUNC.NTZ R3, R4 ;  /* 0x0000000400037305 */ /* 0x000e64000021f000 */
[----:B-1----:R-:W-:-:S05]  /*11640*/  IADD3 R2, PT, PT, RZ, -R3, RZ ;  /* 0x80000003ff027210 */ /* 0x002fca0007ffe0ff */
[----:B------:R-:W-:Y:S02]  /*11650*/  IMAD R5, R2, UR7, RZ ;  /* 0x0000000702057c24 */ /* 0x000fe4000f8e02ff */
[----:B------:R-:W-:-:S05]  /*11660*/  HFMA2 R2, -RZ, RZ, 0, 0 ;  /* 0x00000000ff027431 */ /* 0x000fca00000001ff */
[----:B------:R-:W-:-:S06]  /*11670*/  IMAD.HI.U32 R5, R3, R5, R2 ;  /* 0x0000000503057227 */ /* 0x000fcc00078e0002 */
[----:B------:R-:W-:Y:S02]  /*11680*/  IMAD.HI.U32 R2, R5, R30, RZ ;  /* 0x0000001e05027227 */ /* 0x000fe400078e00ff */
[----:B------:R-:W1:Y:S03]  /*11690*/  LDC.64 R4, c[0x0][0x880] ;  /* 0x00022000ff047b82 */ /* 0x000e660000000a00 */
        /* <DEDUP_REMOVED lines=9> */
[----:B----4-:R-:W-:-:S04]  /*11730*/  IMAD R31, R2, UR5, R31 ;  /* 0x00000005021f7c24 */ /* 0x010fc8000f8e021f */
[----:B------:R-:W-:-:S04]  /*11740*/  IMAD R30, R3, UR7, R30 ;  /* 0x00000007031e7c24 */ /* 0x000fc8000f8e021e */
[----:B------:R-:W-:-:S04]  /*11750*/  IMAD R31, R30, UR4, R31 ;  /* 0x000000041e1f7c24 */ /* 0x000fc8000f8e021f */
[----:B-1----:R-:W-:-:S05]  /*11760*/  IMAD.WIDE.U32 R4, R31, 0x4, R4 ;  /* 0x000000041f047825 */ /* 0x002fca00078e0004 */
[----:B------:R2:W-:Y:S02]  /*11770*/  STG.E desc[UR48][R4.64], R25 ;  /* 0x0000001904007986 */ /* 0x0005e4000c101930 */
.L_x_254:
[----:B------:R-:W-:Y:S05]  /*11780*/  BSYNC.RECONVERGENT B0 ;  /* 0x0000000000007941 */ /* 0x000fea0003800200 */
.L_x_253:
[----:B------:R-:W-:Y:S01]  /*11790*/  UISETP.NE.AND UP0, UPT, UR38, URZ, UPT ;  /* 0x000000ff2600728c */ /* 0x000fe2000bf05270 */
[----:B------:R-:W-:-:S08]  /*117a0*/  NOP ;  /* 0x0000000000007918 */ /* 0x000fd00000000000 */
[----:B------:R-:W-:Y:S05]  /*117b0*/  BRA.U UP0, `(.L_x_255) ;  /* 0x0000000100087547 */ /* 0x000fea000b800000 */
[----:B------:R-:W-:Y:S05]  /*117c0*/  BPT.TRAP 0x1 ;  /* 0x000000040000795c */ /* 0x000fea0000300000 */
[----:B------:R-:W-:Y:S05]  /*117d0*/  BPT.TRAP 0x1 ;  /* 0x000000040000795c */ /* 0x000fea0000300000 */
.L_x_255:
[----:B------:R-:W-:Y:S02]  /*117e0*/  UIADD3 UR4, UPT, UPT, UR40, 0x1c0a8, URZ ;  /* 0x0001c0a828047890 */ /* 0x000fe4000fffe0ff */
[----:B------:R-:W-:Y:S02]  /*117f0*/  UISETP.NE.AND UP0, UPT, UR38, URZ, UPT ;  /* 0x000000ff2600728c */ /* 0x000fe4000bf05270 */
[----:B------:R-:W-:-:S09]  /*11800*/  UPRMT UR4, UR41, 0x654, UR4 ;  /* 0x0000065429047896 */ /* 0x000fd20008000004 */
[----:B---3--:R-:W-:Y:S01]  /*11810*/  SYNCS.ARRIVE.TRANS64.RED.A1T0 RZ, [UR4], RZ ;  /* 0x000000ffffff79a7 */ /* 0x008fe20008100404 */
[----:B------:R-:W-:Y:S05]  /*11820*/  BRA.U UP0, `(.L_x_256) ;  /* 0x0000000100047547 */ /* 0x000fea000b800000 */
[----:B------:R-:W-:Y:S05]  /*11830*/  BPT.TRAP 0x1 ;  /* 0x000000040000795c */ /* 0x000fea0000300000 */
.L_x_256:
[----:B------:R-:W-:Y:S01]  /*11840*/  SYNCS.ARRIVE.TRANS64.A1T0 RZ, [UR40+0x1c0b8], RZ ;  /* 0x01c0b8ffffff79a7 */ /* 0x000fe20008100028 */
[----:B------:R-:W-:Y:S05]  /*11850*/  EXIT ;  /* 0x000000000000794d */ /* 0x000fea0003800000 */
.L_x_27:
[----:B------:R-:W-:-:S08]  /*11860*/  NOP ;  /* 0x0000000000007918 */ /* 0x000fd00000000000 */
[----:B------:R-:W1:Y:S02]  /*11870*/  USETMAXREG.TRY_ALLOC.CTAPOOL UP0, 0xc0 ;  /* 0x000000c0000079c8 */ /* 0x000e640008000600 */
[----:B-1----:R-:W-:Y:S05]  /*11880*/  BRA.U !UP0, `(.L_x_27) ;  /* 0xfffffffd08f47547 */ /* 0x002fea000b83ffff */
[----:B------:R-:W1:Y:S01]  /*11890*/  S2UR UR8, SR_CTAID.X ;  /* 0x00000000000879c3 */ /* 0x000e620000002500 */
[----:B------:R-:W2:Y:S02]  /*118a0*/  LDCU.64 UR4, c[0x0][0x380] ;  /* 0x00007000ff0477ac */ /* 0x000ea40008000a00 */
[----:B--2---:R-:W-:Y:S02]  /*118b0*/  UISETP.NE.AND UP0, UPT, UR5, URZ, UPT ;  /* 0x000000ff0500728c */ /* 0x004fe4000bf05270 */
[----:B-1----:R-:W-:-:S04]  /*118c0*/  USHF.L.U32 UR40, UR8, 0x8, URZ ;  /* 0x0000000808287899 */ /* 0x002fc800080006ff */
[----:B------:R-:W-:-:S06]  /*118d0*/  UISETP.GE.U32.OR UP0, UPT, UR40, UR4, !UP0 ;  /* 0x000000042800728c */ /* 0x000fcc000c706470 */
[----:B------:R-:W-:-:S13]  /*118e0*/  PLOP3.LUT P0, PT, PT, PT, UP0, 0x80, 0x8 ;  /* 0x000000000008781c */ /* 0x000fda0003f0f008 */
[----:B------:R-:W-:Y:S05]  /*118f0*/  @P0 EXIT ;  /* 0x000000000000094d */ /* 0x000fea0003800000 */
[----:B------:R-:W-:Y:S02]  /*11900*/  UIADD3 UR10, UPT, UPT, UR5, 0x3f, URZ ;  /* 0x0000003f050a7890 */ /* 0x000fe4000fffe0ff */
[----:B------:R-:W-:Y:S02]  /*11910*/  ULEA UR4, UR8, 0x4, 0x2 ;  /* 0x0000000408047891 */ /* 0x000fe4000f8e10ff */
[----:B------:R-:W-:Y:S02]  /*11920*/  USHF.R.S32.HI UR9, URZ, 0x1f, UR10 ;  /* 0x0000001fff097899 */ /* 0x000fe4000801140a */
[----:B------:R-:W-:Y:S02]  /*11930*/  ULOP3.LUT UR4, UR4, 0x3fffffc, URZ, 0xc0, !UPT ;  /* 0x03fffffc04047892 */ /* 0x000fe4000f8ec0ff */
[----:B------:R-:W-:Y:S02]  /*11940*/  ULEA.HI UR9, UR9, UR10, URZ, 0x6 ;  /* 0x0000000a09097291 */ /* 0x000fe4000f8f30ff */
[----:B------:R-:W-:-:S02]  /*11950*/  UISETP.NE.AND UP1, UPT, UR62, URZ, UPT ;  /* 0x000000ff3e00728c */ /* 0x000fc4000bf25270 */
[----:B------:R-:W-:Y:S02]  /*11960*/  USHF.R.S32.HI UR9, URZ, 0x6, UR9 ;  /* 0x00000006ff097899 */ /* 0x000fe40008011409 */
[----:B------:R-:W-:Y:S02]  /*11970*/  USEL UR49, UR7, UR6, UP1 ;  /* 0x0000000607317287 */ /* 0x000fe40008800000 */
[----:B------:R-:W-:Y:S02]  /*11980*/  UISETP.LT.AND UP0, UPT, UR9, UR4, UPT ;  /* 0x000000040900728c */ /* 0x000fe4000bf01270 */
[----:B------:R-:W-:Y:S02]  /*11990*/  ULOP3.LUT UR49, UR49, 0x1, URZ, 0xc0, !UPT ;  /* 0x0000000131317892 */ /* 0x000fe4000f8ec0ff */
[----:B------:R-:W-:Y:S02]  /*119a0*/  USEL UR39, UR9, UR4, UP0 ;  /* 0x0000000409277287 */ /* 0x000fe40008000000 */
[----:B------:R-:W-:-:S02]  /*119b0*/  USEL UR50, URZ, 0x80, UP1 ;  /* 0x00000080ff327887 */ /* 0x000fc40008800000 */
[----:B------:R-:W-:-:S04]  /*119c0*/  UISETP.LT.AND UP0, UPT, UR39, 0x4, UPT ;  /* 0x000000042700788c */ /* 0x000fc8000bf01270 */
[----:B------:R-:W-:Y:S02]  /*119d0*/  USEL UR60, UR39, 0x4, UP0 ;  /* 0x00000004273c7887 */ /* 0x000fe40008000000 */
[----:B------:R-:W-:Y:S02]  /*119e0*/  UISETP.NE.U32.AND UP0, UPT, UR49, 0x1, UPT ;  /* 0x000000013100788c */ /* 0x000fe4000bf05070 */
[----:B------:R-:W-:-:S07]  /*119f0*/  UIADD3 UR4, UPT, UPT, -UR60, UR39, URZ ;  /* 0x000000273c047290 */ /* 0x000fce000fffe1ff */
[----:B------:R-:W-:Y:S05]  /*11a00*/  BRA.U !UP0, `(.L_x_257) ;  /* 0x0000000108047547 */ /* 0x000fea000b800000 */
[----:B------:R-:W-:Y:S05]  /*11a10*/  BPT.TRAP 0x1 ;  /* 0x000000040000795c */ /* 0x000fea0000300000 */
.L_x_257:
[----:B------:R-:W1:Y:S01]  /*11a20*/  S2UR UR38, SR_CgaCtaId ;  /* 0x00000000002679c3 */ /* 0x000e620000008800 */
[----:B------:R-:W-:Y:S01]  /*11a30*/  UISETP.NE.AND UP0, UPT, UR62, URZ, UPT ;  /* 0x000000ff3e00728c */ /* 0x000fe2000bf05270 */
[----:B------:R-:W-:Y:S01]  /*11a40*/  MOV R3, 0x1 ;  /* 0x0000000100037802 */ /* 0x000fe20000000f00 */
[----:B------:R-:W-:Y:S01]  /*11a50*/  UMOV UR37, 0x400 ;  /* 0x0000040000257882 */ /* 0x000fe20000000000 */
[----:B------:R-:W2:Y:S01]  /*11a60*/  S2R R19, SR_TID.X ;  /* 0x0000000000137919 */ /* 0x000ea20000002100 */
[----:B------:R-:W-:Y:S01]  /*11a70*/  USHF.L.U32 UR48, UR48, 0x3, URZ ;  /* 0x0000000330307899 */ /* 0x000fe200080006ff */
[----:B------:R-:W-:Y:S01]  /*11a80*/  SHF.L.U32 R3, R3, 0x1f, RZ ;  /* 0x0000001f03037819 */ /* 0x000fe200000006ff */
[----:B------:R-:W-:Y:S01]  /*11a90*/  UMOV UR58, 0x1 ;  /* 0x00000001003a7882 */ /* 0x000fe20000000000 */
[----:B------:R-:W-:Y:S01]  /*11aa0*/  UMOV UR55, 0x1 ;  /* 0x0000000100377882 */ /* 0x000fe20000000000 */
[----:B-1----:R-:W-:-:S04]  /*11ab0*/  ULEA UR37, UR38, UR37, 0x18 ;  /* 0x0000002526257291 */ /* 0x002fc8000f8ec0ff */
[----:B------:R-:W-:Y:S02]  /*11ac0*/  UIADD3 UR59, UPT, UPT, UR37, 0x1c078, URZ ;  /* 0x0001c078253b7890 */ /* 0x000fe4000fffe0ff */
[----:B------:R-:W-:Y:S02]  /*11ad0*/  @!UP0 UIADD3 UR59, UPT, UPT, UR37, 0x1c088, URZ ;  /* 0x0001c088253b8890 */ /* 0x000fe4000fffe0ff */
[----:B------:R-:W-:-:S07]  /*11ae0*/  UIADD3 UR47, UPT, UPT, UR37, UR48, URZ ;  /* 0x00000030252f7290 */ /* 0x000fce000fffe0ff */
[----:B------:R-:W1:Y:S02]  /*11af0*/  SYNCS.PHASECHK.TRANS64.TRYWAIT P0, [UR59], R3 ;  /* 0x00000003ff0075a7 */ /* 0x000e64000800113b */
[----:B-12---:R-:W-:Y:S05]  /*11b00*/  @!P0 BRA `(.L_x_258) ;  /* 0x000000b000f88947 */ /* 0x006fea0003800000 */
.L_x_438:
[----:B------:R-:W-:Y:S01]  /*11b10*/  UISETP.GE.AND UP0, UPT, UR4, 0x1, UPT ;  /* 0x000000010400788c */ /* 0x000fe2000bf06270 */
[----:B------:R-:W-:Y:S01]  /*11b20*/  IMAD.MOV.U32 R18, RZ, RZ, RZ ;  /* 0x000000ffff127224 */ /* 0x000fe200078e00ff */
[----:B------:R-:W-:Y:S01]  /*11b30*/  MOV R17, 0xff800000 ;  /* 0xff80000000117802 */ /* 0x000fe20000000f00 */
[----:B------:R-:W-:Y:S01]  /*11b40*/  IMAD.MOV.U32 R16, RZ, RZ, RZ ;  /* 0x000000ffff107224 */ /* 0x000fe200078e00ff */
[----:B------:R-:W-:Y:S01]  /*11b50*/  SHF.R.U32.HI R2, RZ, 0x5, R19 ;  /* 0x00000005ff027819 */ /* 0x000fe20000011613 */
[----:B------:R-:W-:Y:S01]  /*11b60*/  UMOV UR57, URZ ;  /* 0x000000ff00397c82 */ /* 0x000fe20008000000 */
[----:B------:R-:W-:-:S03]  /*11b70*/  UMOV UR56, URZ ;  /* 0x000000ff00387c82 */ /* 0x000fc60008000000 */
[----:B------:R-:W-:Y:S05]  /*11b80*/  BRA.U !UP0, `(.L_x_259) ;  /* 0x00000025086c7547 */ /* 0x000fea000b800000 */
[----:B------:R-:W-:Y:S01]  /*11b90*/  IMAD.U32 R121, R19, 0x10000, RZ ;  /* 0x0001000013797824 */ /* 0x000fe200078e00ff */
[----:B------:R-:W-:Y:S01]  /*11ba0*/  UISETP.NE.AND UP0, UPT, UR62, URZ, UPT ;  /* 0x000000ff3e00728c */ /* 0x000fe2000bf05270 */
[----:B------:R-:W-:Y:S01]  /*11bb0*/  LOP3.LUT R120, R2, 0x3, RZ, 0xc0, !PT ;  /* 0x0000000302787812 */ /* 0x000fe200078ec0ff */
[----:B------:R-:W-:Y:S01]  /*11bc0*/  USHF.L.U32 UR4, UR4, 0x6, URZ ;  /* 0x0000000604047899 */ /* 0x000fe200080006ff */
[----:B------:R-:W-:Y:S01]  /*11bd0*/  IMAD.MOV.U32 R16, RZ, RZ, RZ ;  /* 0x000000ffff107224 */ /* 0x000fe200078e00ff */
[----:B------:R-:W-:Y:S01]  /*11be0*/  LOP3.LUT R121, R121, 0x600000, RZ, 0xc0, !PT ;  /* 0x0060000079797812 */ /* 0x000fe200078ec0ff */
[----:B------:R-:W-:Y:S01]  /*11bf0*/  ULOP3.LUT UR53, URZ, UR60, URZ, 0x33, !UPT ;  /* 0x0000003cff357292 */ /* 0x000fe2000f8e33ff */
[----:B------:R-:W-:Y:S01]  /*11c00*/  IMAD.MOV.U32 R22, RZ, RZ, -0x800000 ;  /* 0xff800000ff167424 */ /* 0x000fe200078e00ff */
[----:B------:R-:W-:Y:S01]  /*11c10*/  UMOV UR46, 0x20 ;  /* 0x00000020002e7882 */ /* 0x000fe20000000000 */
[----:B------:R-:W-:Y:S01]  /*11c20*/  LOP3.LUT R122, R121, UR50, RZ, 0xfc, !PT ;  /* 0x00000032797a7c12 */ /* 0x000fe2000f8efcff */
[----:B------:R-:W-:Y:S01]  /*11c30*/  IMAD.U32 R18, RZ, RZ, UR4 ;  /* 0x00000004ff127e24 */ /* 0x000fe2000f8e00ff */
[----:B------:R-:W-:Y:S01]  /*11c40*/  SHF.R.U32.HI R125, RZ, 0x15, R121 ;  /* 0x00000015ff7d7819 */ /* 0x000fe20000011679 */
[----:B------:R-:W-:-:S02]  /*11c50*/  UIADD3 UR44, UPT, UPT, UR37, 0x1c060, URZ ;  /* 0x0001c060252c7890 */ /* 0x000fc4000fffe0ff */
[----:B------:R-:W-:Y:S01]  /*11c60*/  VIADD R123, R122, 0x20 ;  /* 0x000000207a7b7836 */ /* 0x000fe20000000000 */
[----:B------:R-:W-:Y:S02]  /*11c70*/  USEL UR45, UR52, UR51, UP0 ;  /* 0x00000033342d7287 */ /* 0x000fe40008000000 */
[----:B------:R-:W-:Y:S02]  /*11c80*/  ULOP3.LUT UR54, UR48, 0x8, URZ, 0x3c, !UPT ;  /* 0x0000000830367892 */ /* 0x000fe4000f8e3cff */
[----:B------:R-:W-:Y:S01]  /*11c90*/  SHF.R.U32.HI R123, RZ, 0x15, R123 ;  /* 0x00000015ff7b7819 */ /* 0x000fe2000001167b */
[----:B------:R-:W-:Y:S01]  /*11ca0*/  UMOV UR56, URZ ;  /* 0x000000ff00387c82 */ /* 0x000fe20008000000 */
[----:B------:R-:W-:Y:S01]  /*11cb0*/  UMOV UR55, 0x1 ;  /* 0x0000000100377882 */ /* 0x000fe20000000000 */
[----:B------:R-:W2:Y:S01]  /*11cc0*/  LDCU UR36, c[0x0][0x704] ;  /* 0x0000e080ff2477ac */ /* 0x000ea20008000800 */
[----:B------:R-:W-:Y:S02]  /*11cd0*/  USEL UR46, UR46, 0xa0, UP0 ;  /* 0x000000a02e2e7887 */ /* 0x000fe40008000000 */
[----:B------:R-:W-:-:S02]  /*11ce0*/  @UP0 UIADD3 UR44, UPT, UPT, UR37, 0x1c050, URZ ;  /* 0x0001c050252c0890 */ /* 0x000fc4000fffe0ff */
[----:B------:R-:W-:Y:S01]  /*11cf0*/  UIADD3 UR53, UPT, UPT, UR53, UR39, URZ ;  /* 0x0000002735357290 */ /* 0x000fe2000fffe0ff */
[----:B------:R-:W-:Y:S01]  /*11d00*/  UMOV UR58, 0x1 ;  /* 0x00000001003a7882 */ /* 0x000fe20000000000 */
[----:B------:R-:W-:-:S10]  /*11d10*/  UMOV UR57, URZ ;  /* 0x000000ff00397c82 */ /* 0x000fd40008000000 */
.L_x_277:
[----:B-12---:R-:W-:Y:S01]  /*11d20*/  IADD3 R0, PT, PT, R121, UR46, RZ ;  /* 0x0000002e79007c10 */ /* 0x006fe2000fffe0ff */
[----:B------:R-:W-:-:S04]  /*11d30*/  UISETP.NE.AND UP0, UPT, UR62, URZ, UPT ;  /* 0x000000ff3e00728c */ /* 0x000fc8000bf05270 */
[----:B------:R-:W-:Y:S01]  /*11d40*/  USEL UR42, UR57, UR56, UP0 ;  /* 0x00000038392a7287 */ /* 0x000fe20008000000 */
[----:B------:R-:W1:Y:S01]  /*11d50*/  SHFL.IDX PT, R0, R0, RZ, 0x1f ;  /* 0x00001fff00007589 */ /* 0x000e6200000e0000 */
[----:B------:R-:W-:Y:S01]  /*11d60*/  UISETP.GT.U32.AND UP0, UPT, UR45, 0x1, UPT ;  /* 0x000000012d00788c */ /* 0x000fe2000bf04070 */
[----:B-1----:R-:W-:-:S08]  /*11d70*/  R2UR UR43, R0 ;  /* 0x00000000002b72ca */ /* 0x002fd000000e0000 */
[----:B---3--:R-:W-:Y:S07]  /*11d80*/  BRA.U UP0, `(.L_x_260) ;  /* 0x0000000100047547 */ /* 0x008fee000b800000 */
[----:B--2---:R-:W-:Y:S05]  /*11d90*/  BPT.TRAP 0x1 ;  /* 0x000000040000795c */ /* 0x004fea0000300000 */
.L_x_260:
[----:B------:R-:W-:Y:S01]  /*11da0*/  IMAD.U32 R3, RZ, RZ, UR42 ;  /* 0x0000002aff037e24 */ /* 0x000fe2000f8e00ff */
[----:B------:R-:W-:-:S04]  /*11db0*/  ISETP.NE.AND P0, PT, R120, R125, PT ;  /* 0x0000007d7800720c */ /* 0x000fc80003f05270 */
[----:B------:R-:W-:-:S04]  /*11dc0*/  SHF.L.U32 R3, R3, 0x1f, RZ ;  /* 0x0000001f03037819 */ /* 0x000fc800000006ff */
[----:B------:R-:W1:Y:S02]  /*11dd0*/  SYNCS.PHASECHK.TRANS64.TRYWAIT P1, [UR44], R3 ;  /* 0x00000003ff0075a7 */ /* 0x000e64000802112c */
[----:B-1----:R-:W-:Y:S05]  /*11de0*/  @!P1 BRA `(.L_x_261) ;  /* 0x000000b000589947 */ /* 0x002fea0003800000 */
.L_x_439:
        /* <DEDUP_REMOVED lines=17> */
.L_x_262:
[----:B------:R-:W-:Y:S05]  /*11f00*/  WARPSYNC.ALL ;  /* 0x0000000000007948 */ /* 0x000fea0003800000 */
[----:B------:R-:W-:Y:S02]  /*11f10*/  R2UR UR4, R122 ;  /* 0x000000007a0472ca */ /* 0x000fe400000e0000 */
[----:B------:R-:W-:-:S11]  /*11f20*/  ISETP.NE.AND P0, PT, R120, R123, PT ;  /* 0x0000007b7800720c */ /* 0x000fd60003f05270 */
[----:B------:R-:W3:Y:S02]  /*11f30*/  LDTM.x32 R56, tmem[UR4] ;  /* 0x00000004003879ee */ /* 0x000ee400082c0000 */
[----:B---3--:R-:W-:Y:S05]  /*11f40*/  @!P0 BRA `(.L_x_263) ;  /* 0x0000000000408947 */ /* 0x008fea0003800000 */
        /* <DEDUP_REMOVED lines=16> */
.L_x_263:
[----:B------:R-:W-:Y:S05]  /*12050*/  WARPSYNC.ALL ;  /* 0x0000000000007948 */ /* 0x000fea0003800000 */
[----:B------:R-:W-:Y:S02]  /*12060*/  R2UR UR4, R122 ;  /* 0x000000007a0472ca */ /* 0x000fe400000e0000 */
[C---:B-1----:R-:W-:Y:S02]  /*12070*/  FMNMX3 R3, R22.reuse, R56, R60, !PT ;  /* 0x0000003816037276 */ /* 0x042fe4000780003c */
[C---:B------:R-:W-:Y:S02]  /*12080*/  FMNMX3 R0, R22.reuse, R57, R61, !PT ;  /* 0x0000003916007276 */ /* 0x040fe4000780003d */
[----:B------:R-:W-:-:S02]  /*12090*/  FMNMX3 R5, R22, R58, R62, !PT ;  /* 0x0000003a16057276 */ /* 0x000fc4000780003e */
[----:B------:R-:W-:Y:S02]  /*120a0*/  FMNMX3 R3, R3, R64, R68, !PT ;  /* 0x0000004003037276 */ /* 0x000fe40007800044 */
[----:B------:R-:W-:Y:S02]  /*120b0*/  FMNMX3 R0, R0, R65, R69, !PT ;  /* 0x0000004100007276 */ /* 0x000fe40007800045 */
[----:B------:R-:W-:Y:S01]  /*120c0*/  FMNMX3 R6, R22, R59, R63, !PT ;  /* 0x0000003b16067276 */ /* 0x000fe2000780003f */
[----:B------:R-:W1:Y:S01]  /*120d0*/  LDTM.x32 R24, tmem[UR4+0x20] ;  /* 0x00002004001879ee */ /* 0x000e6200082c0000 */
[----:B------:R-:W-:Y:S02]  /*120e0*/  FMNMX3 R5, R5, R66, R70, !PT ;  /* 0x0000004205057276 */ /* 0x000fe40007800046 */
[----:B------:R-:W-:Y:S02]  /*120f0*/  FMNMX3 R3, R3, R72, R76, !PT ;  /* 0x0000004803037276 */ /* 0x000fe4000780004c */
[----:B------:R-:W-:-:S02]  /*12100*/  FMNMX3 R0, R0, R73, R77, !PT ;  /* 0x0000004900007276 */ /* 0x000fc4000780004d */
[----:B------:R-:W-:Y:S02]  /*12110*/  FMNMX3 R6, R6, R67, R71, !PT ;  /* 0x0000004306067276 */ /* 0x000fe40007800047 */
[----:B------:R-:W-:Y:S02]  /*12120*/  FMNMX3 R5, R5, R74, R78, !PT ;  /* 0x0000004a05057276 */ /* 0x000fe4000780004e */
[----:B------:R-:W-:Y:S02]  /*12130*/  FMNMX3 R3, R3, R80, R84, !PT ;  /* 0x0000005003037276 */ /* 0x000fe40007800054 */
[----:B------:R-:W-:Y:S02]  /*12140*/  FMNMX3 R0, R0, R81, R85, !PT ;  /* 0x0000005100007276 */ /* 0x000fe40007800055 */
[----:B------:R-:W-:Y:S02]  /*12150*/  FMNMX3 R6, R6, R75, R79, !PT ;  /* 0x0000004b06067276 */ /* 0x000fe4000780004f */
[----:B------:R-:W-:-:S02]  /*12160*/  FMNMX3 R5, R5, R82, R86, !PT ;  /* 0x0000005205057276 */ /* 0x000fc40007800056 */
[----:B------:R-:W-:Y:S02]  /*12170*/  FMNMX3 R6, R6, R83, R87, !PT ;  /* 0x0000005306067276 */ /* 0x000fe40007800057 */
[----:B------:R-:W-:Y:S02]  /*12180*/  ISETP.NE.AND P0, PT, R120, R125, PT ;  /* 0x0000007d7800720c */ /* 0x000fe40003f05270 */
[----:B-1----:R-:W-:Y:S02]  /*12190*/  FMNMX3 R3, R3, R24, R28, !PT ;  /* 0x0000001803037276 */ /* 0x002fe4000780001c */
        /* <DEDUP_REMOVED lines=15> */
[----:B------:R-:W-:-:S04]  /*12290*/  FMNMX3 R0, R4, R3, R0, !PT ;  /* 0x0000000304007276 */ /* 0x000fc80007800000 */
[----:B------:R-:W-:-:S04]  /*122a0*/  FMNMX R17, R17, R0, !PT ;  /* 0x0000000011117209 */ /* 0x000fc80007800000 */
[----:B------:R-:W-:-:S04]  /*122b0*/  FSETP.NEU.AND P1, PT, R17, -INF , PT ;  /* 0xff8000001100780b */ /* 0x000fc80003f2d000 */
[----:B------:R-:W-:Y:S01]  /*122c0*/  FSEL R23, R17, RZ, P1 ;  /* 0x000000ff11177208 */ /* 0x000fe20000800000 */
[----:B------:R-:W-:Y:S08]  /*122d0*/  @!P0 BRA `(.L_x_264) ;  /* 0x0000000000408947 */ /* 0x000ff00003800000 */
[----:B------:R-:W-:Y:S01]  /*122e0*/  MOV R14, 0x8 ;  /* 0x00000008000e7802 */ /* 0x000fe20000000f00 */
[----:B------:R-:W1:Y:S01]  /*122f0*/  LDCU.64 UR6, c[0x4][0xb0] ;  /* 0x01001600ff0677ac */ /* 0x000e620008000a00 */
[----:B------:R-:W-:Y:S02]  /*12300*/  HFMA2 R12, -RZ, RZ, 0, 5.9604644775390625e-08 ;  /* 0x00000001ff0c7431 */ /* 0x000fe400000001ff */
[----:B------:R-:W-:Y:S01]  /*12310*/  IMAD.MOV.U32 R8, RZ, RZ, 0x1be ;  /* 0x000001beff087424 */ /* 0x000fe200078e00ff */
[----:B------:R-:W3:Y:S01]  /*12320*/  LDCU.64 UR4, c[0x4][0xb8] ;  /* 0x01001700ff0477ac */ /* 0x000ee20008000a00 */
[----:B------:R-:W4:Y:S01]  /*12330*/  LDC.64 R14, c[0x4][R14] ;  /* 0x010000000e0e7b82 */ /* 0x000f220000000a00 */
[----:B------:R-:W-:Y:S01]  /*12340*/  IMAD.MOV.U32 R13, RZ, RZ, RZ ;  /* 0x000000ffff0d7224 */ /* 0x000fe200078e00ff */
[----:B------:R-:W5:Y:S01]  /*12350*/  LDCU.64 UR8, c[0x4][0x18] ;  /* 0x01000300ff0877ac */ /* 0x000f620008000a00 */
[----:B-1----:R-:W-:Y:S01]  /*12360*/  IMAD.U32 R4, RZ, RZ, UR6 ;  /* 0x00000006ff047e24 */ /* 0x002fe2000f8e00ff */
[----:B------:R-:W-:Y:S01]  /*12370*/  MOV R5, UR7 ;  /* 0x0000000700057c02 */ /* 0x000fe20008000f00 */
[----:B---3--:R-:W-:Y:S01]  /*12380*/  IMAD.U32 R6, RZ, RZ, UR4 ;  /* 0x00000004ff067e24 */ /* 0x008fe2000f8e00ff */
[----:B------:R-:W-:Y:S01]  /*12390*/  MOV R7, UR5 ;  /* 0x0000000500077c02 */ /* 0x000fe20008000f00 */
[----:B-----5:R-:W-:Y:S01]  /*123a0*/  IMAD.U32 R10, RZ, RZ, UR8 ;  /* 0x00000008ff0a7e24 */ /* 0x020fe2000f8e00ff */
[----:B------:R-:W-:-:S02]  /*123b0*/  MOV R11, UR9 ;  /* 0x00000009000b7c02 */ /* 0x000fc40008000f00 */
[----:B------:R-:W-:-:S07]  /*123c0*/  LEPC R20, `(.L_x_264) ;  /* 0x000000001014794e */ /* 0x000fce0000000000 */
[----:B--2-4-:R-:W-:Y:S05]  /*123d0*/  CALL.ABS.NOINC R14 ;  /* 0x000000000e007343 */ /* 0x014fea0003c00000 */
.L_x_264:
[----:B------:R-:W-:Y:S05]  /*123e0*/  WARPSYNC.ALL ;  /* 0x0000000000007948 */ /* 0x000fea0003800000 */
[----:B------:R-:W-:Y:S02]  /*123f0*/  R2UR UR4, R122 ;  /* 0x000000007a0472ca */ /* 0x000fe400000e0000 */
[----:B------:R-:W-:-:S11]  /*12400*/  ISETP.NE.AND P0, PT, RZ, UR49, PT ;  /* 0x00000031ff007c0c */ /* 0x000fd6000bf05270 */
[----:B------:R1:W-:Y:S02]  /*12410*/  STTM.x2 tmem[UR4], R22 ;  /* 0x00000016000079ed */ /* 0x0003e400080c0004 */
[----:B------:R-:W-:Y:S05]  /*12420*/  @P0 BRA `(.L_x_265) ;  /* 0x0000000000040947 */ /* 0x000fea0003800000 */
[----:B--2---:R-:W-:Y:S05]  /*12430*/  BPT.TRAP 0x1 ;  /* 0x000000040000795c */ /* 0x004fea0000300000 */
.L_x_265:
[----:B------:R-:W-:Y:S01]  /*12440*/  UISETP.NE.AND UP0, UPT, UR62, URZ, UPT ;  /* 0x000000ff3e00728c */ /* 0x000fe2000bf05270 */
[----:B------:R-:W-:Y:S01]  /*12450*/  MOV R3, UR61 ;  /* 0x0000003d00037c02 */ /* 0x000fe20008000f00 */
[----:B------:R-:W-:Y:S01]  /*12460*/  UIADD3 UR4, UPT, UPT, UR37, 0x1c080, URZ ;  /* 0x0001c08025047890 */ /* 0x000fe2000fffe0ff */
[----:B------:R-:W-:Y:S01]  /*12470*/  MOV R4, UR48 ;  /* 0x0000003000047c02 */ /* 0x000fe20008000f00 */
[----:B--2---:R-:W-:Y:S01]  /*12480*/  FMUL R0, R23, -UR36 ;  /* 0x8000002417007c20 */ /* 0x004fe20008400000 */
[----:B------:R-:W-:Y:S01]  /*12490*/  SHF.L.U32 R3, R3, 0x1f, RZ ;  /* 0x0000001f03037819 */ /* 0x000fe200000006ff */
[----:B------:R-:W-:Y:S02]  /*124a0*/  USEL UR41, UR58, UR55, UP0 ;  /* 0x000000373a297287 */ /* 0x000fe40008000000 */
[--C-:B------:R-:W-:Y:S02]  /*124b0*/  FFMA2 R56, R56.F32x2.HI_LO, UR36.F32, R0.reuse.F32 ;  /* 0x0000002438387c49 */ /* 0x100fe40009200000 */
[--C-:B------:R-:W-:Y:S01]  /*124c0*/  FFMA2 R58, R58.F32x2.HI_LO, UR36.F32, R0.reuse.F32 ;  /* 0x000000243a3a7c49 */ /* 0x100fe20009200000 */
[----:B------:R-:W-:Y:S01]  /*124d0*/  @UP0 UIADD3 UR4, UPT, UPT, UR37, 0x1c070, URZ ;  /* 0x0001c07025040890 */ /* 0x000fe2000fffe0ff */
[--C-:B------:R-:W-:Y:S01]  /*124e0*/  FFMA2 R60, R60.F32x2.HI_LO, UR36.F32, R0.reuse.F32 ;  /* 0x000000243c3c7c49 */ /* 0x100fe20009200000 */
[----:B------:R-:W-:Y:S01]  /*124f0*/  FSETP.GEU.AND P1, PT, R56, -126, PT ;  /* 0xc2fc00003800780b */ /* 0x000fe20003f2e000 */
[----:B------:R-:W-:Y:S01]  /*12500*/  ULOP3.LUT UR41, UR41, 0x1, URZ, 0x3c, !UPT ;  /* 0x0000000129297892 */ /* 0x000fe2000f8e3cff */
[----:B------:R-:W-:Y:S01]  /*12510*/  FSETP.GEU.AND P0, PT, R57, -126, PT ;  /* 0xc2fc00003900780b */ /* 0x000fe20003f0e000 */
[----:B------:R-:W-:Y:S01]  /*12520*/  FFMA2 R62, R62.F32x2.HI_LO, UR36.F32, R0.F32 ;  /* 0x000000243e3e7c49 */ /* 0x000fe20009200000 */
[----:B------:R-:W-:-:S02]  /*12530*/  FSETP.GEU.AND P6, PT, R58, -126, PT ;  /* 0xc2fc00003a00780b */ /* 0x000fc40003fce000 */
[----:B------:R-:W-:Y:S01]  /*12540*/  FSETP.GEU.AND P5, PT, R59, -126, PT ;  /* 0xc2fc00003b00780b */ /* 0x000fe20003fae000 */
[----:B------:R-:W-:Y:S01]  /*12550*/  SYNCS.ARRIVE.TRANS64.A1T0 RZ, [UR4], RZ ;  /* 0x000000ffffff79a7 */ /* 0x000fe20008100004 */
[----:B------:R-:W-:Y:S02]  /*12560*/  FSETP.GEU.AND P4, PT, R60, -126, PT ;  /* 0xc2fc00003c00780b */ /* 0x000fe40003f8e000 */
[----:B------:R-:W-:-:S03]  /*12570*/  FSETP.GEU.AND P3, PT, R61, -126, PT ;  /* 0xc2fc00003d00780b */ /* 0x000fc60003f6e000 */
[----:B------:R-:W-:Y:S01]  /*12580*/  @!P1 FMUL R56, R56, 0.5 ;  /* 0x3f00000038389820 */ /* 0x000fe20000400000 */
[----:B------:R-:W2:Y:S01]  /*12590*/  SYNCS.PHASECHK.TRANS64.TRYWAIT P2, [R4+UR37+0x1c0d0], R3 ;  /* 0x01c0d003040075a7 */ /* 0x000ea20008041125 */
[----:B------:R-:W-:Y:S02]  /*125a0*/  @!P0 FMUL R57, R57, 0.5 ;  /* 0x3f00000039398820 */ /* 0x000fe40000400000 */
[----:B------:R-:W-:Y:S02]  /*125b0*/  @!P6 FMUL R58, R58, 0.5 ;  /* 0x3f0000003a3ae820 */ /* 0x000fe40000400000 */
[----:B------:R-:W-:Y:S01]  /*125c0*/  @!P5 FMUL R59, R59, 0.5 ;  /* 0x3f0000003b3bd820 */ /* 0x000fe20000400000 */
[----:B------:R-:W3:Y:S08]  /*125d0*/  MUFU.EX2 R56, R56 ;  /* 0x0000003800387308 */ /* 0x000ef00000000800 */
[----:B------:R-:W4:Y:S08]  /*125e0*/  MUFU.EX2 R57, R57 ;  /* 0x0000003900397308 */ /* 0x000f300000000800 */
[----:B------:R-:W5:Y:S08]  /*125f0*/  MUFU.EX2 R58, R58 ;  /* 0x0000003a003a7308 */ /* 0x000f700000000800 */
[----:B------:R-:W1:Y:S02]  /*12600*/  MUFU.EX2 R59, R59 ;  /* 0x0000003b003b7308 */ /* 0x000e640000000800 */
[----:B-12345:R-:W-:Y:S05]  /*12610*/  @!P2 BRA `(.L_x_266) ;  /* 0x000000a80064a947 */ /* 0x03efea0003800000 */
.L_x_440:
[----:B------:R-:W-:Y:S01]  /*12620*/  @!P1 FMUL R56, R56, R56 ;  /* 0x0000003838389220 */ /* 0x000fe20000400000 */
[----:B------:R-:W-:Y:S01]  /*12630*/  FSETP.GEU.AND P2, PT, R62, -126, PT ;  /* 0xc2fc00003e00780b */ /* 0x000fe20003f4e000 */
[----:B------:R-:W-:Y:S01]  /*12640*/  @!P4 FMUL R60, R60, 0.5 ;  /* 0x3f0000003c3cc820 */ /* 0x000fe20000400000 */
[----:B------:R-:W-:Y:S01]  /*12650*/  FSETP.GEU.AND P1, PT, R63, -126, PT ;  /* 0xc2fc00003f00780b */ /* 0x000fe20003f2e000 */
[----:B------:R-:W-:Y:S01]  /*12660*/  @!P3 FMUL R61, R61, 0.5 ;  /* 0x3f0000003d3db820 */ /* 0x000fe20000400000 */
[--C-:B------:R-:W-:Y:S01]  /*12670*/  FFMA2 R64, R64.F32x2.HI_LO, UR36.F32, R0.reuse.F32 ;  /* 0x0000002440407c49 */ /* 0x100fe20009200000 */
[----:B------:R-:W-:Y:S01]  /*12680*/  USHF.R.U32.HI UR4, URZ, 0x15, UR43 ;  /* 0x00000015ff047899 */ /* 0x000fe2000801162b */
[----:B------:R-:W-:Y:S01]  /*12690*/  @!P0 FMUL R57, R57, R57 ;  /* 0x0000003939398220 */ /* 0x000fe20000400000 */
[----:B------:R-:W2:Y:S01]  /*126a0*/  MUFU.EX2 R60, R60 ;  /* 0x0000003c003c7308 */ /* 0x000ea20000000800 */
[--C-:B------:R-:W-:Y:S01]  /*126b0*/  FFMA2 R66, R66.F32x2.HI_LO, UR36.F32, R0.reuse.F32 ;  /* 0x0000002442427c49 */ /* 0x100fe20009200000 */
[----:B------:R-:W-:Y:S01]  /*126c0*/  FSETP.GEU.AND P0, PT, R64, -126, PT ;  /* 0xc2fc00004000780b */ /* 0x000fe20003f0e000 */
[--C-:B------:R-:W-:Y:S01]  /*126d0*/  FFMA2 R68, R68.F32x2.HI_LO, UR36.F32, R0.reuse.F32 ;  /* 0x0000002444447c49 */ /* 0x100fe20009200000 */
[----:B-1----:R-:W-:Y:S01]  /*126e0*/  MOV R3, UR4 ;  /* 0x0000000400037c02 */ /* 0x002fe20008000f00 */
[--C-:B------:R-:W-:Y:S01]  /*126f0*/  FFMA2 R70, R70.F32x2.HI_LO, UR36.F32, R0.reuse.F32 ;  /* 0x0000002446467c49 */ /* 0x100fe20009200000 */
[----:B------:R-:W-:Y:S01]  /*12700*/  UISETP.NE.AND UP0, UPT, UR62, URZ, UPT ;  /* 0x000000ff3e00728c */ /* 0x000fe2000bf05270 */
[----:B------:R-:W-:Y:S01]  /*12710*/  @!P2 FMUL R62, R62, 0.5 ;  /* 0x3f0000003e3ea820 */ /* 0x000fe20000400000 */
[----:B------:R-:W-:Y:S01]  /*12720*/  @!P1 FMUL R63, R63, 0.5 ;  /* 0x3f0000003f3f9820 */ /* 0x000fe20000400000 */
[----:B------:R-:W1:Y:S01]  /*12730*/  MUFU.EX2 R61, R61 ;  /* 0x0000003d003d7308 */ /* 0x000e620000000800 */
[----:B------:R-:W-:Y:S01]  /*12740*/  @!P6 FMUL R58, R58, R58 ;  /* 0x0000003a3a3ae220 */ /* 0x000fe20000400000 */
[----:B------:R-:W-:Y:S01]  /*12750*/  @!P5 FMUL R59, R59, R59 ;  /* 0x0000003b3b3bd220 */ /* 0x000fe20000400000 */
[----:B------:R-:W-:Y:S01]  /*12760*/  FSETP.GEU.AND P6, PT, R65, -126, PT ;  /* 0xc2fc00004100780b */ /* 0x000fe20003fce000 */
[--C-:B------:R-:W-:Y:S01]  /*12770*/  FFMA2 R72, R72.F32x2.HI_LO, UR36.F32, R0.reuse.F32 ;  /* 0x0000002448487c49 */ /* 0x100fe20009200000 */
[----:B------:R-:W-:Y:S01]  /*12780*/  FSETP.GEU.AND P5, PT, R66, -126, PT ;  /* 0xc2fc00004200780b */ /* 0x000fe20003fae000 */
[----:B------:R-:W-:Y:S01]  /*12790*/  @!P0 FMUL R64, R64, 0.5 ;  /* 0x3f00000040408820 */ /* 0x000fe20000400000 */
[--C-:B------:R-:W-:Y:S01]  /*127a0*/  FFMA2 R74, R74.F32x2.HI_LO, UR36.F32, R0.reuse.F32 ;  /* 0x000000244a4a7c49 */ /* 0x100fe20009200000 */
[----:B------:R-:W3:Y:S01]  /*127b0*/  MUFU.EX2 R62, R62 ;  /* 0x0000003e003e7308 */ /* 0x000ee20000000800 */
[----:B--2---:R-:W-:Y:S01]  /*127c0*/  @!P4 FMUL R60, R60, R60 ;  /* 0x0000003c3c3cc220 */ /* 0x004fe20000400000 */
[----:B------:R-:W-:Y:S01]  /*127d0*/  FSETP.GEU.AND P4, PT, R67, -126, PT ;  /* 0xc2fc00004300780b */ /* 0x000fe20003f8e000 */
[--C-:B------:R-:W-:Y:S01]  /*127e0*/  FFMA2 R76, R76.F32x2.HI_LO, UR36.F32, R0.reuse.F32 ;  /* 0x000000244c4c7c49 */ /* 0x100fe20009200000 */
[----:B------:R-:W-:Y:S01]  /*127f0*/  ULOP3.LUT UR61, UR61, 0x1, URZ, 0x3c, !UPT ;  /* 0x000000013d3d7892 */ /* 0x000fe2000f8e3cff */
[--C-:B------:R-:W-:Y:S01]  /*12800*/  FFMA2 R78, R78.F32x2.HI_LO, UR36.F32, R0.reuse.F32 ;  /* 0x000000244e4e7c49 */ /* 0x100fe20009200000 */
[----:B------:R-:W-:Y:S01]  /*12810*/  USEL UR58, UR41, UR58, UP0 ;  /* 0x0000003a293a7287 */ /* 0x000fe20008000000 */
[--C-:B------:R-:W-:Y:S01]  /*12820*/  FFMA2 R80, R80.F32x2.HI_LO, UR36.F32, R0.reuse.F32 ;  /* 0x0000002450507c49 */ /* 0x100fe20009200000 */
[----:B------:R-:W2:Y:S01]  /*12830*/  MUFU.EX2 R63, R63 ;  /* 0x0000003f003f7308 */ /* 0x000ea20000000800 */
[----:B-1----:R-:W-:Y:S01]  /*12840*/  @!P3 FMUL R61, R61, R61 ;  /* 0x0000003d3d3db220 */ /* 0x002fe20000400000 */
[----:B------:R-:W-:Y:S01]  /*12850*/  FSETP.GEU.AND P3, PT, R68, -126, PT ;  /* 0xc2fc00004400780b */ /* 0x000fe20003f6e000 */
[----:B------:R-:W-:Y:S01]  /*12860*/  @!P6 FMUL R65, R65, 0.5 ;  /* 0x3f0000004141e820 */ /* 0x000fe20000400000 */
[----:B------:R-:W-:Y:S01]  /*12870*/  @!P5 FMUL R66, R66, 0.5 ;  /* 0x3f0000004242d820 */ /* 0x000fe20000400000 */
[--C-:B------:R-:W-:Y:S01]  /*12880*/  FFMA2 R82, R82.F32x2.HI_LO, UR36.F32, R0.reuse.F32 ;  /* 0x0000002452527c49 */ /* 0x100fe20009200000 */
[----:B------:R-:W-:Y:S01]  /*12890*/  USEL UR55, UR55, UR41, UP0 ;  /* 0x0000002937377287 */ /* 0x000fe20008000000 */
[----:B------:R-:W-:Y:S01]  /*128a0*/  @!P4 FMUL R67, R67, 0.5 ;  /* 0x3f0000004343c820 */ /* 0x000fe20000400000 */
[----:B------:R-:W1:Y:S01]  /*128b0*/  MUFU.EX2 R64, R64 ;  /* 0x0000004000407308 */ /* 0x000e620000000800 */
[----:B---3--:R-:W-:Y:S01]  /*128c0*/  @!P2 FMUL R62, R62, R62 ;  /* 0x0000003e3e3ea220 */ /* 0x008fe20000400000 */
[----:B------:R-:W-:Y:S01]  /*128d0*/  FSETP.GEU.AND P2, PT, R69, -126, PT ;  /* 0xc2fc00004500780b */ /* 0x000fe20003f4e000 */
[----:B------:R-:W-:-:S02]  /*128e0*/  FFMA2 R84, R84.F32x2.HI_LO, UR36.F32, R0.F32 ;  /* 0x0000002454547c49 */ /* 0x000fc40009200000 */
[--C-:B------:R-:W-:Y:S02]  /*128f0*/  FFMA2 R86, R86.F32x2.HI_LO, UR36.F32, R0.reuse.F32 ;  /* 0x0000002456567c49 */ /* 0x100fe40009200000 */
[----:B------:R-:W-:Y:S01]  /*12900*/  @!P3 FMUL R68, R68, 0.5 ;  /* 0x3f0000004444b820 */ /* 0x000fe20000400000 */
[----:B------:R-:W3:Y:S01]  /*12910*/  MUFU.EX2 R65, R65 ;  /* 0x0000004100417308 */ /* 0x000ee20000000800 */
[----:B--2---:R-:W-:Y:S01]  /*12920*/  @!P1 FMUL R63, R63, R63 ;  /* 0x0000003f3f3f9220 */ /* 0x004fe20000400000 */
[----:B------:R-:W-:Y:S01]  /*12930*/  FSETP.GEU.AND P1, PT, R70, -126, PT ;  /* 0xc2fc00004600780b */ /* 0x000fe20003f2e000 */
[--C-:B------:R-:W-:Y:S02]  /*12940*/  FFMA2 R24, R24.F32x2.HI_LO, UR36.F32, R0.reuse.F32 ;  /* 0x0000002418187c49 */ /* 0x100fe40009200000 */
[--C-:B------:R-:W-:Y:S02]  /*12950*/  FFMA2 R26, R26.F32x2.HI_LO, UR36.F32, R0.reuse.F32 ;  /* 0x000000241a1a7c49 */ /* 0x100fe40009200000 */
[----:B------:R-:W-:Y:S01]  /*12960*/  @!P2 FMUL R69, R69, 0.5 ;  /* 0x3f0000004545a820 */ /* 0x000fe20000400000 */
[----:B------:R-:W2:Y:S01]  /*12970*/  MUFU.EX2 R66, R66 ;  /* 0x0000004200427308 */ /* 0x000ea20000000800 */
[----:B-1----:R-:W-:Y:S01]  /*12980*/  @!P0 FMUL R64, R64, R64 ;  /* 0x0000004040408220 */ /* 0x002fe20000400000 */
[----:B------:R-:W-:Y:S01]  /*12990*/  FSETP.GEU.AND P0, PT, R71, -126, PT ;  /* 0xc2fc00004700780b */ /* 0x000fe20003f0e000 */
[----:B------:R-:W-:-:S02]  /*129a0*/  FFMA2 R28, R28.F32x2.HI_LO, UR36.F32, R0.F32 ;  /* 0x000000241c1c7c49 */ /* 0x000fc40009200000 */
[--C-:B------:R-:W-:Y:S02]  /*129b0*/  FFMA2 R30, R30.F32x2.HI_LO, UR36.F32, R0.reuse.F32 ;  /* 0x000000241e1e7c49 */ /* 0x100fe40009200000 */
[----:B------:R-:W-:Y:S01]  /*129c0*/  @!P1 FMUL R70, R70, 0.5 ;  /* 0x3f00000046469820 */ /* 0x000fe20000400000 */
[----:B------:R-:W1:Y:S01]  /*129d0*/  MUFU.EX2 R67, R67 ;  /* 0x0000004300437308 */ /* 0x000e620000000800 */
[----:B---3--:R-:W-:Y:S01]  /*129e0*/  @!P6 FMUL R65, R65, R65 ;  /* 0x000000414141e220 */ /* 0x008fe20000400000 */
[----:B------:R-:W-:Y:S01]  /*129f0*/  FSETP.GEU.AND P6, PT, R72, -126, PT ;  /* 0xc2fc00004800780b */ /* 0x000fe20003fce000 */
[--C-:B------:R-:W-:Y:S02]  /*12a00*/  FFMA2 R32, R32.F32x2.HI_LO, UR36.F32, R0.reuse.F32 ;  /* 0x0000002420207c49 */ /* 0x100fe40009200000 */
[--C-:B------:R-:W-:Y:S02]  /*12a10*/  FFMA2 R34, R34.F32x2.HI_LO, UR36.F32, R0.reuse.F32 ;  /* 0x0000002422227c49 */ /* 0x100fe40009200000 */
[----:B------:R-:W-:Y:S01]  /*12a20*/  @!P0 FMUL R71, R71, 0.5 ;  /* 0x3f00000047478820 */ /* 0x000fe20000400000 */
[----:B------:R-:W3:Y:S01]  /*12a30*/  MUFU.EX2 R68, R68 ;  /* 0x0000004400447308 */ /* 0x000ee20000000800 */
[----:B--2---:R-:W-:Y:S01]  /*12a40*/  @!P5 FMUL R66, R66, R66 ;  /* 0x000000424242d220 */ /* 0x004fe20000400000 */
[----:B------:R-:W-:Y:S01]  /*12a50*/  FSETP.GEU.AND P5, PT, R73, -126, PT ;  /* 0xc2fc00004900780b */ /* 0x000fe20003fae000 */
[----:B------:R-:W-:-:S02]  /*12a60*/  FFMA2 R36, R36.F32x2.HI_LO, UR36.F32, R0.F32 ;  /* 0x0000002424247c49 */ /* 0x000fc40009200000 */
[--C-:B------:R-:W-:Y:S02]  /*12a70*/  FFMA2 R38, R38.F32x2.HI_LO, UR36.F32, R0.reuse.F32 ;  /* 0x0000002426267c49 */ /* 0x100fe40009200000 */
[----:B------:R-:W-:Y:S01]  /*12a80*/  @!P6 FMUL R72, R72, 0.5 ;  /* 0x3f0000004848e820 */ /* 0x000fe20000400000 */
[----:B------:R-:W2:Y:S01]  /*12a90*/  MUFU.EX2 R69, R69 ;  /* 0x0000004500457308 */ /* 0x000ea20000000800 */
[----:B-1----:R-:W-:Y:S01]  /*12aa0*/  @!P4 FMUL R67, R67, R67 ;  /* 0x000000434343c220 */ /* 0x002fe20000400000 */
[----:B------:R-:W-:Y:S01]  /*12ab0*/  FSETP.GEU.AND P4, PT, R74, -126, PT ;  /* 0xc2fc00004a00780b */ /* 0x000fe20003f8e000 */
[--C-:B------:R-:W-:Y:S02]  /*12ac0*/  FFMA2 R40, R40.F32x2.HI_LO, UR36.F32, R0.reuse.F32 ;  /* 0x0000002428287c49 */ /* 0x100fe40009200000 */
[--C-:B------:R-:W-:Y:S02]  /*12ad0*/  FFMA2 R42, R42.F32x2.HI_LO, UR36.F32, R0.reuse.F32 ;  /* 0x000000242a2a7c49 */ /* 0x100fe40009200000 */
        /* <DEDUP_REMOVED lines=17> */
[----:B------:R-:W-:Y:S01]  /*12bf0*/  FFMA2 R54, R54.F32x2.HI_LO, UR36.F32, R0.F32 ;  /* 0x0000002436367c49 */ /* 0x000fe20009200000 */
[----:B------:R-:W-:Y:S01]  /*12c00*/  MOV R0, UR54 ;  /* 0x0000003600007c02 */ /* 0x000fe20008000f00 */
[----:B------:R-:W-:Y:S01]  /*12c10*/  @!P2 FMUL R76, R76, 0.5 ;  /* 0x3f0000004c4ca820 */ /* 0x000fe20000400000 */
[----:B------:R-:W1:Y:S01]  /*12c20*/  MUFU.EX2 R73, R73 ;  /* 0x0000004900497308 */ /* 0x000e620000000800 */
[----:B---3--:R-:W-:Y:S01]  /*12c30*/  @!P0 FMUL R71, R71, R71 ;  /* 0x0000004747478220 */ /* 0x008fe20000400000 */
[----:B------:R-:W-:Y:S01]  /*12c40*/  FSETP.GEU.AND P0, PT, R78, -126, PT ;  /* 0xc2fc00004e00780b */ /* 0x000fe20003f0e000 */
[----:B------:R3:W-:Y:S04]  /*12c50*/  SYNCS.ARRIVE.TRANS64.A1T0 RZ, [R0+UR37+0x1c0d0], RZ ;  /* 0x01c0d0ff00ff79a7 */ /* 0x0007e80008100025 */
[----:B------:R-:W-:Y:S01]  /*12c60*/  @!P1 FMUL R77, R77, 0.5 ;  /* 0x3f0000004d4d9820 */ /* 0x000fe20000400000 */
[----:B------:R-:W4:Y:S01]  /*12c70*/  MUFU.EX2 R74, R74 ;  /* 0x0000004a004a7308 */ /* 0x000f220000000800 */
[----:B--2---:R-:W-:Y:S01]  /*12c80*/  @!P6 FMUL R72, R72, R72 ;  /* 0x000000484848e220 */ /* 0x004fe20000400000 */
[----:B------:R-:W-:-:S05]  /*12c90*/  FSETP.GEU.AND P6, PT, R79, -126, PT ;  /* 0xc2fc00004f00780b */ /* 0x000fca0003fce000 */
[----:B------:R-:W-:Y:S01]  /*12ca0*/  @!P0 FMUL R78, R78, 0.5 ;  /* 0x3f0000004e4e8820 */ /* 0x000fe20000400000 */
[----:B------:R-:W2:Y:S01]  /*12cb0*/  MUFU.EX2 R75, R75 ;  /* 0x0000004b004b7308 */ /* 0x000ea20000000800 */
[----:B-1----:R-:W-:Y:S01]  /*12cc0*/  @!P5 FMUL R73, R73, R73 ;  /* 0x000000494949d220 */ /* 0x002fe20000400000 */
[----:B------:R-:W-:-:S05]  /*12cd0*/  FSETP.GEU.AND P5, PT, R80, -126, PT ;  /* 0xc2fc00005000780b */ /* 0x000fca0003fae000 */
[----:B------:R-:W-:Y:S01]  /*12ce0*/  @!P6 FMUL R79, R79, 0.5 ;  /* 0x3f0000004f4fe820 */ /* 0x000fe20000400000 */
[----:B------:R-:W1:Y:S01]  /*12cf0*/  MUFU.EX2 R76, R76 ;  /* 0x0000004c004c7308 */ /* 0x000e620000000800 */
[----:B----4-:R-:W-:Y:S01]  /*12d00*/  @!P4 FMUL R74, R74, R74 ;  /* 0x0000004a4a4ac220 */ /* 0x010fe20000400000 */
[----:B------:R-:W-:-:S05]  /*12d10*/  FSETP.GEU.AND P4, PT, R81, -126, PT ;  /* 0xc2fc00005100780b */ /* 0x000fca0003f8e000 */
        /* <DEDUP_REMOVED lines=55> */
[----:B------:R-:W-:Y:S02]  /*13090*/  FSETP.GEU.AND P4, PT, R31, -126, PT ;  /* 0xc2fc00001f00780b */ /* 0x000fe40003f8e000 */
[----:B------:R-:W-:-:S03]  /*130a0*/  F2FP.BF16.F32.PACK_AB R24, R57, R56 ;  /* 0x000000383918723e */ /* 0x000fc600000010ff */
[----:B------:R-:W-:Y:S01]  /*130b0*/  @!P5 FMUL R30, R30, 0.5 ;  /* 0x3f0000001e1ed820 */ /* 0x000fe20000400000 */
[----:B------:R-:W1:Y:S01]  /*130c0*/  MUFU.EX2 R91, R27 ;  /* 0x0000001b005b7308 */ /* 0x000e620000000800 */
[----:B----4-:R-:W-:Y:S01]  /*130d0*/  @!P3 FMUL R89, R89, R89 ;  /* 0x000000595959b220 */ /* 0x010fe20000400000 */
[----:B------:R-:W-:Y:S02]  /*130e0*/  FSETP.GEU.AND P3, PT, R32, -126, PT ;  /* 0xc2fc00002000780b */ /* 0x000fe40003f6e000 */
[----:B------:R-:W-:-:S03]  /*130f0*/  F2FP.BF16.F32.PACK_AB R25, R59, R58 ;  /* 0x0000003a3b19723e */ /* 0x000fc600000010ff */
[----:B------:R-:W-:Y:S01]  /*13100*/  @!P4 FMUL R31, R31, 0.5 ;  /* 0x3f0000001f1fc820 */ /* 0x000fe20000400000 */
[----:B------:R-:W4:Y:S01]  /*13110*/  MUFU.EX2 R92, R28 ;  /* 0x0000001c005c7308 */ /* 0x000f220000000800 */
[----:B--2---:R-:W-:Y:S01]  /*13120*/  @!P2 FMUL R90, R90, R90 ;  /* 0x0000005a5a5aa220 */ /* 0x004fe20000400000 */
[----:B------:R-:W-:Y:S02]  /*13130*/  FSETP.GEU.AND P2, PT, R33, -126, PT ;  /* 0xc2fc00002100780b */ /* 0x000fe40003f4e000 */
[----:B------:R-:W-:-:S03]  /*13140*/  F2FP.BF16.F32.PACK_AB R26, R61, R60 ;  /* 0x0000003c3d1a723e */ /* 0x000fc600000010ff */
        /* <DEDUP_REMOVED lines=113> */
[----:B------:R-:W-:Y:S02]  /*13860*/  LOP3.LUT P0, RZ, R3, 0x3, R2, 0x48, !PT ;  /* 0x0000000303ff7812 */ /* 0x000fe40007804802 */
[----:B------:R-:W-:-:S03]  /*13870*/  F2FP.BF16.F32.PACK_AB R49, R107, R106 ;  /* 0x0000006a6b31723e */ /* 0x000fc600000010ff */
[----:B------:R-:W-:Y:S01]  /*13880*/  @!P1 FMUL R55, R55, 0.5 ;  /* 0x3f00000037379820 */ /* 0x000fe20000400000 */
[----:B------:R-:W4:Y:S01]  /*13890*/  MUFU.EX2 R118, R52 ;  /* 0x0000003400767308 */ /* 0x000f220000000800 */
[----:B--2---:R-:W-:Y:S01]  /*138a0*/  @!P6 FMUL R114, R114, R114 ;  /* 0x000000727272e220 */ /* 0x004fe20000400000 */
[----:B------:R-:W-:-:S06]  /*138b0*/  F2FP.BF16.F32.PACK_AB R50, R109, R108 ;  /* 0x0000006c6d32723e */ /* 0x000fcc00000010ff */
[----:B------:R-:W2:Y:S01]  /*138c0*/  MUFU.EX2 R119, R53 ;  /* 0x0000003500777308 */ /* 0x000ea20000000800 */
[----:B-1----:R-:W-:Y:S01]  /*138d0*/  @!P5 FMUL R115, R115, R115 ;  /* 0x000000737373d220 */ /* 0x002fe20000400000 */
[----:B------:R-:W-:-:S06]  /*138e0*/  F2FP.BF16.F32.PACK_AB R51, R111, R110 ;  /* 0x0000006e6f33723e */ /* 0x000fcc00000010ff */
[----:B------:R-:W1:Y:S01]  /*138f0*/  MUFU.EX2 R116, R54 ;  /* 0x0000003600747308 */ /* 0x000e620000000800 */
[----:B----4-:R-:W-:Y:S01]  /*13900*/  @!P4 FMUL R118, R118, R118 ;  /* 0x000000767676c220 */ /* 0x010fe20000400000 */
[----:B------:R-:W-:-:S06]  /*13910*/  F2FP.BF16.F32.PACK_AB R52, R113, R112 ;  /* 0x000000707134723e */ /* 0x000fcc00000010ff */
[----:B------:R-:W4:Y:S01]  /*13920*/  MUFU.EX2 R117, R55 ;  /* 0x0000003700757308 */ /* 0x000f220000000800 */
[----:B--2---:R-:W-:Y:S01]  /*13930*/  @!P3 FMUL R119, R119, R119 ;  /* 0x000000777777b220 */ /* 0x004fe20000400000 */
[----:B------:R-:W-:Y:S01]  /*13940*/  F2FP.BF16.F32.PACK_AB R53, R115, R114 ;  /* 0x000000727335723e */ /* 0x000fe200000010ff */
[----:B-1----:R-:W-:-:S03]  /*13950*/  @!P2 FMUL R116, R116, R116 ;  /* 0x000000747474a220 */ /* 0x002fc60000400000 */
[----:B------:R-:W-:Y:S01]  /*13960*/  F2FP.BF16.F32.PACK_AB R54, R119, R118 ;  /* 0x000000767736723e */ /* 0x000fe200000010ff */
[----:B----4-:R-:W-:-:S05]  /*13970*/  @!P1 FMUL R117, R117, R117 ;  /* 0x0000007575759220 */ /* 0x010fca0000400000 */
[----:B------:R-:W-:Y:S01]  /*13980*/  F2FP.BF16.F32.PACK_AB R55, R117, R116 ;  /* 0x000000747537723e */ /* 0x000fe200000010ff */
[----:B---3--:R-:W-:Y:S06]  /*13990*/  @!P0 BRA `(.L_x_267) ;  /* 0x0000000000408947 */ /* 0x008fec0003800000 */
[----:B------:R-:W-:Y:S01]  /*139a0*/  MOV R14, 0x8 ;  /* 0x00000008000e7802 */ /* 0x000fe20000000f00 */
[----:B------:R-:W1:Y:S01]  /*139b0*/  LDCU.64 UR6, c[0x4][0xb0] ;  /* 0x01001600ff0677ac */ /* 0x000e620008000a00 */
[----:B------:R-:W-:Y:S02]  /*139c0*/  HFMA2 R12, -RZ, RZ, 0, 5.9604644775390625e-08 ;  /* 0x00000001ff0c7431 */ /* 0x000fe400000001ff */
[----:B------:R-:W-:Y:S01]  /*139d0*/  IMAD.MOV.U32 R8, RZ, RZ, 0x1be ;  /* 0x000001beff087424 */ /* 0x000fe200078e00ff */
[----:B------:R-:W2:Y:S01]  /*139e0*/  LDCU.64 UR4, c[0x4][0xb8] ;  /* 0x01001700ff0477ac */ /* 0x000ea20008000a00 */
[----:B------:R-:W3:Y:S01]  /*139f0*/  LDC.64 R14, c[0x4][R14] ;  /* 0x010000000e0e7b82 */ /* 0x000ee20000000a00 */
[----:B------:R-:W-:Y:S01]  /*13a00*/  IMAD.MOV.U32 R13, RZ, RZ, RZ ;  /* 0x000000ffff0d7224 */ /* 0x000fe200078e00ff */
[----:B------:R-:W4:Y:S01]  /*13a10*/  LDCU.64 UR8, c[0x4][0x20] ;  /* 0x01000400ff0877ac */ /* 0x000f220008000a00 */
[----:B-1----:R-:W-:Y:S01]  /*13a20*/  IMAD.U32 R4, RZ, RZ, UR6 ;  /* 0x00000006ff047e24 */ /* 0x002fe2000f8e00ff */
[----:B------:R-:W-:Y:S01]  /*13a30*/  MOV R5, UR7 ;  /* 0x0000000700057c02 */ /* 0x000fe20008000f00 */
[----:B--2---:R-:W-:Y:S01]  /*13a40*/  IMAD.U32 R6, RZ, RZ, UR4 ;  /* 0x00000004ff067e24 */ /* 0x004fe2000f8e00ff */
[----:B------:R-:W-:Y:S01]  /*13a50*/  MOV R7, UR5 ;  /* 0x0000000500077c02 */ /* 0x000fe20008000f00 */
[----:B----4-:R-:W-:Y:S01]  /*13a60*/  IMAD.U32 R10, RZ, RZ, UR8 ;  /* 0x00000008ff0a7e24 */ /* 0x010fe2000f8e00ff */
[----:B------:R-:W-:-:S02]  /*13a70*/  MOV R11, UR9 ;  /* 0x00000009000b7c02 */ /* 0x000fc40008000f00 */
[----:B------:R-:W-:-:S07]  /*13a80*/  LEPC R20, `(.L_x_267) ;  /* 0x000000001014794e */ /* 0x000fce0000000000 */
[----:B---3--:R-:W-:Y:S05]  /*13a90*/  CALL.ABS.NOINC R14 ;  /* 0x000000000e007343 */ /* 0x008fea0003c00000 */
.L_x_267:
[----:B------:R-:W-:Y:S01]  /*13aa0*/  MOV R0, UR45 ;  /* 0x0000002d00007c02 */ /* 0x000fe20008000f00 */
[----:B------:R-:W-:Y:S05]  /*13ab0*/  WARPSYNC.ALL ;  /* 0x0000000000007948 */ /* 0x000fea0003800000 */
[----:B------:R-:W-:Y:S01]  /*13ac0*/  ISETP.GT.U32.AND P0, PT, R0, 0x1, PT ;  /* 0x000000010000780c */ /* 0x000fe20003f04070 */
[----:B------:R1:W-:Y:S01]  /*13ad0*/  STTM.x32 tmem[UR43], R24 ;  /* 0x00000018000079ed */ /* 0x0003e200082c002b */
[----:B------:R-:W2:Y:S11]  /*13ae0*/  FENCE.VIEW.ASYNC.T ;  /* 0x00000000000073c6 */ /* 0x000eb60000000200 */
[----:B------:R-:W-:Y:S05]  /*13af0*/  @P0 BRA `(.L_x_268) ;  /* 0x0000000000080947 */ /* 0x000fea0003800000 */
[----:B------:R-:W-:Y:S05]  /*13b00*/  BPT.TRAP 0x1 ;  /* 0x000000040000795c */ /* 0x000fea0000300000 */
[----:B------:R-:W-:Y:S05]  /*13b10*/  BPT.TRAP 0x1 ;  /* 0x000000040000795c */ /* 0x000fea0000300000 */
.L_x_268:
[----:B------:R-:W-:Y:S02]  /*13b20*/  UISETP.NE.AND UP0, UPT, UR62, URZ, UPT ;  /* 0x000000ff3e00728c */ /* 0x000fe4000bf05270 */
[----:B------:R-:W-:Y:S02]  /*13b30*/  UIADD3 UR4, UPT, UPT, UR37, 0x1c068, URZ ;  /* 0x0001c06825047890 */ /* 0x000fe4000fffe0ff */
[----:B------:R-:W-:-:S04]  /*13b40*/  ULOP3.LUT UR42, UR42, 0x1, URZ, 0x3c, !UPT ;  /* 0x000000012a2a7892 */ /* 0x000fc8000f8e3cff */
[----:B------:R-:W-:Y:S02]  /*13b50*/  USEL UR57, UR42, UR57, UP0 ;  /* 0x000000392a397287 */ /* 0x000fe40008000000 */
[----:B------:R-:W-:Y:S02]  /*13b60*/  USEL UR56, UR56, UR42, UP0 ;  /* 0x0000002a38387287 */ /* 0x000fe40008000000 */
[----:B------:R-:W-:Y:S02]  /*13b70*/  @UP0 UIADD3 UR4, UPT, UPT, UR37, 0x1c058, URZ ;  /* 0x0001c05825040890 */ /* 0x000fe4000fffe0ff */
[----:B------:R-:W-:Y:S02]  /*13b80*/  UISETP.NE.AND UP0, UPT, UR49, URZ, UPT ;  /* 0x000000ff3100728c */ /* 0x000fe4000bf05270 */
[----:B------:R-:W-:-:S09]  /*13b90*/  UPRMT UR4, UR38, 0x654, UR4 ;  /* 0x0000065426047896 */ /* 0x000fd20008000004 */
[----:B--2---:R-:W-:Y:S01]  /*13ba0*/  SYNCS.ARRIVE.TRANS64.RED.A1T0 RZ, [UR4], RZ ;  /* 0x000000ffffff79a7 */ /* 0x004fe20008100404 */
[----:B------:R-:W-:Y:S05]  /*13bb0*/  BRA.U UP0, `(.L_x_269) ;  /* 0x0000000100047547 */ /* 0x000fea000b800000 */
[----:B------:R-:W-:Y:S05]  /*13bc0*/  BPT.TRAP 0x1 ;  /* 0x000000040000795c */ /* 0x000fea0000300000 */
.L_x_269:
[----:B------:R-:W-:Y:S01]  /*13bd0*/  MOV R0, UR41 ;  /* 0x0000002900007c02 */ /* 0x000fe20008000f00 */
[----:B------:R-:W-:Y:S01]  /*13be0*/  FADD2 R58, R58.F32x2.HI_LO, RZ.F32 ;  /* 0x000000ff3a3a724b */ /* 0x000fe20000200000 */
[----:B------:R-:W-:Y:S01]  /*13bf0*/  FSETP.NEU.AND P1, PT, R22, R23, PT ;  /* 0x000000171600720b */ /* 0x000fe20003f2d000 */
[----:B------:R-:W-:Y:S01]  /*13c00*/  FADD2 R60, R60.F32x2.HI_LO, RZ.F32 ;  /* 0x000000ff3c3c724b */ /* 0x000fe20000200000 */
[----:B------:R-:W-:Y:S01]  /*13c10*/  SHF.L.U32 R0, R0, 0x1f, RZ ;  /* 0x0000001f00007819 */ /* 0x000fe200000006ff */
[----:B------:R-:W-:Y:S02]  /*13c20*/  FADD2 R58, R58.F32x2.HI_LO, R66.F32x2.HI_LO ;  /* 0x000000423a3a724b */ /* 0x000fe40000000000 */
[----:B------:R-:W-:Y:S01]  /*13c30*/  FADD2 R62, R62.F32x2.HI_LO, RZ.F32 ;  /* 0x000000ff3e3e724b */ /* 0x000fe20000200000 */
[----:B------:R-:W2:Y:S01]  /*13c40*/  SYNCS.PHASECHK.TRANS64.TRYWAIT P2, [UR59], R0 ;  /* 0x00000000ff0075a7 */ /* 0x000ea2000804113b */
[----:B------:R-:W-:Y:S02]  /*13c50*/  FADD2 R60, R60.F32x2.HI_LO, R68.F32x2.HI_LO ;  /* 0x000000443c3c724b */ /* 0x000fe40000000000 */
[----:B------:R-:W-:-:S02]  /*13c60*/  FADD2 R62, R62.F32x2.HI_LO, R70.F32x2.HI_LO ;  /* 0x000000463e3e724b */ /* 0x000fc40000000000 */
[----:B------:R-:W-:Y:S02]  /*13c70*/  FADD2 R58, R58.F32x2.HI_LO, R74.F32x2.HI_LO ;  /* 0x0000004a3a3a724b */ /* 0x000fe40000000000 */
[----:B------:R-:W-:Y:S01]  /*13c80*/  FADD2 R60, R60.F32x2.HI_LO, R76.F32x2.HI_LO ;  /* 0x0000004c3c3c724b */ /* 0x000fe20000000000 */
[----:B--2---:R-:W-:Y:S06]  /*13c90*/  @!P2 BRA `(.L_x_270) ;  /* 0x0000009000dca947 */ /* 0x004fec0003800000 */
.L_x_441:
[----:B------:R-:W-:Y:S01]  /*13ca0*/  BSSY.RECONVERGENT B0, `(.L_x_271) ;  /* 0x000000a000007945 */ /* 0x000fe20003800200 */
[----:B--2---:R-:W-:-:S03]  /*13cb0*/  MOV R3, 0x3f000000 ;  /* 0x3f00000000037802 */ /* 0x004fc60000000f00 */
[----:B------:R-:W-:Y:S05]  /*13cc0*/  @!P1 BRA `(.L_x_272) ;  /* 0x00000000001c9947 */ /* 0x000fea0003800000 */
[----:B------:R-:W-:-:S04]  /*13cd0*/  FADD R0, -R23, R22 ;  /* 0x0000001617007221 */ /* 0x000fc80000000100 */
[----:B------:R-:W-:-:S05]  /*13ce0*/  FMUL R0, R0, UR36 ;  /* 0x0000002400007c20 */ /* 0x000fca0008400000 */
[----:B------:R-:W-:-:S13]  /*13cf0*/  FSETP.GEU.AND P1, PT, R0, -126, PT ;  /* 0xc2fc00000000780b */ /* 0x000fda0003f2e000 */
[----:B------:R-:W-:-:S04]  /*13d00*/  @!P1 FMUL R0, R0, 0.5 ;  /* 0x3f00000000009820 */ /* 0x000fc80000400000 */
[----:B------:R-:W2:Y:S02]  /*13d10*/  MUFU.EX2 R3, R0 ;  /* 0x0000000000037308 */ /* 0x000ea40000000800 */
[----:B--2---:R-:W-:-:S04]  /*13d20*/  @!P1 FMUL R3, R3, R3 ;  /* 0x0000000303039220 */ /* 0x004fc80000400000 */
[----:B------:R-:W-:Y:S02]  /*13d30*/  FMUL R3, R3, 0.5 ;  /* 0x3f00000003037820 */ /* 0x000fe40000400000 */
.L_x_272:
[----:B------:R-:W-:Y:S05]  /*13d40*/  BSYNC.RECONVERGENT B0 ;  /* 0x0000000000007941 */ /* 0x000fea0003800200 */
.L_x_271:
[----:B------:R-:W-:Y:S01]  /*13d50*/  FMUL R16, R3, R16 ;  /* 0x0000001003107220 */ /* 0x000fe20000400000 */
[----:B------:R-:W-:Y:S01]  /*13d60*/  FADD2 R62, R62.F32x2.HI_LO, R78.F32x2.HI_LO ;  /* 0x0000004e3e3e724b */ /* 0x000fe20000000000 */
[----:B------:R-:W-:Y:S01]  /*13d70*/  ULOP3.LUT UP0, URZ, UR53, UR39, URZ, 0xfc, !UPT ;  /* 0x0000002735ff7292 */ /* 0x000fe2000f80fcff */
[----:B------:R-:W-:Y:S02]  /*13d80*/  FADD2 R58, R58.F32x2.HI_LO, R82.F32x2.HI_LO ;  /* 0x000000523a3a724b */ /* 0x000fe40000000000 */
[----:B------:R-:W-:Y:S02]  /*13d90*/  FADD2 R56, R16.F32, R56.F32x2.HI_LO ;  /* 0x000000381038724b */ /* 0x000fe40000040000 */
[----:B------:R-:W-:Y:S02]  /*13da0*/  FADD2 R60, R60.F32x2.HI_LO, R84.F32x2.HI_LO ;  /* 0x000000543c3c724b */ /* 0x000fe40000000000 */
[----:B------:R-:W-:Y:S02]  /*13db0*/  FADD2 R56, R56.F32x2.HI_LO, R64.F32x2.HI_LO ;  /* 0x000000403838724b */ /* 0x000fe40000000000 */
[----:B------:R-:W-:-:S02]  /*13dc0*/  FADD2 R62, R62.F32x2.HI_LO, R86.F32x2.HI_LO ;  /* 0x000000563e3e724b */ /* 0x000fc40000000000 */
[----:B------:R-:W-:Y:S02]  /*13dd0*/  FADD2 R56, R56.F32x2.HI_LO, R72.F32x2.HI_LO ;  /* 0x000000483838724b */ /* 0x000fe40000000000 */
[----:B------:R-:W-:Y:S02]  /*13de0*/  FADD2 R58, R58.F32x2.HI_LO, R90.F32x2.HI_LO ;  /* 0x0000005a3a3a724b */ /* 0x000fe40000000000 */
[----:B------:R-:W-:Y:S02]  /*13df0*/  FADD2 R56, R56.F32x2.HI_LO, R80.F32x2.HI_LO ;  /* 0x000000503838724b */ /* 0x000fe40000000000 */
        /* <DEDUP_REMOVED lines=16> */
[----:B------:R-:W-:-:S04]  /*13f00*/  FADD2 R56, R56.F32x2.HI_LO, R58.F32x2.HI_LO ;  /* 0x0000003a3838724b */ /* 0x000fc80000000000 */
[----:B------:R-:W-:-:S04]  /*13f10*/  FADD2 R56, R56.F32x2.HI_LO, R60.F32x2.HI_LO ;  /* 0x0000003c3838724b */ /* 0x000fc80000000000 */
[----:B------:R-:W-:Y:S01]  /*13f20*/  FADD R16, R56, R57 ;  /* 0x0000003938107221 */ /* 0x000fe20000000000 */
[----:B------:R-:W-:Y:S06]  /*13f30*/  BRA.U UP0, `(.L_x_273) ;  /* 0x00000001006c7547 */ /* 0x000fec000b800000 */
[----:B------:R-:W-:Y:S05]  /*13f40*/  @P0 BRA `(.L_x_274) ;  /* 0x0000000000040947 */ /* 0x000fea0003800000 */
[----:B------:R-:W-:Y:S05]  /*13f50*/  BPT.TRAP 0x1 ;  /* 0x000000040000795c */ /* 0x000fea0000300000 */
.L_x_274:
[----:B------:R-:W-:Y:S01]  /*13f60*/  IMAD.U32 R3, RZ, RZ, UR42 ;  /* 0x0000002aff037e24 */ /* 0x000fe2000f8e00ff */
[----:B------:R-:W-:-:S04]  /*13f70*/  ISETP.NE.AND P0, PT, R120, R125, PT ;  /* 0x0000007d7800720c */ /* 0x000fc80003f05270 */
[----:B------:R-:W-:-:S04]  /*13f80*/  SHF.L.U32 R3, R3, 0x1f, RZ ;  /* 0x0000001f03037819 */ /* 0x000fc800000006ff */
[----:B------:R-:W2:Y:S02]  /*13f90*/  SYNCS.PHASECHK.TRANS64.TRYWAIT P1, [UR44], R3 ;  /* 0x00000003ff0075a7 */ /* 0x000ea4000802112c */
[----:B--2---:R-:W-:Y:S05]  /*13fa0*/  @!P1 BRA `(.L_x_275) ;  /* 0x0000009000309947 */ /* 0x004fea0003800000 */
.L_x_442:
        /* <DEDUP_REMOVED lines=17> */
.L_x_276:
[----:B------:R-:W-:Y:S05]  /*140c0*/  WARPSYNC.ALL ;  /* 0x0000000000007948 */ /* 0x000fea0003800000 */
[----:B------:R-:W-:-:S13]  /*140d0*/  R2UR UR4, R122 ;  /* 0x000000007a0472ca */ /* 0x000fda00000e0000 */
[----:B------:R3:W-:Y:S02]  /*140e0*/  STTM.x2 tmem[UR4], R16 ;  /* 0x00000010000079ed */ /* 0x0007e400080c0004 */
.L_x_273:
[----:B------:R-:W-:Y:S01]  /*140f0*/  UIADD3 UR4, UPT, UPT, UR53, 0x1, URZ ;  /* 0x0000000135047890 */ /* 0x000fe2000fffe0ff */
[----:B------:R-:W-:Y:S01]  /*14100*/  MOV R22, R17 ;  /* 0x0000001100167202 */ /* 0x000fe20000000f00 */
[----:B------:R-:W-:Y:S02]  /*14110*/  UIADD3 UR53, UPT, UPT, UR53, -0x1, URZ ;  /* 0xffffffff35357890 */ /* 0x000fe4000fffe0ff */
[----:B------:R-:W-:-:S09]  /*14120*/  UISETP.GT.U32.AND UP0, UPT, UR4, 0x1, UPT ;  /* 0x000000010400788c */ /* 0x000fd2000bf04070 */
[----:B------:R-:W-:Y:S05]  /*14130*/  BRA.U UP0, `(.L_x_277) ;  /* 0xffffffd900f87547 */ /* 0x000fea000b83ffff */
.L_x_259:
[----:B------:R-:W-:-:S09]  /*14140*/  UISETP.GE.AND UP0, UPT, UR39, 0x1, UPT ;  /* 0x000000012700788c */ /* 0x000fd2000bf06270 */
[----:B------:R-:W-:Y:S05]  /*14150*/  BRA.U !UP0, `(.L_x_278) ;  /* 0x0000003908707547 */ /* 0x000fea000b800000 */
[C---:B------:R-:W-:Y:S01]  /*14160*/  IMAD.U32 R120, R19.reuse, 0x10000, RZ ;  /* 0x0001000013787824 */ /* 0x040fe200078e00ff */
[----:B------:R-:W-:Y:S01]  /*14170*/  UISETP.NE.AND UP0, UPT, UR62, URZ, UPT ;  /* 0x000000ff3e00728c */ /* 0x000fe2000bf05270 */
[----:B------:R-:W-:Y:S01]  /*14180*/  IMAD.U32 R123, RZ, RZ, UR40 ;  /* 0x00000028ff7b7e24 */ /* 0x000fe2000f8e00ff */
[----:B-12---:R-:W-:Y:S01]  /*14190*/  LOP3.LUT R0, R19, 0x7f, RZ, 0xc0, !PT ;  /* 0x0000007f13007812 */ /* 0x006fe200078ec0ff */
[----:B------:R-:W-:Y:S01]  /*141a0*/  UMOV UR4, 0x20 ;  /* 0x0000002000047882 */ /* 0x000fe20000000000 */
[----:B------:R-:W-:Y:S01]  /*141b0*/  LOP3.LUT R120, R120, 0x600000, RZ, 0xc0, !PT ;  /* 0x0060000078787812 */ /* 0x000fe200078ec0ff */
[----:B------:R-:W-:Y:S01]  /*141c0*/  UIADD3 UR42, UPT, UPT, UR37, 0x1c060, URZ ;  /* 0x0001c060252a7890 */ /* 0x000fe2000fffe0ff */
[----:B------:R-:W-:Y:S01]  /*141d0*/  IADD3 R123, PT, PT, R0, UR50, R123 ;  /* 0x00000032007b7c10 */ /* 0x000fe2000fffe07b */
[----:B------:R-:W-:Y:S01]  /*141e0*/  USEL UR43, UR52, UR51, UP0 ;  /* 0x00000033342b7287 */ /* 0x000fe20008000000 */
[----:B------:R-:W-:Y:S01]  /*141f0*/  LOP3.LUT R117, R120, UR50, RZ, 0xfc, !PT ;  /* 0x0000003278757c12 */ /* 0x000fe2000f8efcff */
[----:B------:R-:W-:Y:S01]  /*14200*/  ULOP3.LUT UR41, UR48, 0x8, URZ, 0x3c, !UPT ;  /* 0x0000000830297892 */ /* 0x000fe2000f8e3cff */
[----:B------:R-:W-:Y:S01]  /*14210*/  LOP3.LUT R116, R2, 0x3, RZ, 0xc0, !PT ;  /* 0x0000000302747812 */ /* 0x000fe200078ec0ff */
[----:B------:R-:W1:Y:S01]  /*14220*/  LDCU UR36, c[0x0][0x704] ;  /* 0x0000e080ff2477ac */ /* 0x000e620008000800 */
[----:B------:R-:W-:Y:S01]  /*14230*/  SHF.R.U32.HI R19, RZ, 0x15, R120 ;  /* 0x00000015ff137819 */ /* 0x000fe20000011678 */
[----:B------:R-:W-:Y:S01]  /*14240*/  VIADD R121, R117, 0x20 ;  /* 0x0000002075797836 */ /* 0x000fe20000000000 */
[----:B------:R-:W2:Y:S04]  /*14250*/  LDCU UR39, c[0x0][0x384] ;  /* 0x00007080ff2777ac */ /* 0x000ea80008000800 */
[----:B------:R-:W-:Y:S01]  /*14260*/  SHF.R.U32.HI R121, RZ, 0x15, R121 ;  /* 0x00000015ff797819 */ /* 0x000fe20000011679 */
[----:B------:R-:W-:-:S02]  /*14270*/  UIADD3 UR60, UPT, UPT, UR60, -0x1, URZ ;  /* 0xffffffff3c3c7890 */ /* 0x000fc4000fffe0ff */
[----:B------:R-:W-:Y:S02]  /*14280*/  USEL UR40, UR4, 0xa0, UP0 ;  /* 0x000000a004287887 */ /* 0x000fe40008000000 */
[----:B------:R-:W-:-:S12]  /*14290*/  @UP0 UIADD3 UR42, UPT, UPT, UR37, 0x1c050, URZ ;  /* 0x0001c050252a0890 */ /* 0x000fd8000fffe0ff */
.L_x_297:
[----:B--2---:R-:W-:Y:S01]  /*142a0*/  IADD3 R0, PT, PT, R120, UR40, RZ ;  /* 0x0000002878007c10 */ /* 0x004fe2000fffe0ff */
[----:B------:R-:W-:-:S04]  /*142b0*/  UISETP.NE.AND UP0, UPT, UR62, URZ, UPT ;  /* 0x000000ff3e00728c */ /* 0x000fc8000bf05270 */
[----:B------:R-:W-:Y:S01]  /*142c0*/  USEL UR45, UR57, UR56, UP0 ;  /* 0x00000038392d7287 */ /* 0x000fe20008000000 */
[----:B------:R-:W4:Y:S01]  /*142d0*/  SHFL.IDX PT, R0, R0, RZ, 0x1f ;  /* 0x00001fff00007589 */ /* 0x000f2200000e0000 */
[----:B------:R-:W-:Y:S01]  /*142e0*/  UISETP.GT.U32.AND UP0, UPT, UR43, 0x1, UPT ;  /* 0x000000012b00788c */ /* 0x000fe2000bf04070 */
[----:B----4-:R-:W-:-:S08]  /*142f0*/  R2UR UR46, R0 ;  /* 0x00000000002e72ca */ /* 0x010fd000000e0000 */
[----:B-1-3--:R-:W-:Y:S07]  /*14300*/  BRA.U UP0, `(.L_x_279) ;  /* 0x0000000100047547 */ /* 0x00afee000b800000 */
[----:B-12---:R-:W-:Y:S05]  /*14310*/  BPT.TRAP 0x1 ;  /* 0x000000040000795c */ /* 0x006fea0000300000 */
.L_x_279:
[----:B------:R-:W-:Y:S01]  /*14320*/  IMAD.U32 R3, RZ, RZ, UR45 ;  /* 0x0000002dff037e24 */ /* 0x000fe2000f8e00ff */
[----:B------:R-:W-:-:S04]  /*14330*/  ISETP.NE.AND P0, PT, R116, R19, PT ;  /* 0x000000137400720c */ /* 0x000fc80003f05270 */
[----:B------:R-:W-:-:S04]  /*14340*/  SHF.L.U32 R3, R3, 0x1f, RZ ;  /* 0x0000001f03037819 */ /* 0x000fc800000006ff */
[----:B------:R-:W4:Y:S02]  /*14350*/  SYNCS.PHASECHK.TRANS64.TRYWAIT P1, [UR42], R3 ;  /* 0x00000003ff0075a7 */ /* 0x000f24000802112a */
[----:B----4-:R-:W-:Y:S05]  /*14360*/  @!P1 BRA `(.L_x_280) ;  /* 0x0000008c00589947 */ /* 0x010fea0003800000 */
.L_x_443:
[----:B------:R-:W-:Y:S05]  /*14370*/  @!P0 BRA `(.L_x_281) ;  /* 0x0000000000408947 */ /* 0x000fea0003800000 */
[----:B------:R-:W-:Y:S01]  /*14380*/  MOV R14, 0x8 ;  /* 0x00000008000e7802 */ /* 0x000fe20000000f00 */
[----:B------:R-:W5:Y:S01]  /*14390*/  LDCU.64 UR8, c[0x4][0xb0] ;  /* 0x01001600ff0877ac */ /* 0x000f620008000a00 */
[----:B------:R-:W-:Y:S02]  /*143a0*/  HFMA2 R12, -RZ, RZ, 0, 5.9604644775390625e-08 ;  /* 0x00000001ff0c7431 */ /* 0x000fe400000001ff */
[----:B------:R-:W-:Y:S01]  /*143b0*/  IMAD.MOV.U32 R8, RZ, RZ, 0x192 ;  /* 0x00000192ff087424 */ /* 0x000fe200078e00ff */
[----:B------:R-:W1:Y:S01]  /*143c0*/  LDCU.64 UR6, c[0x4][0xb8] ;  /* 0x01001700ff0677ac */ /* 0x000e620008000a00 */
[----:B------:R-:W2:Y:S01]  /*143d0*/  LDC.64 R14, c[0x4][R14] ;  /* 0x010000000e0e7b82 */ /* 0x000ea20000000a00 */
[----:B------:R-:W-:Y:S01]  /*143e0*/  IMAD.MOV.U32 R13, RZ, RZ, RZ ;  /* 0x000000ffff0d7224 */ /* 0x000fe200078e00ff */
[----:B------:R-:W3:Y:S01]  /*143f0*/  LDCU.64 UR4, c[0x4][0x10] ;  /* 0x01000200ff0477ac */ /* 0x000ee20008000a00 */
[----:B-----5:R-:W-:Y:S01]  /*14400*/  IMAD.U32 R4, RZ, RZ, UR8 ;  /* 0x00000008ff047e24 */ /* 0x020fe2000f8e00ff */
[----:B------:R-:W-:Y:S01]  /*14410*/  MOV R5, UR9 ;  /* 0x0000000900057c02 */ /* 0x000fe20008000f00 */
[----:B-1----:R-:W-:Y:S01]  /*14420*/  IMAD.U32 R6, RZ, RZ, UR6 ;  /* 0x00000006ff067e24 */ /* 0x002fe2000f8e00ff */
[----:B------:R-:W-:Y:S01]  /*14430*/  MOV R7, UR7 ;  /* 0x0000000700077c02 */ /* 0x000fe20008000f00 */
[----:B---3--:R-:W-:Y:S01]  /*14440*/  IMAD.U32 R10, RZ, RZ, UR4 ;  /* 0x00000004ff0a7e24 */ /* 0x008fe2000f8e00ff */
[----:B------:R-:W-:-:S02]  /*14450*/  MOV R11, UR5 ;  /* 0x00000005000b7c02 */ /* 0x000fc40008000f00 */
[----:B------:R-:W-:-:S07]  /*14460*/  LEPC R20, `(.L_x_281) ;  /* 0x000000001014794e */ /* 0x000fce0000000000 */
[----:B--2-4-:R-:W-:Y:S05]  /*14470*/  CALL.ABS.NOINC R14 ;  /* 0x000000000e007343 */ /* 0x014fea0003c00000 */
.L_x_281:
[----:B------:R-:W-:Y:S05]  /*14480*/  WARPSYNC.ALL ;  /* 0x0000000000007948 */ /* 0x000fea0003800000 */
[----:B------:R-:W-:Y:S01]  /*14490*/  R2UR UR4, R117 ;  /* 0x00000000750472ca */ /* 0x000fe200000e0000 */
[----:B------:R-:W-:Y:S01]  /*144a0*/  BSSY.RECONVERGENT B6, `(.L_x_282) ;  /* 0x0000014000067945 */ /* 0x000fe20003800200 */
[----:B------:R-:W-:-:S11]  /*144b0*/  ISETP.NE.AND P0, PT, R116, R121, PT ;  /* 0x000000797400720c */ /* 0x000fd60003f05270 */
[----:B------:R-:W5:Y:S02]  /*144c0*/  LDTM.x32 R24, tmem[UR4] ;  /* 0x00000004001879ee */ /* 0x000f6400082c0000 */
[----:B-----5:R-:W-:Y:S05]  /*144d0*/  @!P0 BRA `(.L_x_283) ;  /* 0x0000000000408947 */ /* 0x020fea0003800000 */
        /* <DEDUP_REMOVED lines=16> */
.L_x_283:
[----:B-12---:R-:W-:Y:S05]  /*145e0*/  BSYNC.RECONVERGENT B6 ;  /* 0x0000000000067941 */ /* 0x006fea0003800200 */
.L_x_282:
[C---:B----4-:R-:W-:Y:S01]  /*145f0*/  VIADD R0, R18.reuse, 0x2 ;  /* 0x0000000212007836 */ /* 0x050fe20000000000 */
[----:B------:R-:W-:Y:S05]  /*14600*/  WARPSYNC.ALL ;  /* 0x0000000000007948 */ /* 0x000fea0003800000 */
[----:B------:R-:W-:Y:S01]  /*14610*/  VIADD R4, R18, 0x5 ;  /* 0x0000000512047836 */ /* 0x000fe20000000000 */
[----:B------:R-:W-:Y:S01]  /*14620*/  ISETP.GE.AND P1, PT, R0, UR39, PT ;  /* 0x0000002700007c0c */ /* 0x000fe2000bf26270 */
[C---:B------:R-:W-:Y:S01]  /*14630*/  VIADD R6, R18.reuse, 0x4 ;  /* 0x0000000412067836 */ /* 0x040fe20000000000 */
[C---:B------:R-:W-:Y:S01]  /*14640*/  ISETP.GE.U32.AND P3, PT, R123.reuse, R0, PT ;  /* 0x000000007b00720c */ /* 0x040fe20003f66070 */
[C---:B------:R-:W-:Y:S01]  /*14650*/  VIADD R0, R18.reuse, 0x6 ;  /* 0x0000000612007836 */ /* 0x040fe20000000000 */
[C---:B------:R-:W-:Y:S01]  /*14660*/  ISETP.GE.U32.AND P6, PT, R123.reuse, R4, PT ;  /* 0x000000047b00720c */ /* 0x040fe20003fc6070 */
[----:B------:R-:W-:Y:S01]  /*14670*/  VIADD R10, R18, 0x39 ;  /* 0x00000039120a7836 */ /* 0x000fe20000000000 */
[----:B------:R-:W-:Y:S01]  /*14680*/  ISETP.GE.AND P0, PT, R4, UR39, PT ;  /* 0x0000002704007c0c */ /* 0x000fe2000bf06270 */
[----:B------:R-:W-:Y:S01]  /*14690*/  VIADD R4, R18, 0x8 ;  /* 0x0000000812047836 */ /* 0x000fe20000000000 */
[----:B------:R-:W-:Y:S01]  /*146a0*/  ISETP.GE.AND P2, PT, R6, UR39, PT ;  /* 0x0000002706007c0c */ /* 0x000fe2000bf46270 */
[----:B------:R-:W-:Y:S01]  /*146b0*/  VIADD R8, R18, 0x3a ;  /* 0x0000003a12087836 */ /* 0x000fe20000000000 */
[----:B------:R-:W-:Y:S01]  /*146c0*/  FSEL R26, R26, -INF , !P1 ;  /* 0xff8000001a1a7808 */ /* 0x000fe20004800000 */
[C---:B------:R-:W-:Y:S01]  /*146d0*/  VIADD R3, R18.reuse, 0x1 ;  /* 0x0000000112037836 */ /* 0x040fe20000000000 */
[C---:B------:R-:W-:Y:S01]  /*146e0*/  ISETP.GE.U32.AND P4, PT, R123.reuse, R0, PT ;  /* 0x000000007b00720c */ /* 0x040fe20003f86070 */
[----:B------:R-:W-:Y:S01]  /*146f0*/  VIADD R12, R18, 0x38 ;  /* 0x00000038120c7836 */ /* 0x000fe20000000000 */
[----:B------:R-:W-:Y:S01]  /*14700*/  ISETP.GE.AND P1, PT, R0, UR39, PT ;  /* 0x0000002700007c0c */ /* 0x000fe2000bf26270 */
[C---:B------:R-:W-:Y:S01]  /*14710*/  VIADD R0, R18.reuse, 0x9 ;  /* 0x0000000912007836 */ /* 0x040fe20000000000 */
[----:B------:R-:W-:Y:S01]  /*14720*/  ISETP.GE.U32.AND P5, PT, R123, R6, PT ;  /* 0x000000067b00720c */ /* 0x000fe20003fa6070 */
[----:B------:R-:W-:Y:S01]  /*14730*/  VIADD R6, R18, 0x3c ;  /* 0x0000003c12067836 */ /* 0x000fe20000000000 */
[----:B------:R-:W-:-:S02]  /*14740*/  FSEL R22, R28, -INF , !P2 ;  /* 0xff8000001c167808 */ /* 0x000fc40005000000 */
[----:B------:R-:W-:Y:S02]  /*14750*/  FSEL R26, R26, -INF , P3 ;  /* 0xff8000001a1a7808 */ /* 0x000fe40001800000 */
[----:B------:R-:W-:Y:S02]  /*14760*/  ISETP.GE.U32.AND P3, PT, R123, R4, PT ;  /* 0x000000047b00720c */ /* 0x000fe40003f66070 */
[----:B------:R-:W-:Y:S01]  /*14770*/  ISETP.GE.AND P2, PT, R4, UR39, PT ;  /* 0x0000002704007c0c */ /* 0x000fe2000bf46270 */
[----:B------:R-:W-:Y:S01]  /*14780*/  VIADD R4, R18, 0xa ;  /* 0x0000000a12047836 */ /* 0x000fe20000000000 */
[----:B------:R-:W-:Y:S02]  /*14790*/  FSEL R23, R29, -INF , !P0 ;  /* 0xff8000001d177808 */ /* 0x000fe40004000000 */
[----:B------:R-:W-:Y:S02]  /*147a0*/  FSEL R22, R22, -INF , P5 ;  /* 0xff80000016167808 */ /* 0x000fe40002800000 */
[----:B------:R-:W-:-:S02]  /*147b0*/  ISETP.GE.U32.AND P5, PT, R123, R0, PT ;  /* 0x000000007b00720c */ /* 0x000fc40003fa6070 */
[----:B------:R-:W-:Y:S01]  /*147c0*/  ISETP.GE.AND P0, PT, R0, UR39, PT ;  /* 0x0000002700007c0c */ /* 0x000fe2000bf06270 */
[----:B------:R-:W-:Y:S01]  /*147d0*/  VIADD R0, R18, 0xc ;  /* 0x0000000c12007836 */ /* 0x000fe20000000000 */
[----:B------:R-:W-:Y:S02]  /*147e0*/  FSEL R30, R30, -INF , !P1 ;  /* 0xff8000001e1e7808 */ /* 0x000fe40004800000 */
[----:B------:R-:W-:Y:S02]  /*147f0*/  FSEL R23, R23, -INF , P6 ;  /* 0xff80000017177808 */ /* 0x000fe40003000000 */
[----:B------:R-:W-:Y:S02]  /*14800*/  ISETP.GE.U32.AND P6, PT, R123, R4, PT ;  /* 0x000000047b00720c */ /* 0x000fe40003fc6070 */
[----:B------:R-:W-:Y:S01]  /*14810*/  ISETP.GE.AND P1, PT, R4, UR39, PT ;  /* 0x0000002704007c0c */ /* 0x000fe2000bf26270 */
        /* <DEDUP_REMOVED lines=31> */
[----:B------:R-:W-:-:S02]  /*14a10*/  R2UR UR4, R117 ;  /* 0x00000000750472ca */ /* 0x000fc400000e0000 */
[----:B------:R-:W-:Y:S02]  /*14a20*/  FSEL R36, R40, -INF , !P2 ;  /* 0xff80000028247808 */ /* 0x000fe40005000000 */
[----:B------:R-:W-:Y:S02]  /*14a30*/  FSEL R38, R38, -INF , P5 ;  /* 0xff80000026267808 */ /* 0x000fe40002800000 */
[----:B------:R-:W-:Y:S02]  /*14a40*/  ISETP.GE.U32.AND P5, PT, R123, R0, PT ;  /* 0x000000007b00720c */ /* 0x000fe40003fa6070 */
[----:B------:R-:W-:Y:S01]  /*14a50*/  ISETP.GE.AND P2, PT, R0, UR39, PT ;  /* 0x0000002700007c0c */ /* 0x000fe2000bf46270 */
[----:B------:R-:W-:Y:S01]  /*14a60*/  VIADD R0, R18, 0x16 ;  /* 0x0000001612007836 */ /* 0x000fe20000000000 */
[----:B------:R-:W-:Y:S02]  /*14a70*/  FSEL R37, R41, -INF , !P0 ;  /* 0xff80000029257808 */ /* 0x000fe40004000000 */
[----:B------:R-:W-:Y:S01]  /*14a80*/  FSEL R36, R36, -INF , P6 ;  /* 0xff80000024247808 */ /* 0x000fe20003000000 */
[----:B------:R-:W1:Y:S01]  /*14a90*/  LDTM.x32 R56, tmem[UR4+0x20] ;  /* 0x00002004003879ee */ /* 0x000e6200082c0000 */
        /* <DEDUP_REMOVED lines=53> */
[----:B-1----:R-:W-:-:S02]  /*14df0*/  FSEL R52, R56, -INF , !P2 ;  /* 0xff80000038347808 */ /* 0x002fc40005000000 */
        /* <DEDUP_REMOVED lines=59> */
[----:B------:R-:W-:-:S02]  /*151b0*/  FSEL R94, R70, -INF , P5 ;  /* 0xff800000465e7808 */ /* 0x000fc40002800000 */
[----:B------:R-:W-:Y:S02]  /*151c0*/  FSEL R68, R72, -INF , !P6 ;  /* 0xff80000048447808 */ /* 0x000fe40007000000 */
[----:B------:R-:W-:Y:S02]  /*151d0*/  ISETP.GE.U32.AND P5, PT, R123, R0, PT ;  /* 0x000000007b00720c */ /* 0x000fe40003fa6070 */
[----:B------:R-:W-:Y:S01]  /*151e0*/  ISETP.GE.AND P6, PT, R0, UR39, PT ;  /* 0x0000002700007c0c */ /* 0x000fe2000bfc6270 */
[----:B------:R-:W-:Y:S01]  /*151f0*/  VIADD R0, R18, 0x36 ;  /* 0x0000003612007836 */ /* 0x000fe20000000000 */
[----:B------:R-:W-:Y:S02]  /*15200*/  FSEL R69, R73, -INF , !P0 ;  /* 0xff80000049457808 */ /* 0x000fe40004000000 */
[----:B------:R-:W-:Y:S02]  /*15210*/  ISETP.GE.AND P0, PT, R4, UR39, PT ;  /* 0x0000002704007c0c */ /* 0x000fe4000bf06270 */
[----:B------:R-:W-:-:S02]  /*15220*/  FSEL R68, R68, -INF , P3 ;  /* 0xff80000044447808 */ /* 0x000fc40001800000 */
[----:B------:R-:W-:Y:S02]  /*15230*/  FSEL R74, R74, -INF , !P1 ;  /* 0xff8000004a4a7808 */ /* 0x000fe40004800000 */
[----:B------:R-:W-:Y:S01]  /*15240*/  ISETP.GE.U32.AND P3, PT, R123, R4, PT ;  /* 0x000000047b00720c */ /* 0x000fe20003f66070 */
[----:B------:R-:W-:Y:S01]  /*15250*/  VIADD R4, R18, 0x3d ;  /* 0x0000003d12047836 */ /* 0x000fe20000000000 */
[----:B------:R-:W-:Y:S02]  /*15260*/  ISETP.GE.AND P1, PT, R0, UR39, PT ;  /* 0x0000002700007c0c */ /* 0x000fe4000bf26270 */
[----:B------:R-:W-:Y:S02]  /*15270*/  FSEL R77, R77, -INF , !P0 ;  /* 0xff8000004d4d7808 */ /* 0x000fe40004000000 */
[----:B------:R-:W-:Y:S02]  /*15280*/  ISETP.GE.AND P0, PT, R10, UR39, PT ;  /* 0x000000270a007c0c */ /* 0x000fe4000bf06270 */
[----:B------:R-:W-:-:S02]  /*15290*/  FSEL R69, R69, -INF , P4 ;  /* 0xff80000045457808 */ /* 0x000fc40002000000 */
[----:B------:R-:W-:Y:S01]  /*152a0*/  ISETP.GE.U32.AND P4, PT, R123, R0, PT ;  /* 0x000000007b00720c */ /* 0x000fe20003f86070 */
[----:B------:R-:W-:Y:S01]  /*152b0*/  VIADD R0, R18, 0x3e ;  /* 0x0000003e12007836 */ /* 0x000fe20000000000 */
[----:B------:R-:W-:Y:S02]  /*152c0*/  FSEL R78, R78, -INF , !P1 ;  /* 0xff8000004e4e7808 */ /* 0x000fe40004800000 */
[----:B------:R-:W-:Y:S02]  /*152d0*/  ISETP.GE.AND P1, PT, R8, UR39, PT ;  /* 0x0000002708007c0c */ /* 0x000fe4000bf26270 */
[----:B------:R-:W-:Y:S02]  /*152e0*/  FSEL R81, R81, -INF , !P0 ;  /* 0xff80000051517808 */ /* 0x000fe40004000000 */
[----:B------:R-:W-:Y:S02]  /*152f0*/  ISETP.GE.AND P0, PT, R4, UR39, PT ;  /* 0x0000002704007c0c */ /* 0x000fe4000bf06270 */
[----:B------:R-:W-:-:S02]  /*15300*/  FSEL R82, R82, -INF , !P1 ;  /* 0xff80000052527808 */ /* 0x000fc40004800000 */
[----:B------:R-:W-:Y:S02]  /*15310*/  ISETP.GE.AND P1, PT, R0, UR39, PT ;  /* 0x0000002700007c0c */ /* 0x000fe4000bf26270 */
[----:B------:R-:W-:Y:S02]  /*15320*/  FSEL R85, R85, -INF , !P0 ;  /* 0xff80000055557808 */ /* 0x000fe40004000000 */
[----:B------:R-:W-:Y:S02]  /*15330*/  ISETP.GE.AND P0, PT, R18, UR39, PT ;  /* 0x0000002712007c0c */ /* 0x000fe4000bf06270 */
[----:B------:R-:W-:Y:S02]  /*15340*/  FSEL R86, R86, -INF , !P1 ;  /* 0xff80000056567808 */ /* 0x000fe40004800000 */
[----:B------:R-:W-:Y:S02]  /*15350*/  ISETP.GE.U32.AND P1, PT, R123, R18, PT ;  /* 0x000000127b00720c */ /* 0x000fe40003f26070 */
[----:B------:R-:W-:-:S02]  /*15360*/  FSEL R24, R24, -INF , !P0 ;  /* 0xff80000018187808 */ /* 0x000fc40004000000 */
[----:B------:R-:W-:Y:S02]  /*15370*/  FSEL R96, R74, -INF , P2 ;  /* 0xff8000004a607808 */ /* 0x000fe40001000000 */
[----:B------:R-:W-:Y:S02]  /*15380*/  FSEL R76, R76, -INF , !P6 ;  /* 0xff8000004c4c7808 */ /* 0x000fe40007000000 */
[----:B------:R-:W-:Y:S01]  /*15390*/  ISETP.GE.U32.AND P2, PT, R123, R10, PT ;  /* 0x0000000a7b00720c */ /* 0x000fe20003f46070 */
[----:B------:R-:W-:Y:S01]  /*153a0*/  VIADD R10, R18, 0x3 ;  /* 0x00000003120a7836 */ /* 0x000fe20000000000 */
[----:B------:R-:W-:Y:S02]  /*153b0*/  ISETP.GE.AND P0, PT, R3, UR39, PT ;  /* 0x0000002703007c0c */ /* 0x000fe4000bf06270 */
[----:B------:R-:W-:Y:S02]  /*153c0*/  FSEL R72, R24, -INF , P1 ;  /* 0xff80000018487808 */ /* 0x000fe40000800000 */
[----:B------:R-:W-:-:S02]  /*153d0*/  ISETP.GT.U32.AND P1, PT, R123, R18, PT ;  /* 0x000000127b00720c */ /* 0x000fc40003f24070 */
[----:B------:R-:W-:Y:S02]  /*153e0*/  FSEL R25, R25, -INF , !P0 ;  /* 0xff80000019197808 */ /* 0x000fe40004000000 */
[----:B------:R-:W-:Y:S02]  /*153f0*/  FSEL R24, R76, -INF , P5 ;  /* 0xff8000004c187808 */ /* 0x000fe40002800000 */
[----:B------:R-:W-:Y:S02]  /*15400*/  ISETP.GE.AND P6, PT, R12, UR39, PT ;  /* 0x000000270c007c0c */ /* 0x000fe4000bfc6270 */
[----:B------:R-:W-:Y:S01]  /*15410*/  ISETP.GE.U32.AND P5, PT, R123, R8, PT ;  /* 0x000000087b00720c */ /* 0x000fe20003fa6070 */
[----:B------:R-:W-:Y:S01]  /*15420*/  VIADD R8, R18, 0x7 ;  /* 0x0000000712087836 */ /* 0x000fe20000000000 */
[----:B------:R-:W-:Y:S02]  /*15430*/  ISETP.GE.AND P0, PT, R10, UR39, PT ;  /* 0x000000270a007c0c */ /* 0x000fe4000bf06270 */
[----:B------:R-:W-:-:S02]  /*15440*/  FSEL R73, R25, -INF , P1 ;  /* 0xff80000019497808 */ /* 0x000fc40000800000 */
[----:B------:R-:W-:Y:S02]  /*15450*/  FSEL R80, R80, -INF , !P6 ;  /* 0xff80000050507808 */ /* 0x000fe40007000000 */
[----:B------:R-:W-:Y:S02]  /*15460*/  FSEL R25, R77, -INF , P3 ;  /* 0xff8000004d197808 */ /* 0x000fe40001800000 */
[----:B------:R-:W-:Y:S02]  /*15470*/  ISETP.GE.AND P6, PT, R6, UR39, PT ;  /* 0x0000002706007c0c */ /* 0x000fe4000bfc6270 */
[----:B------:R-:W-:Y:S02]  /*15480*/  ISETP.GE.U32.AND P1, PT, R123, R10, PT ;  /* 0x0000000a7b00720c */ /* 0x000fe40003f26070 */
[----:B------:R-:W-:Y:S02]  /*15490*/  FSEL R27, R27, -INF , !P0 ;  /* 0xff8000001b1b7808 */ /* 0x000fe40004000000 */
[----:B------:R-:W-:Y:S01]  /*154a0*/  ISETP.GE.U32.AND P3, PT, R123, R6, PT ;  /* 0x000000067b00720c */ /* 0x000fe20003f66070 */
[----:B------:R-:W-:Y:S01]  /*154b0*/  VIADD R6, R18, 0xb ;  /* 0x0000000b12067836 */ /* 0x000fe20000000000 */
[----:B------:R-:W-:-:S02]  /*154c0*/  ISETP.GE.AND P0, PT, R8, UR39, PT ;  /* 0x0000002708007c0c */ /* 0x000fc4000bf06270 */
[----:B------:R-:W-:Y:S02]  /*154d0*/  FSEL R27, R27, -INF , P1 ;  /* 0xff8000001b1b7808 */ /* 0x000fe40000800000 */
[----:B------:R-:W-:Y:S02]  /*154e0*/  ISETP.GE.U32.AND P1, PT, R123, R8, PT ;  /* 0x000000087b00720c */ /* 0x000fe40003f26070 */
[----:B------:R-:W-:Y:S02]  /*154f0*/  FSEL R31, R31, -INF , !P0 ;  /* 0xff8000001f1f7808 */ /* 0x000fe40004000000 */
[----:B------:R-:W-:Y:S02]  /*15500*/  ISETP.GE.AND P0, PT, R6, UR39, PT ;  /* 0x0000002706007c0c */ /* 0x000fe4000bf06270 */
[----:B------:R-:W-:Y:S02]  /*15510*/  FSEL R98, R78, -INF , P4 ;  /* 0xff8000004e627808 */ /* 0x000fe40002000000 */
[----:B------:R-:W-:Y:S01]  /*15520*/  ISETP.GE.U32.AND P4, PT, R123, R4, PT ;  /* 0x000000047b00720c */ /* 0x000fe20003f86070 */
[----:B------:R-:W-:Y:S01]  /*15530*/  VIADD R4, R18, 0xf ;  /* 0x0000000f12047836 */ /* 0x000fe20000000000 */
[----:B------:R-:W-:-:S02]  /*15540*/  FSEL R31, R31, -INF , P1 ;  /* 0xff8000001f1f7808 */ /* 0x000fc40000800000 */
[----:B------:R-:W-:Y:S02]  /*15550*/  ISETP.GE.U32.AND P1, PT, R123, R6, PT ;  /* 0x000000067b00720c */ /* 0x000fe40003f26070 */
[----:B------:R-:W-:Y:S02]  /*15560*/  FSEL R35, R35, -INF , !P0 ;  /* 0xff80000023237808 */ /* 0x000fe40004000000 */
[----:B------:R-:W-:Y:S02]  /*15570*/  ISETP.GE.AND P0, PT, R4, UR39, PT ;  /* 0x0000002704007c0c */ /* 0x000fe4000bf06270 */
[----:B------:R-:W-:Y:S02]  /*15580*/  FSEL R35, R35, -INF , P1 ;  /* 0xff80000023237808 */ /* 0x000fe40000800000 */
[----:B------:R-:W-:Y:S01]  /*15590*/  ISETP.GE.U32.AND P1, PT, R123, R4, PT ;  /* 0x000000047b00720c */ /* 0x000fe20003f26070 */
[----:B------:R-:W-:Y:S01]  /*155a0*/  VIADD R4, R18, 0x13 ;  /* 0x0000001312047836 */ /* 0x000fe20000000000 */
[----:B------:R-:W-:-:S02]  /*155b0*/  FSEL R84, R84, -INF , !P6 ;  /* 0xff80000054547808 */ /* 0x000fc40007000000 */
[----:B------:R-:W-:Y:S02]  /*155c0*/  ISETP.GE.U32.AND P6, PT, R123, R12, PT ;  /* 0x0000000c7b00720c */ /* 0x000fe40003fc6070 */
[----:B------:R-:W-:Y:S02]  /*155d0*/  FSEL R39, R39, -INF , !P0 ;  /* 0xff80000027277808 */ /* 0x000fe40004000000 */
[----:B------:R-:W-:Y:S02]  /*155e0*/  ISETP.GE.AND P0, PT, R4, UR39, PT ;  /* 0x0000002704007c0c */ /* 0x000fe4000bf06270 */
[----:B------:R-:W-:Y:S02]  /*155f0*/  FSEL R81, R81, -INF , P2 ;  /* 0xff80000051517808 */ /* 0x000fe40001000000 */
[----:B------:R-:W-:Y:S02]  /*15600*/  FSEL R80, R80, -INF , P6 ;  /* 0xff80000050507808 */ /* 0x000fe40003000000 */
[C---:B------:R-:W-:Y:S01]  /*15610*/  ISETP.GE.U32.AND P2, PT, R123.reuse, R4, PT ;  /* 0x000000047b00720c */ /* 0x040fe20003f46070 */
[C---:B------:R-:W-:Y:S01]  /*15620*/  VIADD R4, R18.reuse, 0x1b ;  /* 0x0000001b12047836 */ /* 0x040fe20000000000 */
[----:B------:R-:W-:Y:S01]  /*15630*/  ISETP.GE.U32.AND P6, PT, R123, R0, PT ;  /* 0x000000007b00720c */ /* 0x000fe20003fc6070 */
[----:B------:R-:W-:Y:S01]  /*15640*/  VIADD R0, R18, 0x17 ;  /* 0x0000001712007836 */ /* 0x000fe20000000000 */
[----:B------:R-:W-:-:S02]  /*15650*/  FSEL R43, R43, -INF , !P0 ;  /* 0xff8000002b2b7808 */ /* 0x000fc40004000000 */
[----:B------:R-:W-:Y:S02]  /*15660*/  FSEL R39, R39, -INF , P1 ;  /* 0xff80000027277808 */ /* 0x000fe40000800000 */
[----:B------:R-:W-:Y:S02]  /*15670*/  FSEL R43, R43, -INF , P2 ;  /* 0xff8000002b2b7808 */ /* 0x000fe40001000000 */
[----:B------:R-:W-:Y:S02]  /*15680*/  ISETP.GE.AND P0, PT, R4, UR39, PT ;  /* 0x0000002704007c0c */ /* 0x000fe4000bf06270 */
[----:B------:R-:W-:Y:S01]  /*15690*/  ISETP.GE.U32.AND P2, PT, R123, R4, PT ;  /* 0x000000047b00720c */ /* 0x000fe20003f46070 */
[----:B------:R-:W-:Y:S01]  /*156a0*/  VIADD R4, R18, 0x1f ;  /* 0x0000001f12047836 */ /* 0x000fe20000000000 */
[----:B------:R-:W-:Y:S02]  /*156b0*/  ISETP.GE.AND P1, PT, R0, UR39, PT ;  /* 0x0000002700007c0c */ /* 0x000fe4000bf26270 */
[----:B------:R-:W-:-:S02]  /*156c0*/  FSEL R84, R84, -INF , P3 ;  /* 0xff80000054547808 */ /* 0x000fc40001800000 */
[----:B------:R-:W-:Y:S02]  /*156d0*/  FSEL R47, R47, -INF , !P1 ;  /* 0xff8000002f2f7808 */ /* 0x000fe40004800000 */
[----:B------:R-:W-:Y:S02]  /*156e0*/  ISETP.GE.AND P3, PT, R4, UR39, PT ;  /* 0x0000002704007c0c */ /* 0x000fe4000bf66270 */
[----:B------:R-:W-:Y:S01]  /*156f0*/  ISETP.GE.U32.AND P1, PT, R123, R4, PT ;  /* 0x000000047b00720c */ /* 0x000fe20003f26070 */
[----:B------:R-:W-:Y:S01]  /*15700*/  VIADD R4, R18, 0x27 ;  /* 0x0000002712047836 */ /* 0x000fe20000000000 */
[----:B------:R-:W-:Y:S02]  /*15710*/  FSEL R102, R82, -INF , P5 ;  /* 0xff80000052667808 */ /* 0x000fe40002800000 */
[----:B------:R-:W-:Y:S02]  /*15720*/  FSEL R51, R51, -INF , !P0 ;  /* 0xff80000033337808 */ /* 0x000fe40004000000 */
[----:B------:R-:W-:Y:S01]  /*15730*/  ISETP.GE.U32.AND P5, PT, R123, R0, PT ;  /* 0x000000007b00720c */ /* 0x000fe20003fa6070 */
[----:B------:R-:W-:Y:S01]  /*15740*/  VIADD R0, R18, 0x23 ;  /* 0x0000002312007836 */ /* 0x000fe20000000000 */
[----:B------:R-:W-:-:S02]  /*15750*/  FSEL R51, R51, -INF , P2 ;  /* 0xff80000033337808 */ /* 0x000fc40001000000 */
[----:B------:R-:W-:Y:S02]  /*15760*/  ISETP.GE.AND P0, PT, R4, UR39, PT ;  /* 0x0000002704007c0c */ /* 0x000fe4000bf06270 */
[----:B------:R-:W-:Y:S01]  /*15770*/  ISETP.GE.U32.AND P2, PT, R123, R4, PT ;  /* 0x000000047b00720c */ /* 0x000fe20003f46070 */
[----:B------:R-:W-:Y:S01]  /*15780*/  VIADD R4, R18, 0x2b ;  /* 0x0000002b12047836 */ /* 0x000fe20000000000 */
[----:B------:R-:W-:Y:S02]  /*15790*/  FSEL R47, R47, -INF , P5 ;  /* 0xff8000002f2f7808 */ /* 0x000fe40002800000 */
[----:B------:R-:W-:Y:S02]  /*157a0*/  FSEL R85, R85, -INF , P4 ;  /* 0xff80000055557808 */ /* 0x000fe40002000000 */
[----:B------:R-:W-:Y:S02]  /*157b0*/  ISETP.GE.AND P5, PT, R0, UR39, PT ;  /* 0x0000002700007c0c */ /* 0x000fe4000bfa6270 */
[----:B------:R-:W-:Y:S01]  /*157c0*/  ISETP.GE.U32.AND P4, PT, R123, R0, PT ;  /* 0x000000007b00720c */ /* 0x000fe20003f86070 */
[----:B------:R-:W-:Y:S01]  /*157d0*/  VIADD R0, R18, 0x2f ;  /* 0x0000002f12007836 */ /* 0x000fe20000000000 */
[----:B------:R-:W-:-:S02]  /*157e0*/  FSEL R55, R55, -INF , !P3 ;  /* 0xff80000037377808 */ /* 0x000fc40005800000 */
[----:B------:R-:W-:Y:S02]  /*157f0*/  FSEL R106, R86, -INF , P6 ;  /* 0xff800000566a7808 */ /* 0x000fe40003000000 */
[----:B------:R-:W-:Y:S02]  /*15800*/  ISETP.GE.AND P3, PT, R4, UR39, PT ;  /* 0x0000002704007c0c */ /* 0x000fe4000bf66270 */
[----:B------:R-:W-:Y:S01]  /*15810*/  ISETP.GE.U32.AND P6, PT, R123, R4, PT ;  /* 0x000000047b00720c */ /* 0x000fe20003fc6070 */
[----:B------:R-:W-:Y:S01]  /*15820*/  VIADD R4, R18, 0x33 ;  /* 0x0000003312047836 */ /* 0x000fe20000000000 */
[----:B------:R-:W-:Y:S02]  /*15830*/  FSEL R55, R55, -INF , P1 ;  /* 0xff80000037377808 */ /* 0x000fe40000800000 */
[----:B------:R-:W-:Y:S02]  /*15840*/  FSEL R59, R59, -INF , !P5 ;  /* 0xff8000003b3b7808 */ /* 0x000fe40006800000 */
[----:B------:R-:W-:-:S02]  /*15850*/  ISETP.GE.AND P1, PT, R0, UR39, PT ;  /* 0x0000002700007c0c */ /* 0x000fc4000bf26270 */
[----:B------:R-:W-:Y:S01]  /*15860*/  ISETP.GE.U32.AND P5, PT, R123, R0, PT ;  /* 0x000000007b00720c */ /* 0x000fe20003fa6070 */
[----:B------:R-:W-:Y:S01]  /*15870*/  VIADD R0, R18, 0x37 ;  /* 0x0000003712007836 */ /* 0x000fe20000000000 */
[----:B------:R-:W-:Y:S02]  /*15880*/  FSEL R63, R63, -INF , !P0 ;  /* 0xff8000003f3f7808 */ /* 0x000fe40004000000 */
[----:B------:R-:W-:Y:S02]  /*15890*/  FSEL R89, R59, -INF , P4 ;  /* 0xff8000003b597808 */ /* 0x000fe40002000000 */
[----:B------:R-:W-:Y:S02]  /*158a0*/  ISETP.GE.AND P0, PT, R4, UR39, PT ;  /* 0x0000002704007c0c */ /* 0x000fe4000bf06270 */
[----:B------:R-:W-:Y:S01]  /*158b0*/  ISETP.GE.U32.AND P4, PT, R123, R4, PT ;  /* 0x000000047b00720c */ /* 0x000fe20003f86070 */
[----:B------:R-:W-:Y:S01]  /*158c0*/  VIADD R4, R18, 0x3b ;  /* 0x0000003b12047836 */ /* 0x000fe20000000000 */
[----:B------:R-:W-:-:S02]  /*158d0*/  FSEL R91, R63, -INF , P2 ;  /* 0xff8000003f5b7808 */ /* 0x000fc40001000000 */
[----:B------:R-:W-:Y:S02]  /*158e0*/  ISETP.GE.AND P2, PT, R0, UR39, PT ;  /* 0x0000002700007c0c */ /* 0x000fe4000bf46270 */
[----:B------:R-:W-:Y:S02]  /*158f0*/  FSEL R67, R67, -INF , !P3 ;  /* 0xff80000043437808 */ /* 0x000fe40005800000 */
[----:B------:R-:W-:Y:S01]  /*15900*/  ISETP.GE.U32.AND P3, PT, R123, R0, PT ;  /* 0x000000007b00720c */ /* 0x000fe20003f66070 */
[----:B------:R-:W-:Y:S01]  /*15910*/  VIADD R0, R18, 0x3f ;  /* 0x0000003f12007836 */ /* 0x000fe20000000000 */
[----:B------:R-:W-:Y:S02]  /*15920*/  FSEL R71, R71, -INF , !P1 ;  /* 0xff80000047477808 */ /* 0x000fe40004800000 */
[----:B------:R-:W-:Y:S02]  /*15930*/  ISETP.GE.AND P1, PT, R4, UR39, PT ;  /* 0x0000002704007c0c */ /* 0x000fe4000bf26270 */
[----:B------:R-:W-:-:S02]  /*15940*/  FSEL R79, R79, -INF , !P2 ;  /* 0xff8000004f4f7808 */ /* 0x000fc40005000000 */
[----:B------:R-:W-:Y:S02]  /*15950*/  ISETP.GE.U32.AND P2, PT, R123, R4, PT ;  /* 0x000000047b00720c */ /* 0x000fe40003f46070 */
[C---:B------:R-:W-:Y:S02]  /*15960*/  FMNMX3 R5, R17.reuse, R72, R22, !PT ;  /* 0x0000004811057276 */ /* 0x040fe40007800016 */
[C---:B------:R-:W-:Y:S02]  /*15970*/  FMNMX3 R4, R17.reuse, R73, R23, !PT ;  /* 0x0000004911047276 */ /* 0x040fe40007800017 */
[----:B------:R-:W-:Y:S02]  /*15980*/  FMNMX3 R3, R17, R26, R30, !PT ;  /* 0x0000001a11037276 */ /* 0x000fe4000780001e */
[----:B------:R-:W-:Y:S02]  /*15990*/  FSEL R75, R75, -INF , !P0 ;  /* 0xff8000004b4b7808 */ /* 0x000fe40004000000 */
[----:B------:R-:W-:-:S02]  /*159a0*/  FSEL R83, R83, -INF , !P1 ;  /* 0xff80000053537808 */ /* 0x000fc40004800000 */
[----:B------:R-:W-:Y:S02]  /*159b0*/  ISETP.GE.AND P0, PT, R0, UR39, PT ;  /* 0x0000002700007c0c */ /* 0x000fe4000bf06270 */
[----:B------:R-:W-:Y:S02]  /*159c0*/  ISETP.GE.U32.AND P1, PT, R123, R0, PT ;  /* 0x000000007b00720c */ /* 0x000fe40003f26070 */
        /* <DEDUP_REMOVED lines=16> */
[----:B------:R-:W-:Y:S02]  /*15ad0*/  FSEL R93, R67, -INF , P6 ;  /* 0xff800000435d7808 */ /* 0x000fe40003000000 */
[----:B------:R-:W-:Y:S02]  /*15ae0*/  FSEL R95, R71, -INF , P5 ;  /* 0xff800000475f7808 */ /* 0x000fe40002800000 */
[----:B------:R-:W-:Y:S02]  /*15af0*/  FMNMX3 R0, R0, R89, R91, !PT ;  /* 0x0000005900007276 */ /* 0x000fe4000780005b */
[----:B------:R-:W-:Y:S02]  /*15b00*/  FMNMX3 R5, R5, R60, R64, !PT ;  /* 0x0000003c05057276 */ /* 0x000fe40007800040 */
[----:B------:R-:W-:Y:S02]  /*15b10*/  FMNMX3 R4, R4, R61, R65, !PT ;  /* 0x0000003d04047276 */ /* 0x000fe40007800041 */
[----:B------:R-:W-:-:S02]  /*15b20*/  FMNMX3 R3, R3, R92, R94, !PT ;  /* 0x0000005c03037276 */ /* 0x000fc4000780005e */
[----:B------:R-:W-:Y:S02]  /*15b30*/  FSEL R87, R87, -INF , !P0 ;  /* 0xff80000057577808 */ /* 0x000fe40004000000 */
[----:B------:R-:W-:Y:S02]  /*15b40*/  FSEL R97, R75, -INF , P4 ;  /* 0xff8000004b617808 */ /* 0x000fe40002000000 */
[----:B------:R-:W-:Y:S02]  /*15b50*/  FSEL R99, R79, -INF , P3 ;  /* 0xff8000004f637808 */ /* 0x000fe40001800000 */
[----:B------:R-:W-:Y:S02]  /*15b60*/  FMNMX3 R0, R0, R93, R95, !PT ;  /* 0x0000005d00007276 */ /* 0x000fe4000780005f */
[----:B------:R-:W-:Y:S02]  /*15b70*/  FMNMX3 R5, R5, R68, R24, !PT ;  /* 0x0000004405057276 */ /* 0x000fe40007800018 */
[----:B------:R-:W-:-:S02]  /*15b80*/  FMNMX3 R4, R4, R69, R25, !PT ;  /* 0x0000004504047276 */ /* 0x000fc40007800019 */
[----:B------:R-:W-:Y:S02]  /*15b90*/  FMNMX3 R3, R3, R96, R98, !PT ;  /* 0x0000006003037276 */ /* 0x000fe40007800062 */
[----:B------:R-:W-:Y:S02]  /*15ba0*/  FSEL R103, R83, -INF , P2 ;  /* 0xff80000053677808 */ /* 0x000fe40001000000 */
[----:B------:R-:W-:Y:S02]  /*15bb0*/  FSEL R107, R87, -INF , P1 ;  /* 0xff800000576b7808 */ /* 0x000fe40000800000 */
[----:B------:R-:W-:Y:S02]  /*15bc0*/  FMNMX3 R0, R0, R97, R99, !PT ;  /* 0x0000006100007276 */ /* 0x000fe40007800063 */
[----:B------:R-:W-:Y:S02]  /*15bd0*/  FMNMX3 R5, R5, R80, R84, !PT ;  /* 0x0000005005057276 */ /* 0x000fe40007800054 */
[----:B------:R-:W-:-:S02]  /*15be0*/  FMNMX3 R4, R4, R81, R85, !PT ;  /* 0x0000005104047276 */ /* 0x000fc40007800055 */
[----:B------:R-:W-:Y:S02]  /*15bf0*/  FMNMX3 R3, R3, R102, R106, !PT ;  /* 0x0000006603037276 */ /* 0x000fe4000780006a */
[----:B------:R-:W-:Y:S02]  /*15c00*/  ISETP.NE.AND P0, PT, R116, R19, PT ;  /* 0x000000137400720c */ /* 0x000fe40003f05270 */
[----:B------:R-:W-:Y:S02]  /*15c10*/  FMNMX3 R0, R0, R103, R107, !PT ;  /* 0x0000006700007276 */ /* 0x000fe4000780006b */
        /* <DEDUP_REMOVED lines=9> */
[----:B------:R-:W2:Y:S01]  /*15cb0*/  LDCU.64 UR6, c[0x4][0xb8] ;  /* 0x01001700ff0677ac */ /* 0x000ea20008000a00 */
[----:B------:R-:W4:Y:S01]  /*15cc0*/  LDC.64 R14, c[0x4][R14] ;  /* 0x010000000e0e7b82 */ /* 0x000f220000000a00 */
[----:B------:R-:W-:Y:S01]  /*15cd0*/  IMAD.MOV.U32 R13, RZ, RZ, RZ ;  /* 0x000000ffff0d7224 */ /* 0x000fe200078e00ff */
[----:B------:R-:W5:Y:S01]  /*15ce0*/  LDCU.64 UR4, c[0x4][0x18] ;  /* 0x01000300ff0477ac */ /* 0x000f620008000a00 */
[----:B-1----:R-:W-:Y:S01]  /*15cf0*/  IMAD.U32 R4, RZ, RZ, UR8 ;  /* 0x00000008ff047e24 */ /* 0x002fe2000f8e00ff */
[----:B------:R-:W-:Y:S01]  /*15d00*/  MOV R5, UR9 ;  /* 0x0000000900057c02 */ /* 0x000fe20008000f00 */
[----:B--2---:R-:W-:Y:S01]  /*15d10*/  IMAD.U32 R6, RZ, RZ, UR6 ;  /* 0x00000006ff067e24 */ /* 0x004fe2000f8e00ff */
[----:B------:R-:W-:Y:S01]  /*15d20*/  MOV R7, UR7 ;  /* 0x0000000700077c02 */ /* 0x000fe20008000f00 */
[----:B-----5:R-:W-:Y:S01]  /*15d30*/  IMAD.U32 R10, RZ, RZ, UR4 ;  /* 0x00000004ff0a7e24 */ /* 0x020fe2000f8e00ff */
[----:B------:R-:W-:-:S02]  /*15d40*/  MOV R11, UR5 ;  /* 0x00000005000b7c02 */ /* 0x000fc40008000f00 */
[----:B------:R-:W-:-:S07]  /*15d50*/  LEPC R20, `(.L_x_284) ;  /* 0x000000001014794e */ /* 0x000fce0000000000 */
[----:B---34-:R-:W-:Y:S05]  /*15d60*/  CALL.ABS.NOINC R14 ;  /* 0x000000000e007343 */ /* 0x018fea0003c00000 */
.L_x_284:
[----:B------:R-:W-:Y:S05]  /*15d70*/  WARPSYNC.ALL ;  /* 0x0000000000007948 */ /* 0x000fea0003800000 */
[----:B------:R-:W-:Y:S01]  /*15d80*/  R2UR UR4, R117 ;  /* 0x00000000750472ca */ /* 0x000fe200000e0000 */
[----:B------:R-:W-:Y:S01]  /*15d90*/  IMAD.MOV.U32 R114, RZ, RZ, R17 ;  /* 0x000000ffff727224 */ /* 0x000fe200078e0011 */
[----:B------:R-:W-:-:S11]  /*15da0*/  ISETP.NE.AND P0, PT, RZ, UR49, PT ;  /* 0x00000031ff007c0c */ /* 0x000fd6000bf05270 */
[----:B------:R1:W-:Y:S02]  /*15db0*/  STTM.x2 tmem[UR4], R114 ;  /* 0x00000072000079ed */ /* 0x0003e400080c0004 */
[----:B------:R-:W-:Y:S05]  /*15dc0*/  @P0 BRA `(.L_x_285) ;  /* 0x0000000000040947 */ /* 0x000fea0003800000 */
[----:B------:R-:W-:Y:S05]  /*15dd0*/  BPT.TRAP 0x1 ;  /* 0x000000040000795c */ /* 0x000fea0000300000 */
.L_x_285:
[----:B------:R-:W-:Y:S01]  /*15de0*/  UISETP.NE.AND UP0, UPT, UR62, URZ, UPT ;  /* 0x000000ff3e00728c */ /* 0x000fe2000bf05270 */
[----:B------:R-:W-:Y:S01]  /*15df0*/  MOV R3, UR61 ;  /* 0x0000003d00037c02 */ /* 0x000fe20008000f00 */
[----:B------:R-:W-:Y:S01]  /*15e00*/  UIADD3 UR4, UPT, UPT, UR37, 0x1c080, URZ ;  /* 0x0001c08025047890 */ /* 0x000fe2000fffe0ff */
[----:B------:R-:W-:Y:S01]  /*15e10*/  MOV R4, UR48 ;  /* 0x0000003000047c02 */ /* 0x000fe20008000f00 */
[----:B------:R-:W-:Y:S01]  /*15e20*/  FMUL R0, R115, -UR36 ;  /* 0x8000002473007c20 */ /* 0x000fe20008400000 */
        /* <DEDUP_REMOVED lines=20> */
[----:B------:R-:W4:Y:S08]  /*15f70*/  MUFU.EX2 R58, R58 ;  /* 0x0000003a003a7308 */ /* 0x000f300000000800 */
[----:B------:R-:W5:Y:S08]  /*15f80*/  MUFU.EX2 R59, R59 ;  /* 0x0000003b003b7308 */ /* 0x000f700000000800 */
[----:B------:R1:W1:Y:S08]  /*15f90*/  MUFU.EX2 R62, R26 ;  /* 0x0000001a003e7308 */ /* 0x0002700000000800 */
[----:B------:R1:W1:Y:S02]  /*15fa0*/  MUFU.EX2 R63, R27 ;  /* 0x0000001b003f7308 */ /* 0x0002640000000800 */
[----:B-12-45:R-:W-:Y:S05]  /*15fb0*/  @!P2 BRA `(.L_x_286) ;  /* 0x00000070005ca947 */ /* 0x036fea0003800000 */
.L_x_444:
        /* <DEDUP_REMOVED lines=19> */
[----:B------:R-:W-:Y:S01]  /*160f0*/  FSETP.GEU.AND P6, PT, R29, -126, PT ;  /* 0xc2fc00001d00780b */ /* 0x000fe20003fce000 */
[----:B------:R-:W-:Y:S01]  /*16100*/  @!P5 FMUL R63, R63, R63 ;  /* 0x0000003f3f3fd220 */ /* 0x000fe20000400000 */
[----:B------:R-:W-:Y:S01]  /*16110*/  FSETP.GEU.AND P5, PT, R34, -126, PT ;  /* 0xc2fc00002200780b */ /* 0x000fe20003fae000 */
[--C-:B------:R-:W-:Y:S01]  /*16120*/  FFMA2 R36, R36.F32x2.HI_LO, UR36.F32, R0.reuse.F32 ;  /* 0x0000002424247c49 */ /* 0x100fe20009200000 */
[----:B------:R-:W-:Y:S01]  /*16130*/  USEL UR58, UR44, UR58, UP0 ;  /* 0x0000003a2c3a7287 */ /* 0x000fe20008000000 */
[----:B------:R-:W-:Y:S01]  /*16140*/  @!P0 FMUL R28, R28, 0.5 ;  /* 0x3f0000001c1c8820 */ /* 0x000fe20000400000 */
[----:B------:R-:W4:Y:S01]  /*16150*/  MUFU.EX2 R66, R30 ;  /* 0x0000001e00427308 */ /* 0x000f220000000800 */
[----:B--2---:R-:W-:Y:S01]  /*16160*/  @!P4 FMUL R22, R22, R22 ;  /* 0x000000161616c220 */ /* 0x004fe20000400000 */
[----:B------:R-:W-:Y:S01]  /*16170*/  FSETP.GEU.AND P4, PT, R35, -126, PT ;  /* 0xc2fc00002300780b */ /* 0x000fe20003f8e000 */
[--C-:B------:R-:W-:Y:S01]  /*16180*/  FFMA2 R42, R42.F32x2.HI_LO, UR36.F32, R0.reuse.F32 ;  /* 0x000000242a2a7c49 */ /* 0x100fe20009200000 */
[----:B------:R-:W-:Y:S01]  /*16190*/  USEL UR55, UR55, UR44, UP0 ;  /* 0x0000002c37377287 */ /* 0x000fe20008000000 */
[----:B------:R-:W-:-:S02]  /*161a0*/  FFMA2 R40, R40.F32x2.HI_LO, UR36.F32, R0.F32 ;  /* 0x0000002428287c49 */ /* 0x000fc40009200000 */
[----:B------:R-:W-:Y:S01]  /*161b0*/  @!P6 FMUL R29, R29, 0.5 ;  /* 0x3f0000001d1de820 */ /* 0x000fe20000400000 */
[----:B------:R-:W2:Y:S01]  /*161c0*/  MUFU.EX2 R67, R31 ;  /* 0x0000001f00437308 */ /* 0x000ea20000000800 */
[----:B-1----:R-:W-:Y:S01]  /*161d0*/  @!P3 FMUL R23, R23, R23 ;  /* 0x000000171717b220 */ /* 0x002fe20000400000 */
[----:B------:R-:W-:Y:S01]  /*161e0*/  FSETP.GEU.AND P3, PT, R32, -126, PT ;  /* 0xc2fc00002000780b */ /* 0x000fe20003f6e000 */
[----:B------:R-:W-:Y:S01]  /*161f0*/  @!P5 FMUL R34, R34, 0.5 ;  /* 0x3f0000002222d820 */ /* 0x000fe20000400000 */
[--C-:B------:R-:W-:Y:S02]  /*16200*/  FFMA2 R46, R46.F32x2.HI_LO, UR36.F32, R0.reuse.F32 ;  /* 0x000000242e2e7c49 */ /* 0x100fe40009200000 */
[--C-:B------:R-:W-:Y:S01]  /*16210*/  FFMA2 R44, R44.F32x2.HI_LO, UR36.F32, R0.reuse.F32 ;  /* 0x000000242c2c7c49 */ /* 0x100fe20009200000 */
[----:B------:R-:W-:Y:S01]  /*16220*/  F2FP.BF16.F32.PACK_AB R26, R23, R22 ;  /* 0x00000016171a723e */ /* 0x000fe200000010ff */
[----:B------:R-:W1:Y:S01]  /*16230*/  MUFU.EX2 R70, R28 ;  /* 0x0000001c00467308 */ /* 0x000e620000000800 */
[----:B----4-:R-:W-:Y:S01]  /*16240*/  @!P2 FMUL R66, R66, R66 ;  /* 0x000000424242a220 */ /* 0x010fe20000400000 */
[----:B------:R-:W-:Y:S01]  /*16250*/  FSETP.GEU.AND P2, PT, R33, -126, PT ;  /* 0xc2fc00002100780b */ /* 0x000fe20003f4e000 */
[----:B------:R-:W-:Y:S01]  /*16260*/  @!P4 FMUL R35, R35, 0.5 ;  /* 0x3f0000002323c820 */ /* 0x000fe20000400000 */
[----:B------:R-:W-:-:S02]  /*16270*/  FFMA2 R50, R50.F32x2.HI_LO, UR36.F32, R0.F32 ;  /* 0x0000002432327c49 */ /* 0x000fc40009200000 */
[--C-:B------:R-:W-:Y:S02]  /*16280*/  FFMA2 R48, R48.F32x2.HI_LO, UR36.F32, R0.reuse.F32 ;  /* 0x0000002430307c49 */ /* 0x100fe40009200000 */
[----:B------:R-:W-:Y:S01]  /*16290*/  @!P3 FMUL R32, R32, 0.5 ;  /* 0x3f0000002020b820 */ /* 0x000fe20000400000 */
[----:B--2---:R-:W-:Y:S01]  /*162a0*/  @!P1 FMUL R67, R67, R67 ;  /* 0x0000004343439220 */ /* 0x004fe20000400000 */
[----:B------:R-:W-:Y:S01]  /*162b0*/  FSETP.GEU.AND P1, PT, R38, -126, PT ;  /* 0xc2fc00002600780b */ /* 0x000fe20003f2e000 */
[----:B------:R-:W2:Y:S01]  /*162c0*/  MUFU.EX2 R71, R29 ;  /* 0x0000001d00477308 */ /* 0x000ea20000000800 */
[--C-:B------:R-:W-:Y:S02]  /*162d0*/  FFMA2 R54, R54.F32x2.HI_LO, UR36.F32, R0.reuse.F32 ;  /* 0x0000002436367c49 */ /* 0x100fe40009200000 */
[--C-:B------:R-:W-:Y:S01]  /*162e0*/  FFMA2 R52, R52.F32x2.HI_LO, UR36.F32, R0.reuse.F32 ;  /* 0x0000002434347c49 */ /* 0x100fe20009200000 */
[----:B------:R-:W-:Y:S01]  /*162f0*/  F2FP.BF16.F32.PACK_AB R27, R67, R66 ;  /* 0x00000042431b723e */ /* 0x000fe200000010ff */
[----:B------:R-:W-:Y:S01]  /*16300*/  @!P2 FMUL R33, R33, 0.5 ;  /* 0x3f0000002121a820 */ /* 0x000fe20000400000 */
[----:B-1----:R-:W-:Y:S01]  /*16310*/  @!P0 FMUL R70, R70, R70 ;  /* 0x0000004646468220 */ /* 0x002fe20000400000 */
[----:B------:R-:W-:Y:S01]  /*16320*/  FSETP.GEU.AND P0, PT, R39, -126, PT ;  /* 0xc2fc00002700780b */ /* 0x000fe20003f0e000 */
[----:B------:R-:W1:Y:S01]  /*16330*/  MUFU.EX2 R73, R35 ;  /* 0x0000002300497308 */ /* 0x000e620000000800 */
[----:B------:R-:W-:-:S02]  /*16340*/  FFMA2 R10, R88.F32x2.HI_LO, UR36.F32, R0.F32 ;  /* 0x00000024580a7c49 */ /* 0x000fc40009200000 */
[--C-:B------:R-:W-:Y:S02]  /*16350*/  FFMA2 R8, R56.F32x2.HI_LO, UR36.F32, R0.reuse.F32 ;  /* 0x0000002438087c49 */ /* 0x100fe40009200000 */
[----:B------:R-:W-:Y:S01]  /*16360*/  @!P1 FMUL R38, R38, 0.5 ;  /* 0x3f00000026269820 */ /* 0x000fe20000400000 */
[--C-:B------:R-:W-:Y:S02]  /*16370*/  FFMA2 R6, R90.F32x2.HI_LO, UR36.F32, R0.reuse.F32 ;  /* 0x000000245a067c49 */ /* 0x100fe40009200000 */
[----:B------:R-:W4:Y:S01]  /*16380*/  MUFU.EX2 R74, R32 ;  /* 0x00000020004a7308 */ /* 0x000f220000000800 */
[----:B--2---:R-:W-:Y:S01]  /*16390*/  @!P6 FMUL R71, R71, R71 ;  /* 0x000000474747e220 */ /* 0x004fe20000400000 */
[----:B------:R-:W-:Y:S01]  /*163a0*/  FSETP.GEU.AND P6, PT, R36, -126, PT ;  /* 0xc2fc00002400780b */ /* 0x000fe20003fce000 */
[--C-:B------:R-:W-:Y:S02]  /*163b0*/  FFMA2 R4, R60.F32x2.HI_LO, UR36.F32, R0.reuse.F32 ;  /* 0x000000243c047c49 */ /* 0x100fe40009200000 */
[----:B------:R-:W-:Y:S01]  /*163c0*/  @!P0 FMUL R39, R39, 0.5 ;  /* 0x3f00000027278820 */ /* 0x000fe20000400000 */
[--C-:B------:R-:W-:Y:S01]  /*163d0*/  FFMA2 R118, R96.F32x2.HI_LO, UR36.F32, R0.reuse.F32 ;  /* 0x0000002460767c49 */ /* 0x100fe20009200000 */
[----:B------:R-:W-:Y:S01]  /*163e0*/  F2FP.BF16.F32.PACK_AB R28, R71, R70 ;  /* 0x00000046471c723e */ /* 0x000fe200000010ff */
[----:B------:R-:W2:Y:S01]  /*163f0*/  MUFU.EX2 R75, R33 ;  /* 0x00000021004b7308 */ /* 0x000ea20000000800 */
[----:B-1----:R-:W-:Y:S01]  /*16400*/  @!P4 FMUL R73, R73, R73 ;  /* 0x000000494949c220 */ /* 0x002fe20000400000 */
[----:B------:R-:W-:Y:S01]  /*16410*/  FSETP.GEU.AND P4, PT, R42, -126, PT ;  /* 0xc2fc00002a00780b */ /* 0x000fe20003f8e000 */
[----:B------:R-:W-:-:S02]  /*16420*/  FFMA2 R24, R24.F32x2.HI_LO, UR36.F32, R0.F32 ;  /* 0x0000002418187c49 */ /* 0x000fc40009200000 */
[--C-:B------:R-:W-:Y:S02]  /*16430*/  FFMA2 R124, R84.F32x2.HI_LO, UR36.F32, R0.reuse.F32 ;  /* 0x00000024547c7c49 */ /* 0x100fe40009200000 */
[----:B------:R-:W-:Y:S01]  /*16440*/  @!P6 FMUL R36, R36, 0.5 ;  /* 0x3f0000002424e820 */ /* 0x000fe20000400000 */
[----:B------:R-:W1:Y:S01]  /*16450*/  MUFU.EX2 R76, R38 ;  /* 0x00000026004c7308 */ /* 0x000e620000000800 */
[----:B----4-:R-:W-:Y:S01]  /*16460*/  @!P3 FMUL R74, R74, R74 ;  /* 0x0000004a4a4ab220 */ /* 0x010fe20000400000 */
[----:B------:R-:W-:Y:S01]  /*16470*/  FSETP.GEU.AND P3, PT, R43, -126, PT ;  /* 0xc2fc00002b00780b */ /* 0x000fe20003f6e000 */
[----:B------:R-:W-:-:S04]  /*16480*/  FFMA2 R106, R106.F32x2.HI_LO, UR36.F32, R0.F32 ;  /* 0x000000246a6a7c49 */ /* 0x000fc80009200000 */
[----:B------:R-:W-:Y:S01]  /*16490*/  @!P4 FMUL R42, R42, 0.5 ;  /* 0x3f0000002a2ac820 */ /* 0x000fe20000400000 */
[----:B------:R-:W4:Y:S01]  /*164a0*/  MUFU.EX2 R72, R34 ;  /* 0x0000002200487308 */ /* 0x000f220000000800 */
[----:B--2---:R-:W-:Y:S01]  /*164b0*/  @!P2 FMUL R75, R75, R75 ;  /* 0x0000004b4b4ba220 */ /* 0x004fe20000400000 */
[----:B------:R-:W-:-:S04]  /*164c0*/  FSETP.GEU.AND P2, PT, R40, -126, PT ;  /* 0xc2fc00002800780b */ /* 0x000fc80003f4e000 */
[----:B------:R-:W-:Y:S01]  /*164d0*/  F2FP.BF16.F32.PACK_AB R30, R75, R74 ;  /* 0x0000004a4b1e723e */ /* 0x000fe200000010ff */
[----:B------:R-:W-:Y:S01]  /*164e0*/  @!P3 FMUL R43, R43, 0.5 ;  /* 0x3f0000002b2bb820 */ /* 0x000fe20000400000 */
[----:B------:R-:W2:Y:S01]  /*164f0*/  MUFU.EX2 R77, R39 ;  /* 0x00000027004d7308 */ /* 0x000ea20000000800 */
[----:B-1----:R-:W-:Y:S01]  /*16500*/  @!P1 FMUL R76, R76, R76 ;  /* 0x0000004c4c4c9220 */ /* 0x002fe20000400000 */
[----:B------:R-:W-:-:S05]  /*16510*/  FSETP.GEU.AND P1, PT, R41, -126, PT ;  /* 0xc2fc00002900780b */ /* 0x000fca0003f2e000 */
[----:B------:R-:W-:Y:S01]  /*16520*/  @!P2 FMUL R40, R40, 0.5 ;  /* 0x3f0000002828a820 */ /* 0x000fe20000400000 */
[----:B------:R-:W1:Y:S01]  /*16530*/  MUFU.EX2 R78, R36 ;  /* 0x00000024004e7308 */ /* 0x000e620000000800 */
[----:B----4-:R-:W-:Y:S01]  /*16540*/  @!P5 FMUL R72, R72, R72 ;  /* 0x000000484848d220 */ /* 0x010fe20000400000 */
[----:B------:R-:W-:-:S04]  /*16550*/  FSETP.GEU.AND P5, PT, R37, -126, PT ;  /* 0xc2fc00002500780b */ /* 0x000fc80003fae000 */
[----:B------:R-:W-:Y:S01]  /*16560*/  F2FP.BF16.F32.PACK_AB R29, R73, R72 ;  /* 0x00000048491d723e */ /* 0x000fe200000010ff */
        /* <DEDUP_REMOVED lines=61> */
[----:B------:R-:W-:-:S04]  /*16940*/  FSETP.GEU.AND P5, PT, R55, -126, PT ;  /* 0xc2fc00003700780b */ /* 0x000fc80003fae000 */
[----:B------:R-:W-:Y:S01]  /*16950*/  F2FP.BF16.F32.PACK_AB R36, R105, R104 ;  /* 0x000000686924723e */ /* 0x000fe200000010ff */
        /* <DEDUP_REMOVED lines=14> */
[----:B------:R1:W5:Y:S01]  /*16a40*/  MUFU.EX2 R57, R11 ;  /* 0x0000000b00397308 */ /* 0x0003620000000800 */
        /* <DEDUP_REMOVED lines=9> */
[----:B-1----:R-:W-:Y:S02]  /*16ae0*/  FFMA2 R10, R92.F32x2.HI_LO, UR36.F32, R0.F32 ;  /* 0x000000245c0a7c49 */ /* 0x002fe40009200000 */
[----:B-----5:R-:W-:-:S03]  /*16af0*/  @!P1 FMUL R57, R57, R57 ;  /* 0x0000003939399220 */ /* 0x020fc60000400000 */
[----:B------:R-:W-:Y:S01]  /*16b00*/  FSETP.GEU.AND P1, PT, R10, -126, PT ;  /* 0xc2fc00000a00780b */ /* 0x000fe20003f2e000 */
[----:B------:R-:W-:Y:S01]  /*16b10*/  @!P2 FMUL R5, R5, 0.5 ;  /* 0x3f0000000505a820 */ /* 0x000fe20000400000 */
[----:B------:R1:W5:Y:S01]  /*16b20*/  MUFU.EX2 R91, R9 ;  /* 0x00000009005b7308 */ /* 0x0003620000000800 */
[----:B----4-:R-:W-:Y:S01]  /*16b30*/  @!P5 FMUL R113, R113, R113 ;  /* 0x000000717171d220 */ /* 0x010fe20000400000 */
[----:B------:R-:W-:Y:S02]  /*16b40*/  FSETP.GEU.AND P5, PT, R6, -126, PT ;  /* 0xc2fc00000600780b */ /* 0x000fe40003fae000 */
[----:B------:R-:W-:Y:S02]  /*16b50*/  F2FP.BF16.F32.PACK_AB R41, R57, R56 ;  /* 0x000000383929723e */ /* 0x000fe400000010ff */
[----:B------:R-:W-:Y:S02]  /*16b60*/  F2FP.BF16.F32.PACK_AB R39, R113, R112 ;  /* 0x000000707127723e */ /* 0x000fe400000010ff */
[----:B------:R-:W4:Y:S01]  /*16b70*/  MUFU.EX2 R61, R7 ;  /* 0x00000007003d7308 */ /* 0x000f220000000800 */
[----:B--2---:R-:W-:Y:S01]  /*16b80*/  @!P0 FMUL R90, R90, R90 ;  /* 0x0000005a5a5a8220 */ /* 0x004fe20000400000 */
[----:B------:R-:W-:Y:S01]  /*16b90*/  FSETP.GEU.AND P0, PT, R11, -126, PT ;  /* 0xc2fc00000b00780b */ /* 0x000fe20003f0e000 */
[----:B------:R-:W-:-:S04]  /*16ba0*/  @!P1 FMUL R10, R10, 0.5 ;  /* 0x3f0000000a0a9820 */ /* 0x000fc80000400000 */
        /* <DEDUP_REMOVED lines=8> */
[----:B------:R-:W-:-:S06]  /*16c30*/  F2FP.BF16.F32.PACK_AB R42, R91, R90 ;  /* 0x0000005a5b2a723e */ /* 0x000fcc00000010ff */
[----:B------:R-:W4:Y:S01]  /*16c40*/  MUFU.EX2 R64, R10 ;  /* 0x0000000a00407308 */ /* 0x000f220000000800 */
[----:B--2---:R-:W-:Y:S02]  /*16c50*/  @!P3 FMUL R92, R92, R92 ;  /* 0x0000005c5c5cb220 */ /* 0x004fe40000400000 */
[----:B------:R-:W-:-:S05]  /*16c60*/  @!P6 FMUL R8, R8, 0.5 ;  /* 0x3f0000000808e820 */ /* 0x000fca0000400000 */
[----:B------:R2:W3:Y:S01]  /*16c70*/  MUFU.EX2 R60, R6 ;  /* 0x00000006003c7308 */ /* 0x0004e20000000800 */
[----:B-1----:R-:W-:Y:S02]  /*16c80*/  FFMA2 R4, R68.F32x2.HI_LO, UR36.F32, R0.F32 ;  /* 0x0000002444047c49 */ /* 0x002fe40009200000 */
[----:B-----5:R-:W-:-:S03]  /*16c90*/  @!P2 FMUL R93, R93, R93 ;  /* 0x0000005d5d5da220 */ /* 0x020fc60000400000 */
[----:B------:R-:W-:Y:S02]  /*16ca0*/  FSETP.GEU.AND P2, PT, R4, -126, PT ;  /* 0xc2fc00000400780b */ /* 0x000fe40003f4e000 */
[----:B------:R-:W1:Y:S01]  /*16cb0*/  MUFU.EX2 R65, R11 ;  /* 0x0000000b00417308 */ /* 0x000e620000000800 */
[----:B----4-:R-:W-:Y:S01]  /*16cc0*/  @!P1 FMUL R64, R64, R64 ;  /* 0x0000004040409220 */ /* 0x010fe20000400000 */
[----:B------:R-:W-:Y:S02]  /*16cd0*/  FSETP.GEU.AND P1, PT, R5, -126, PT ;  /* 0xc2fc00000500780b */ /* 0x000fe40003f2e000 */
[----:B------:R-:W-:Y:S01]  /*16ce0*/  F2FP.BF16.F32.PACK_AB R44, R93, R92 ;  /* 0x0000005c5d2c723e */ /* 0x000fe200000010ff */
[----:B--2---:R-:W-:Y:S02]  /*16cf0*/  FFMA2 R6, R94.F32x2.HI_LO, UR36.F32, R0.F32 ;  /* 0x000000245e067c49 */ /* 0x004fe40009200000 */
[----:B---3--:R-:W-:Y:S01]  /*16d00*/  @!P5 FMUL R60, R60, R60 ;  /* 0x0000003c3c3cd220 */ /* 0x008fe20000400000 */
[----:B------:R-:W-:-:S03]  /*16d10*/  FSETP.GEU.AND P5, PT, R9, -126, PT ;  /* 0xc2fc00000900780b */ /* 0x000fc60003fae000 */
[----:B------:R-:W-:Y:S01]  /*16d20*/  @!P2 FMUL R4, R4, 0.5 ;  /* 0x3f0000000404a820 */ /* 0x000fe20000400000 */
[----:B------:R-:W-:-:S03]  /*16d30*/  FSETP.GEU.AND P4, PT, R6, -126, PT ;  /* 0xc2fc00000600780b */ /* 0x000fc60003f8e000 */
[----:B------:R-:W-:Y:S01]  /*16d40*/  @!P1 FMUL R5, R5, 0.5 ;  /* 0x3f00000005059820 */ /* 0x000fe20000400000 */
[----:B------:R-:W-:Y:S01]  /*16d50*/  FSETP.GEU.AND P3, PT, R7, -126, PT ;  /* 0xc2fc00000700780b */ /* 0x000fe20003f6e000 */
[----:B------:R-:W2:Y:S01]  /*16d60*/  MUFU.EX2 R94, R8 ;  /* 0x00000008005e7308 */ /* 0x000ea20000000800 */
[----:B-1----:R-:W-:Y:S01]  /*16d70*/  @!P0 FMUL R65, R65, R65 ;  /* 0x0000004141418220 */ /* 0x002fe20000400000 */
[----:B------:R-:W-:Y:S02]  /*16d80*/  FSETP.GEU.AND P0, PT, R118, -126, PT ;  /* 0xc2fc00007600780b */ /* 0x000fe40003f0e000 */
[----:B------:R-:W-:Y:S02]  /*16d90*/  F2FP.BF16.F32.PACK_AB R43, R61, R60 ;  /* 0x0000003c3d2b723e */ /* 0x000fe400000010ff */
[----:B------:R-:W-:Y:S01]  /*16da0*/  F2FP.BF16.F32.PACK_AB R45, R65, R64 ;  /* 0x00000040412d723e */ /* 0x000fe200000010ff */
[----:B------:R-:W-:Y:S01]  /*16db0*/  @!P5 FMUL R9, R9, 0.5 ;  /* 0x3f0000000909d820 */ /* 0x000fe20000400000 */
[----:B------:R-:W1:Y:S01]  /*16dc0*/  MUFU.EX2 R96, R4 ;  /* 0x0000000400607308 */ /* 0x000e620000000800 */
[----:B------:R-:W-:-:S03]  /*16dd0*/  @!P4 FMUL R6, R6, 0.5 ;  /* 0x3f0000000606c820 */ /* 0x000fc60000400000 */
[----:B------:R-:W-:-:S03]  /*16de0*/  @!P3 FMUL R7, R7, 0.5 ;  /* 0x3f0000000707b820 */ /* 0x000fc60000400000 */
[----:B------:R-:W-:Y:S01]  /*16df0*/  @!P0 FMUL R118, R118, 0.5 ;  /* 0x3f00000076768820 */ /* 0x000fe20000400000 */
[----:B------:R-:W3:Y:S01]  /*16e00*/  MUFU.EX2 R68, R6 ;  /* 0x0000000600447308 */ /* 0x000ee20000000800 */
[----:B--2---:R-:W-:Y:S01]  /*16e10*/  @!P6 FMUL R94, R94, R94 ;  /* 0x0000005e5e5ee220 */ /* 0x004fe20000400000 */
[----:B------:R-:W-:-:S06]  /*16e20*/  FSETP.GEU.AND P6, PT, R119, -126, PT ;  /* 0xc2fc00007700780b */ /* 0x000fcc0003fce000 */
[----:B------:R2:W4:Y:S01]  /*16e30*/  MUFU.EX2 R69, R7 ;  /* 0x0000000700457308 */ /* 0x0005220000000800 */
[----:B-1----:R-:W-:-:S06]  /*16e40*/  @!P2 FMUL R96, R96, R96 ;  /* 0x000000606060a220 */ /* 0x002fcc0000400000 */
[----:B------:R-:W-:Y:S01]  /*16e50*/  @!P6 FMUL R119, R119, 0.5 ;  /* 0x3f0000007777e820 */ /* 0x000fe20000400000 */
[----:B------:R-:W1:Y:S01]  /*16e60*/  MUFU.EX2 R97, R5 ;  /* 0x0000000500617308 */ /* 0x000e620000000800 */
[----:B---3--:R-:W-:Y:S01]  /*16e70*/  @!P4 FMUL R68, R68, R68 ;  /* 0x000000444444c220 */ /* 0x008fe20000400000 */
[----:B------:R-:W-:-:S06]  /*16e80*/  FSETP.GEU.AND P4, PT, R25, -126, PT ;  /* 0xc2fc00001900780b */ /* 0x000fcc0003f8e000 */
[----:B------:R3:W5:Y:S01]  /*16e90*/  MUFU.EX2 R95, R9 ;  /* 0x00000009005f7308 */ /* 0x0007620000000800 */
[----:B--2---:R-:W-:Y:S02]  /*16ea0*/  FFMA2 R6, R80.F32x2.HI_LO, UR36.F32, R0.F32 ;  /* 0x0000002450067c49 */ /* 0x004fe40009200000 */
[----:B----4-:R-:W-:-:S04]  /*16eb0*/  @!P3 FMUL R69, R69, R69 ;  /* 0x000000454545b220 */ /* 0x010fc80000400000 */
[----:B------:R-:W-:Y:S01]  /*16ec0*/  @!P4 FMUL R25, R25, 0.5 ;  /* 0x3f0000001919c820 */ /* 0x000fe20000400000 */
[----:B------:R-:W2:Y:S01]  /*16ed0*/  MUFU.EX2 R118, R118 ;  /* 0x0000007600767308 */ /* 0x000ea20000000800 */
[----:B-1----:R-:W-:Y:S01]  /*16ee0*/  @!P1 FMUL R97, R97, R97 ;  /* 0x0000006161619220 */ /* 0x002fe20000400000 */
[----:B------:R-:W-:Y:S01]  /*16ef0*/  FSETP.GEU.AND P1, PT, R6, -126, PT ;  /* 0xc2fc00000600780b */ /* 0x000fe20003f2e000 */
[--C-:B------:R-:W-:Y:S01]  /*16f00*/  FFMA2 R4, R102.F32x2.HI_LO, UR36.F32, R0.reuse.F32 ;  /* 0x0000002466047c49 */ /* 0x100fe20009200000 */
[----:B------:R-:W-:Y:S02]  /*16f10*/  F2FP.BF16.F32.PACK_AB R47, R69, R68 ;  /* 0x00000044452f723e */ /* 0x000fe400000010ff */
[----:B------:R-:W-:Y:S02]  /*16f20*/  F2FP.BF16.F32.PACK_AB R48, R97, R96 ;  /* 0x000000606130723e */ /* 0x000fe400000010ff */
[----:B------:R-:W1:Y:S01]  /*16f30*/  MUFU.EX2 R119, R119 ;  /* 0x0000007700777308 */ /* 0x000e620000000800 */
[----:B---3--:R-:W-:Y:S01]  /*16f40*/  FFMA2 R8, R98.F32x2.HI_LO, UR36.F32, R0.F32 ;  /* 0x0000002462087c49 */ /* 0x008fe20009200000 */
[----:B------:R-:W-:Y:S01]  /*16f50*/  MOV R0, UR41 ;  /* 0x0000002900007c02 */ /* 0x000fe20008000f00 */
[----:B-----5:R-:W-:Y:S01]  /*16f60*/  @!P5 FMUL R95, R95, R95 ;  /* 0x0000005f5f5fd220 */ /* 0x020fe20000400000 */
[----:B------:R-:W-:-:S02]  /*16f70*/  FSETP.GEU.AND P5, PT, R24, -126, PT ;  /* 0xc2fc00001800780b */ /* 0x000fc40003fae000 */
[----:B------:R-:W-:Y:S01]  /*16f80*/  FSETP.GEU.AND P3, PT, R8, -126, PT ;  /* 0xc2fc00000800780b */ /* 0x000fe20003f6e000 */
[----:B------:R-:W-:Y:S01]  /*16f90*/  @!P1 FMUL R6, R6, 0.5 ;  /* 0x3f00000006069820 */ /* 0x000fe20000400000 */
[----:B------:R-:W-:Y:S01]  /*16fa0*/  FSETP.GEU.AND P2, PT, R9, -126, PT ;  /* 0xc2fc00000900780b */ /* 0x000fe20003f4e000 */
[----:B------:R-:W3:Y:S01]  /*16fb0*/  MUFU.EX2 R99, R25 ;  /* 0x0000001900637308 */ /* 0x000ee20000000800 */
[----:B--2---:R-:W-:Y:S01]  /*16fc0*/  @!P0 FMUL R118, R118, R118 ;  /* 0x0000007676768220 */ /* 0x004fe20000400000 */
[----:B------:R-:W-:Y:S01]  /*16fd0*/  FSETP.GEU.AND P0, PT, R7, -126, PT ;  /* 0xc2fc00000700780b */ /* 0x000fe20003f0e000 */
[----:B------:R2:W-:Y:S01]  /*16fe0*/  SYNCS.ARRIVE.TRANS64.A1T0 RZ, [R0+UR37+0x1c0d0], RZ ;  /* 0x01c0d0ff00ff79a7 */ /* 0x0005e20008100025 */
[----:B------:R-:W-:-:S04]  /*16ff0*/  F2FP.BF16.F32.PACK_AB R46, R95, R94 ;  /* 0x0000005e5f2e723e */ /* 0x000fc800000010ff */
[----:B------:R-:W-:Y:S01]  /*17000*/  @!P5 FMUL R24, R24, 0.5 ;  /* 0x3f0000001818d820 */ /* 0x000fe20000400000 */
[----:B------:R-:W4:Y:S01]  /*17010*/  MUFU.EX2 R102, R6 ;  /* 0x0000000600667308 */ /* 0x000f220000000800 */
[----:B------:R-:W-:Y:S01]  /*17020*/  @!P3 FMUL R8, R8, 0.5 ;  /* 0x3f0000000808b820 */ /* 0x000fe20000400000 */
[----:B-1----:R-:W-:Y:S01]  /*17030*/  @!P6 FMUL R119, R119, R119 ;  /* 0x000000777777e220 */ /* 0x002fe20000400000 */
[----:B------:R-:W-:Y:S01]  /*17040*/  @!P2 FMUL R9, R9, 0.5 ;  /* 0x3f0000000909a820 */ /* 0x000fe20000400000 */
[----:B------:R-:W-:Y:S02]  /*17050*/  FSETP.GEU.AND P6, PT, R4, -126, PT ;  /* 0xc2fc00000400780b */ /* 0x000fe40003fce000 */
[----:B------:R-:W-:Y:S01]  /*17060*/  @!P0 FMUL R7, R7, 0.5 ;  /* 0x3f00000007078820 */ /* 0x000fe20000400000 */
[----:B------:R-:W-:Y:S01]  /*17070*/  F2FP.BF16.F32.PACK_AB R49, R119, R118 ;  /* 0x000000767731723e */ /* 0x000fe200000010ff */
[----:B------:R-:W1:Y:S01]  /*17080*/  MUFU.EX2 R80, R8 ;  /* 0x0000000800507308 */ /* 0x000e620000000800 */
[----:B---3--:R-:W-:Y:S01]  /*17090*/  @!P4 FMUL R99, R99, R99 ;  /* 0x000000636363c220 */ /* 0x008fe20000400000 */
[----:B------:R-:W-:-:S02]  /*170a0*/  FSETP.GEU.AND P4, PT, R124, -126, PT ;  /* 0xc2fc00007c00780b */ /* 0x000fc40003f8e000 */
[----:B------:R-:W-:-:S04]  /*170b0*/  F2FP.BF16.F32.PACK_AB R25, R63, R62 ;  /* 0x0000003e3f19723e */ /* 0x000fc800000010ff */
[----:B------:R-:W3:Y:S01]  /*170c0*/  MUFU.EX2 R81, R9 ;  /* 0x0000000900517308 */ /* 0x000ee20000000800 */
[----:B----4-:R-:W-:Y:S01]  /*170d0*/  @!P1 FMUL R102, R102, R102 ;  /* 0x0000006666669220 */ /* 0x010fe20000400000 */
[----:B------:R-:W-:Y:S01]  /*170e0*/  FSETP.GEU.AND P1, PT, R107, -126, PT ;  /* 0xc2fc00006b00780b */ /* 0x000fe20003f2e000 */
[----:B------:R-:W-:-:S04]  /*170f0*/  @!P6 FMUL R4, R4, 0.5 ;  /* 0x3f0000000404e820 */ /* 0x000fc80000400000 */
[----:B------:R-:W-:Y:S01]  /*17100*/  @!P4 FMUL R124, R124, 0.5 ;  /* 0x3f0000007c7cc820 */ /* 0x000fe20000400000 */
[----:B------:R-:W4:Y:S01]  /*17110*/  MUFU.EX2 R98, R24 ;  /* 0x0000001800627308 */ /* 0x000f220000000800 */
[----:B-1----:R-:W-:Y:S01]  /*17120*/  @!P3 FMUL R80, R80, R80 ;  /* 0x000000505050b220 */ /* 0x002fe20000400000 */
[----:B------:R-:W-:-:S05]  /*17130*/  FSETP.GEU.AND P3, PT, R125, -126, PT ;  /* 0xc2fc00007d00780b */ /* 0x000fca0003f6e000 */
[----:B------:R-:W-:Y:S01]  /*17140*/  @!P1 FMUL R107, R107, 0.5 ;  /* 0x3f0000006b6b9820 */ /* 0x000fe20000400000 */
[----:B------:R-:W1:Y:S01]  /*17150*/  MUFU.EX2 R103, R7 ;  /* 0x0000000700677308 */ /* 0x000e620000000800 */
[----:B---3--:R-:W-:Y:S01]  /*17160*/  @!P2 FMUL R81, R81, R81 ;  /* 0x000000515151a220 */ /* 0x008fe20000400000 */
[----:B------:R-:W-:-:S04]  /*17170*/  FSETP.GEU.AND P2, PT, R106, -126, PT ;  /* 0xc2fc00006a00780b */ /* 0x000fc80003f4e000 */
[----:B------:R-:W-:Y:S01]  /*17180*/  F2FP.BF16.F32.PACK_AB R51, R81, R80 ;  /* 0x000000505133723e */ /* 0x000fe200000010ff */
[----:B------:R-:W-:Y:S01]  /*17190*/  @!P3 FMUL R125, R125, 0.5 ;  /* 0x3f0000007d7db820 */ /* 0x000fe20000400000 */
[----:B------:R-:W3:Y:S01]  /*171a0*/  MUFU.EX2 R84, R4 ;  /* 0x0000000400547308 */ /* 0x000ee20000000800 */
[----:B----4-:R-:W-:Y:S01]  /*171b0*/  @!P5 FMUL R98, R98, R98 ;  /* 0x000000626262d220 */ /* 0x010fe20000400000 */
[----:B------:R-:W-:Y:S02]  /*171c0*/  FSETP.GEU.AND P5, PT, R5, -126, PT ;  /* 0xc2fc00000500780b */ /* 0x000fe40003fae000 */
[----:B------:R-:W-:Y:S02]  /*171d0*/  F2FP.BF16.F32.PACK_AB R24, R59, R58 ;  /* 0x0000003a3b18723e */ /* 0x000fe400000010ff */
[----:B------:R-:W-:Y:S01]  /*171e0*/  F2FP.BF16.F32.PACK_AB R50, R99, R98 ;  /* 0x000000626332723e */ /* 0x000fe200000010ff */
[----:B------:R-:W-:Y:S01]  /*171f0*/  @!P2 FMUL R106, R106, 0.5 ;  /* 0x3f0000006a6aa820 */ /* 0x000fe20000400000 */
[----:B------:R-:W4:Y:S01]  /*17200*/  MUFU.EX2 R124, R124 ;  /* 0x0000007c007c7308 */ /* 0x000f220000000800 */
[----:B-1----:R-:W-:Y:S01]  /*17210*/  @!P0 FMUL R103, R103, R103 ;  /* 0x0000006767678220 */ /* 0x002fe20000400000 */
[----:B------:R-:W-:-:S04]  /*17220*/  LOP3.LUT P0, RZ, R3, 0x3, R2, 0x48, !PT ;  /* 0x0000000303ff7812 */ /* 0x000fc80007804802 */
[----:B------:R-:W-:Y:S01]  /*17230*/  F2FP.BF16.F32.PACK_AB R52, R103, R102 ;  /* 0x000000666734723e */ /* 0x000fe200000010ff */
[----:B------:R-:W-:Y:S01]  /*17240*/  @!P5 FMUL R5, R5, 0.5 ;  /* 0x3f0000000505d820 */ /* 0x000fe20000400000 */
[----:B------:R-:W1:Y:S01]  /*17250*/  MUFU.EX2 R125, R125 ;  /* 0x0000007d007d7308 */ /* 0x000e620000000800 */
[----:B---3--:R-:W-:-:S07]  /*17260*/  @!P6 FMUL R84, R84, R84 ;  /* 0x000000545454e220 */ /* 0x008fce0000400000 */
[----:B------:R-:W3:Y:S01]  /*17270*/  MUFU.EX2 R85, R5 ;  /* 0x0000000500557308 */ /* 0x000ee20000000800 */
[----:B----4-:R-:W-:-:S07]  /*17280*/  @!P4 FMUL R124, R124, R124 ;  /* 0x0000007c7c7cc220 */ /* 0x010fce0000400000 */
[----:B------:R-:W4:Y:S01]  /*17290*/  MUFU.EX2 R106, R106 ;  /* 0x0000006a006a7308 */ /* 0x000f220000000800 */
[----:B-1----:R-:W-:-:S05]  /*172a0*/  @!P3 FMUL R125, R125, R125 ;  /* 0x0000007d7d7db220 */ /* 0x002fca0000400000 */
[----:B------:R-:W-:Y:S02]  /*172b0*/  F2FP.BF16.F32.PACK_AB R54, R125, R124 ;  /* 0x0000007c7d36723e */ /* 0x000fe400000010ff */
[----:B------:R-:W1:Y:S01]  /*172c0*/  MUFU.EX2 R107, R107 ;  /* 0x0000006b006b7308 */ /* 0x000e620000000800 */
[----:B---3--:R-:W-:-:S05]  /*172d0*/  @!P5 FMUL R85, R85, R85 ;  /* 0x000000555555d220 */ /* 0x008fca0000400000 */
[----:B------:R-:W-:Y:S01]  /*172e0*/  F2FP.BF16.F32.PACK_AB R53, R85, R84 ;  /* 0x000000545535723e */ /* 0x000fe200000010ff */
[----:B----4-:R-:W-:Y:S01]  /*172f0*/  @!P2 FMUL R106, R106, R106 ;  /* 0x0000006a6a6aa220 */ /* 0x010fe20000400000 */
[----:B-1----:R-:W-:-:S05]  /*17300*/  @!P1 FMUL R107, R107, R107 ;  /* 0x0000006b6b6b9220 */ /* 0x002fca0000400000 */
[----:B------:R-:W-:Y:S01]  /*17310*/  F2FP.BF16.F32.PACK_AB R55, R107, R106 ;  /* 0x0000006a6b37723e */ /* 0x000fe200000010ff */
[----:B--2---:R-:W-:Y:S06]  /*17320*/  @!P0 BRA `(.L_x_287) ;  /* 0x0000000000408947 */ /* 0x004fec0003800000 */
        /* <DEDUP_REMOVED lines=16> */
.L_x_287:
        /* <DEDUP_REMOVED lines=8> */
.L_x_288:
[----:B------:R-:W-:Y:S02]  /*174b0*/  UISETP.NE.AND UP0, UPT, UR62, URZ, UPT ;  /* 0x000000ff3e00728c */ /* 0x000fe4000bf05270 */
[----:B------:R-:W-:Y:S02]  /*174c0*/  UIADD3 UR4, UPT, UPT, UR37, 0x1c058, URZ ;  /* 0x0001c05825047890 */ /* 0x000fe4000fffe0ff */
[----:B------:R-:W-:-:S07]  /*174d0*/  ULOP3.LUT UR45, UR45, 0x1, URZ, 0x3c, !UPT ;  /* 0x000000012d2d7892 */ /* 0x000fce000f8e3cff */
[----:B------:R-:W-:Y:S02]  /*174e0*/  @!UP0 UIADD3 UR4, UPT, UPT, UR37, 0x1c068, URZ ;  /* 0x0001c06825048890 */ /* 0x000fe4000fffe0ff */
[----:B------:R-:W-:Y:S02]  /*174f0*/  UISETP.NE.AND UP0, UPT, UR49, URZ, UPT ;  /* 0x000000ff3100728c */ /* 0x000fe4000bf05270 */
[----:B------:R-:W-:-:S09]  /*17500*/  UPRMT UR4, UR38, 0x654, UR4 ;  /* 0x0000065426047896 */ /* 0x000fd20008000004 */
[----:B--2---:R-:W-:Y:S01]  /*17510*/  SYNCS.ARRIVE.TRANS64.RED.A1T0 RZ, [UR4], RZ ;  /* 0x000000ffffff79a7 */ /* 0x004fe20008100404 */
[----:B------:R-:W-:Y:S05]  /*17520*/  BRA.U UP0, `(.L_x_289) ;  /* 0x0000000100047547 */ /* 0x000fea000b800000 */
[----:B------:R-:W-:Y:S05]  /*17530*/  BPT.TRAP 0x1 ;  /* 0x000000040000795c */ /* 0x000fea0000300000 */
.L_x_289:
        /* <DEDUP_REMOVED lines=13> */
.L_x_445:
        /* <DEDUP_REMOVED lines=10> */
.L_x_292:
[----:B------:R-:W-:Y:S05]  /*176b0*/  BSYNC.RECONVERGENT B0 ;  /* 0x0000000000007941 */ /* 0x000fea0003800200 */
.L_x_291:
[----:B------:R-:W-:Y:S01]  /*176c0*/  FMUL R16, R3, R16 ;  /* 0x0000001003107220 */ /* 0x000fe20000400000 */
[----:B------:R-:W-:Y:S01]  /*176d0*/  FADD2 R66, R66.F32x2.HI_LO, R100.F32x2.HI_LO ;  /* 0x000000644242724b */ /* 0x000fe20000000000 */
[----:B------:R-:W-:Y:S01]  /*176e0*/  UISETP.NE.AND UP0, UPT, UR60, URZ, UPT ;  /* 0x000000ff3c00728c */ /* 0x000fe2000bf05270 */
        /* <DEDUP_REMOVED lines=30> */
.L_x_294:
[----:B------:R-:W-:Y:S01]  /*178d0*/  IMAD.U32 R3, RZ, RZ, UR45 ;  /* 0x0000002dff037e24 */ /* 0x000fe2000f8e00ff */
[----:B------:R-:W-:-:S04]  /*178e0*/  ISETP.NE.AND P0, PT, R116, R19, PT ;  /* 0x000000137400720c */ /* 0x000fc80003f05270 */
[----:B------:R-:W-:-:S04]  /*178f0*/  SHF.L.U32 R3, R3, 0x1f, RZ ;  /* 0x0000001f03037819 */ /* 0x000fc800000006ff */
[----:B------:R-:W2:Y:S02]  /*17900*/  SYNCS.PHASECHK.TRANS64.TRYWAIT P1, [UR42], R3 ;  /* 0x00000003ff0075a7 */ /* 0x000ea4000802112a */
[----:B--2---:R-:W-:Y:S05]  /*17910*/  @!P1 BRA `(.L_x_295) ;  /* 0x0000005800349947 */ /* 0x004fea0003800000 */
.L_x_446:
        /* <DEDUP_REMOVED lines=17> */
.L_x_296:
[----:B------:R-:W-:Y:S05]  /*17a30*/  WARPSYNC.ALL ;  /* 0x0000000000007948 */ /* 0x000fea0003800000 */
[----:B------:R-:W-:Y:S02]  /*17a40*/  R2UR UR4, R117 ;  /* 0x00000000750472ca */ /* 0x000fe400000e0000 */
[----:B------:R-:W-:-:S11]  /*17a50*/  MOV R126, R16 ;  /* 0x00000010007e7202 */ /* 0x000fd60000000f00 */
[----:B------:R3:W-:Y:S02]  /*17a60*/  STTM.x2 tmem[UR4], R126 ;  /* 0x0000007e000079ed */ /* 0x0007e400080c0004 */
.L_x_293:
[----:B------:R-:W-:Y:S01]  /*17a70*/  UISETP.NE.AND UP0, UPT, UR62, URZ, UPT ;  /* 0x000000ff3e00728c */ /* 0x000fe2000bf05270 */
[----:B------:R-:W-:Y:S01]  /*17a80*/  IADD3 R18, PT, PT, R18, 0x40, RZ ;  /* 0x0000004012127810 */ /* 0x000fe20007ffe0ff */
[----:B------:R-:W-:Y:S01]  /*17a90*/  UIADD3 UR5, UPT, UPT, UR60, 0x1, URZ ;  /* 0x000000013c057890 */ /* 0x000fe2000fffe0ff */
[----:B------:R-:W-:Y:S01]  /*17aa0*/  MOV R17, R127 ;  /* 0x0000007f00117202 */ /* 0x000fe20000000f00 */
[----:B------:R-:W-:Y:S02]  /*17ab0*/  USEL UR56, UR56, UR45, UP0 ;  /* 0x0000002d38387287 */ /* 0x000fe40008000000 */
[----:B------:R-:W-:Y:S02]  /*17ac0*/  USEL UR57, UR45, UR57, UP0 ;  /* 0x000000392d397287 */ /* 0x000fe40008000000 */
[----:B------:R-:W-:Y:S02]  /*17ad0*/  UISETP.GT.AND UP0, UPT, UR5, 0x1, UPT ;  /* 0x000000010500788c */ /* 0x000fe4000bf04270 */
[----:B------:R-:W-:-:S02]  /*17ae0*/  UIADD3 UR4, UPT, UPT, UR60, -0x1, URZ ;  /* 0xffffffff3c047890 */ /* 0x000fc4000fffe0ff */
[----:B------:R-:W-:-:S05]  /*17af0*/  ULOP3.LUT UR61, UR61, 0x1, URZ, 0x3c, !UPT ;  /* 0x000000013d3d7892 */ /* 0x000fca000f8e3cff */
[----:B------:R-:W-:Y:S01]  /*17b00*/  UMOV UR60, UR4 ;  /* 0x00000004003c7c82 */ /* 0x000fe20008000000 */
[----:B------:R-:W-:Y:S06]  /*17b10*/  BRA.U UP0, `(.L_x_297) ;  /* 0xffffffc500e07547 */ /* 0x000fec000b83ffff */
.L_x_278:
[----:B------:R-:W-:-:S09]  /*17b20*/  UISETP.NE.AND UP0, UPT, UR49, URZ, UPT ;  /* 0x000000ff3100728c */ /* 0x000fd2000bf05270 */
[----:B------:R-:W-:Y:S05]  /*17b30*/  BRA.U UP0, `(.L_x_298) ;  /* 0x0000000100047547 */ /* 0x000fea000b800000 */
[----:B------:R-:W-:Y:S05]  /*17b40*/  BPT.TRAP 0x1 ;  /* 0x000000040000795c */ /* 0x000fea0000300000 */
.L_x_298:
[----:B------:R-:W-:Y:S02]  /*17b50*/  UISETP.NE.AND UP1, UPT, UR62, URZ, UPT ;  /* 0x000000ff3e00728c */ /* 0x000fe4000bf25270 */
[----:B------:R-:W-:-:S09]  /*17b60*/  UIADD3 UR4, UPT, UPT, UR37, 0x1c080, URZ ;  /* 0x0001c08025047890 */ /* 0x000fd2000fffe0ff */
[----:B------:R-:W-:-:S09]  /*17b70*/  @UP1 UIADD3 UR4, UPT, UPT, UR37, 0x1c070, URZ ;  /* 0x0001c07025041890 */ /* 0x000fd2000fffe0ff */
[----:B------:R-:W-:Y:S01]  /*17b80*/  SYNCS.ARRIVE.TRANS64.A1T0 RZ, [UR4], RZ ;  /* 0x000000ffffff79a7 */ /* 0x000fe20008100004 */
[----:B------:R-:W-:Y:S01]  /*17b90*/  USEL UR4, UR58, UR55, UP1 ;  /* 0x000000373a047287 */ /* 0x000fe20008800000 */
[----:B------:R-:W-:Y:S11]  /*17ba0*/  BRA.U UP0, `(.L_x_299) ;  /* 0x0000000100047547 */ /* 0x000ff6000b800000 */
[----:B------:R-:W-:Y:S05]  /*17bb0*/  BPT.TRAP 0x1 ;  /* 0x000000040000795c */ /* 0x000fea0000300000 */
.L_x_299:
[----:B------:R-:W-:-:S06]  /*17bc0*/  ULOP3.LUT UR4, UR4, 0x1, URZ, 0x3c, !UPT ;  /* 0x0000000104047892 */ /* 0x000fcc000f8e3cff */
[----:B-12---:R-:W-:-:S04]  /*17bd0*/  MOV R3, UR4 ;  /* 0x0000000400037c02 */ /* 0x006fc80008000f00 */
[----:B------:R-:W-:-:S04]  /*17be0*/  SHF.L.U32 R3, R3, 0x1f, RZ ;  /* 0x0000001f03037819 */ /* 0x000fc800000006ff */
[----:B------:R-:W1:Y:S02]  /*17bf0*/  SYNCS.PHASECHK.TRANS64.TRYWAIT P0, [UR59], R3 ;  /* 0x00000003ff0075a7 */ /* 0x000e64000800113b */
[----:B-1----:R-:W-:Y:S05]  /*17c00*/  @!P0 BRA `(.L_x_300) ;  /* 0x0000005400908947 */ /* 0x002fea0003800000 */
.L_x_447:
[----:B------:R-:W-:-:S04]  /*17c10*/  UISETP.NE.AND UP0, UPT, UR62, URZ, UPT ;  /* 0x000000ff3e00728c */ /* 0x000fc8000bf05270 */
[----:B------:R-:W-:-:S04]  /*17c20*/  USEL UR51, UR52, UR51, UP0 ;  /* 0x0000003334337287 */ /* 0x000fc80008000000 */
[----:B------:R-:W-:-:S09]  /*17c30*/  UISETP.GT.U32.AND UP0, UPT, UR51, 0x1, UPT ;  /* 0x000000013300788c */ /* 0x000fd2000bf04070 */
[----:B------:R-:W-:Y:S05]  /*17c40*/  BRA.U UP0, `(.L_x_301) ;  /* 0x0000000100087547 */ /* 0x000fea000b800000 */
[----:B------:R-:W-:Y:S05]  /*17c50*/  BPT.TRAP 0x1 ;  /* 0x000000040000795c */ /* 0x000fea0000300000 */
[----:B------:R-:W-:Y:S05]  /*17c60*/  BPT.TRAP 0x1 ;  /* 0x000000040000795c */ /* 0x000fea0000300000 */
.L_x_301:
[----:B------:R-:W-:Y:S02]  /*17c70*/  UISETP.NE.AND UP0, UPT, UR62, URZ, UPT ;  /* 0x000000ff3e00728c */ /* 0x000fe4000bf05270 */
[----:B------:R-:W-:-:S09]  /*17c80*/  UIADD3 UR4, UPT, UPT, UR37, 0x1c068, URZ ;  /* 0x0001c06825047890 */ /* 0x000fd2000fffe0ff */
[----:B------:R-:W-:-:S04]  /*17c90*/  @UP0 UIADD3 UR4, UPT, UPT, UR37, 0x1c058, URZ ;  /* 0x0001c05825040890 */ /* 0x000fc8000fffe0ff */
[----:B------:R-:W-:-:S09]  /*17ca0*/  UPRMT UR4, UR38, 0x654, UR4 ;  /* 0x0000065426047896 */ /* 0x000fd20008000004 */
[----:B------:R-:W-:Y:S01]  /*17cb0*/  SYNCS.ARRIVE.TRANS64.RED.A1T0 RZ, [UR4], RZ ;  /* 0x000000ffffff79a7 */ /* 0x000fe20008100404 */
[----:B------:R-:W-:Y:S05]  /*17cc0*/  EXIT ;  /* 0x000000000000794d */ /* 0x000fea0003800000 */
.L_x_26:
[----:B------:R-:W-:-:S05]  /*17cd0*/  IMAD.MOV.U32 R0, RZ, RZ, -0x4 ;  /* 0xfffffffcff007424 */ /* 0x000fca00078e00ff */
[----:B------:R-:W-:-:S05]  /*17ce0*/  VIADDMNMX.U32 R0, R3, R0, 0x2, PT ;  /* 0x0000000203007446 */ /* 0x000fca0003800000 */
[----:B------:R-:W-:-:S04]  /*17cf0*/  IMAD.SHL.U32 R0, R0, 0x4, RZ ;  /* 0x0000000400007824 */ /* 0x000fc800078e00ff */
[----:B------:R-:W1:Y:S02]  /*17d00*/  LDC R4, c[0x2][R0] ;  /* 0x0080000000047b82 */ /* 0x000e640000000800 */
[----:B-1----:R-:W-:-:S04]  /*17d10*/  SHF.R.S32.HI R5, RZ, 0x1f, R4 ;  /* 0x0000001fff057819 */ /* 0x002fc80000011404 */
.L_x_492:
[----:B------:R-:W-:Y:S05]  /*17d20*/  BRX R4 -0x17d30                                                                                                                                                                                                                                                                                                                                                                                                                                                                                                                                                                                                  (*"BRANCH_TARGETS .L_x_493,.L_x_494,.L_x_495"*) ;  /* 0xfffffe8004b47949 */ /* 0x000fea000383ffff */
.L_x_495:
[----:B------:R-:W-:-:S08]  /*17d30*/  NOP ;  /* 0x0000000000007918 */ /* 0x000fd00000000000 */
[----:B------:R-:W-:-:S00]  /*17d40*/  USETMAXREG.DEALLOC.CTAPOOL 0x18 ;  /* 0x00000018000079c8 */ /* 0x000fc000080e0500 */
[----:B------:R-:W-:Y:S05]  /*17d50*/  EXIT ;  /* 0x000000000000794d */ /* 0x000fea0003800000 */
.L_x_493:
[----:B------:R-:W-:-:S08]  /*17d60*/  NOP ;  /* 0x0000000000007918 */ /* 0x000fd00000000000 */
[----:B------:R-:W1:-:S00]  /*17d70*/  USETMAXREG.DEALLOC.CTAPOOL 0x20 ;  /* 0x00000020000079c8 */ /* 0x000e4000080e0500 */
[----:B------:R-:W2:Y:S01]  /*17d80*/  S2UR UR7, SR_CTAID.X ;  /* 0x00000000000779c3 */ /* 0x000ea20000002500 */
[----:B------:R-:W3:Y:S07]  /*17d90*/  LDCU.64 UR4, c[0x0][0x380] ;  /* 0x00007000ff0477ac */ /* 0x000eee0008000a00 */
[----:B------:R-:W4:Y:S01]  /*17da0*/  S2UR UR45, SR_CTAID.Z ;  /* 0x00000000002d79c3 */ /* 0x000f220000002700 */
[----:B---3--:R-:W-:Y:S02]  /*17db0*/  UISETP.NE.AND UP1, UPT, UR5, URZ, UPT ;  /* 0x000000ff0500728c */ /* 0x008fe4000bf25270 */
[----:B--2---:R-:W-:-:S04]  /*17dc0*/  USHF.L.U32 UR11, UR7, 0x8, URZ ;  /* 0x00000008070b7899 */ /* 0x004fc800080006ff */
[----:B------:R-:W-:-:S06]  /*17dd0*/  UISETP.GE.U32.OR UP1, UPT, UR11, UR4, !UP1 ;  /* 0x000000040b00728c */ /* 0x000fcc000cf26470 */
[----:B------:R-:W-:-:S13]  /*17de0*/  PLOP3.LUT P1, PT, PT, PT, UP1, 0x80, 0x8 ;  /* 0x000000000008781c */ /* 0x000fda0003f2f018 */
[----:B-1--4-:R-:W-:Y:S05]  /*17df0*/  @P1 EXIT ;  /* 0x000000000000194d */ /* 0x012fea0003800000 */
[----:B------:R-:W1:Y:S01]  /*17e00*/  LDCU UR4, c[0x0][0x38c] ;  /* 0x00007180ff0477ac */ /* 0x000e620008000800 */
[----:B------:R-:W2:Y:S01]  /*17e10*/  S2UR UR8, SR_CTAID.Y ;  /* 0x00000000000879c3 */ /* 0x000ea20000002600 */
[----:B------:R-:W-:Y:S01]  /*17e20*/  BSSY.RECONVERGENT B0, `(.L_x_302) ;  /* 0x0000021000007945 */ /* 0x000fe20003800200 */
[----:B------:R-:W-:Y:S01]  /*17e30*/  UMOV UR12, URZ ;  /* 0x000000ff000c7c82 */ /* 0x000fe20008000000 */
[----:B------:R-:W-:-:S04]  /*17e40*/  UIADD3 UR10, UPT, UPT, UR5, 0x3f, URZ ;  /* 0x0000003f050a7890 */ /* 0x000fc8000fffe0ff */
[----:B------:R-:W-:-:S04]  /*17e50*/  USHF.R.S32.HI UR9, URZ, 0x1f, UR10 ;  /* 0x0000001fff097899 */ /* 0x000fc8000801140a */
[----:B------:R-:W-:-:S04]  /*17e60*/  ULEA.HI UR9, UR9, UR10, URZ, 0x6 ;  /* 0x0000000a09097291 */ /* 0x000fc8000f8f30ff */
[----:B------:R-:W-:Y:S01]  /*17e70*/  USHF.R.S32.HI UR9, URZ, 0x6, UR9 ;  /* 0x00000006ff097899 */ /* 0x000fe20008011409 */
[----:B-1----:R-:W1:Y:S01]  /*17e80*/  I2F.U32.RP R3, UR4 ;  /* 0x0000000400037d06 */ /* 0x002e620008209000 */
[----:B------:R-:W-:-:S07]  /*17e90*/  UISETP.NE.U32.AND UP1, UPT, UR4, URZ, UPT ;  /* 0x000000ff0400728c */ /* 0x000fce000bf25070 */
[----:B-1----:R-:W1:Y:S02]  /*17ea0*/  MUFU.RCP R0, R3 ;  /* 0x0000000300007308 */ /* 0x002e640000001000 */
[----:B-1----:R-:W-:-:S06]  /*17eb0*/  IADD3 R0, PT, PT, R0, 0xffffffe, RZ ;  /* 0x0ffffffe00007810 */ /* 0x002fcc0007ffe0ff */
[----:B------:R-:W1:Y:S02]  /*17ec0*/  F2I.FTZ.U32.TRUNC.NTZ R0, R0 ;  /* 0x0000000000007305 */ /* 0x000e64000021f000 */
[----:B-1----:R-:W-:-:S13]  /*17ed0*/  R2UR UR13, R0 ;  /* 0x00000000000d72ca */ /* 0x002fda00000e0000 */
[----:B------:R-:W-:-:S04]  /*17ee0*/  UIADD3 UR6, UPT, UPT, URZ, -UR13, URZ ;  /* 0x8000000dff067290 */ /* 0x000fc8000fffe0ff */
[----:B------:R-:W-:-:S04]  /*17ef0*/  UIMAD UR6, UR6, UR4, URZ ;  /* 0x00000004060672a4 */ /* 0x000fc8000f8e02ff */
[----:B------:R-:W-:-:S04]  /*17f00*/  UIMAD.WIDE.U32 UR12, UR13, UR6, UR12 ;  /* 0x000000060d0c72a5 */ /* 0x000fc8000f8e000c */
[----:B--2---:R-:W-:-:S07]  /*17f10*/  UIMAD.WIDE.U32 UR12, UR13, UR8, URZ ;  /* 0x000000080d0c72a5 */ /* 0x004fce000f8e00ff */
[----:B------:R-:W-:Y:S02]  /*17f20*/  UMOV UR44, UR13 ;  /* 0x0000000d002c7c82 */ /* 0x000fe40008000000 */
[----:B------:R-:W-:-:S04]  /*17f30*/  UIADD3 UR6, UPT, UPT, -UR44, URZ, URZ ;  /* 0x000000ff2c067290 */ /* 0x000fc8000fffe1ff */
[----:B------:R-:W-:-:S04]  /*17f40*/  UIMAD UR6, UR4, UR6, UR8 ;  /* 0x00000006040672a4 */ /* 0x000fc8000f8e0208 */
[----:B------:R-:W-:-:S11]  /*17f50*/  UISETP.GE.U32.AND UP5, UPT, UR6, UR4, UPT ;  /* 0x000000040600728c */ /* 0x000fd6000bfa6070 */
[----:B------:R-:W-:Y:S02]  /*17f60*/  @UP5 UIADD3 UR6, UPT, UPT, UR6, -UR4, URZ ;  /* 0x8000000406065290 */ /* 0x000fe4000fffe0ff */
[----:B------:R-:W-:Y:S02]  /*17f70*/  @UP5 UIADD3 UR44, UPT, UPT, UR44, 0x1, URZ ;  /* 0x000000012c2c5890 */ /* 0x000fe4000fffe0ff */
[----:B------:R-:W-:Y:S02]  /*17f80*/  UISETP.GE.U32.AND UP4, UPT, UR6, UR4, UPT ;  /* 0x000000040600728c */ /* 0x000fe4000bf86070 */
[----:B------:R-:W-:-:S04]  /*17f90*/  ULEA UR6, UR7, 0x4, 0x2 ;  /* 0x0000000407067891 */ /* 0x000fc8000f8e10ff */
[----:B------:R-:W-:-:S05]  /*17fa0*/  ULOP3.LUT UR6, UR6, 0x3fffffc, URZ, 0xc0, !UPT ;  /* 0x03fffffc06067892 */ /* 0x000fca000f8ec0ff */
[----:B------:R-:W-:Y:S02]  /*17fb0*/  @UP4 UIADD3 UR44, UPT, UPT, UR44, 0x1, URZ ;  /* 0x000000012c2c4890 */ /* 0x000fe4000fffe0ff */
[----:B------:R-:W-:Y:S02]  /*17fc0*/  @!UP1 ULOP3.LUT UR44, URZ, UR4, URZ, 0x33, !UPT ;  /* 0x00000004ff2c9292 */ /* 0x000fe4000f8e33ff */
[----:B------:R-:W-:Y:S02]  /*17fd0*/  UISETP.LT.AND UP1, UPT, UR9, UR6, UPT ;  /* 0x000000060900728c */ /* 0x000fe4000bf21270 */
[----:B------:R-:W-:Y:S02]  /*17fe0*/  UIADD3 UR12, UPT, UPT, -UR44, URZ, URZ ;  /* 0x000000ff2c0c7290 */ /* 0x000fe4000fffe1ff */
[----:B------:R-:W-:Y:S02]  /*17ff0*/  USEL UR6, UR9, UR6, UP1 ;  /* 0x0000000609067287 */ /* 0x000fe40008800000 */
[----:B------:R-:W-:Y:S01]  /*18000*/  UIMAD UR12, UR4, UR12, UR8 ;  /* 0x0000000c040c72a4 */ /* 0x000fe2000f8e0208 */
[----:B------:R-:W-:Y:S11]  /*18010*/  @!P3 BRA `(.L_x_303) ;  /* 0x000000000004b947 */ /* 0x000ff60003800000 */
[----:B------:R-:W-:Y:S05]  /*18020*/  BPT.TRAP 0x1 ;  /* 0x000000040000795c */ /* 0x000fea0000300000 */
.L_x_303:
[----:B------:R-:W-:Y:S05]  /*18030*/  BSYNC.RECONVERGENT B0 ;  /* 0x0000000000007941 */ /* 0x000fea0003800200 */
.L_x_302:
[----:B------:R-:W1:Y:S01]  /*18040*/  S2UR UR8, SR_CgaCtaId ;  /* 0x00000000000879c3 */ /* 0x000e620000008800 */
[----:B------:R-:W-:Y:S01]  /*18050*/  HFMA2 R3, -RZ, RZ, 0, 5.9604644775390625e-08 ;  /* 0x00000001ff037431 */ /* 0x000fe200000001ff */
[----:B------:R-:W-:-:S04]  /*18060*/  UMOV UR4, 0x400 ;  /* 0x0000040000047882 */ /* 0x000fc80000000000 */
[----:B------:R-:W-:Y:S01]  /*18070*/  SHF.L.U32 R3, R3, 0x1f, RZ ;  /* 0x0000001f03037819 */ /* 0x000fe200000006ff */
[----:B-1----:R-:W-:-:S09]  /*18080*/  ULEA UR8, UR8, UR4, 0x18 ;  /* 0x0000000408087291 */ /* 0x002fd2000f8ec0ff */
[----:B------:R-:W1:Y:S02]  /*18090*/  SYNCS.PHASECHK.TRANS64.TRYWAIT P1, [UR8+0x1c010], R3 ;  /* 0x01c01003ff0075a7 */ /* 0x000e640008021108 */
[----:B-1----:R-:W-:Y:S05]  /*180a0*/  @!P1 BRA `(.L_x_304) ;  /* 0x0000005000809947 */ /* 0x002fea0003800000 */
.L_x_449:
[----:B------:R-:W-:Y:S01]  /*180b0*/  PLOP3.LUT P5, PT, P5, P6, PT, 0xf8, 0x8f ;  /* 0x00000000008f781c */ /* 0x000fe20002fadf70 */
[----:B------:R-:W-:Y:S01]  /*180c0*/  BSSY.RECONVERGENT B0, `(.L_x_305) ;  /* 0x0000005000007945 */ /* 0x000fe20003800200 */
[----:B-1----:R-:W-:-:S04]  /*180d0*/  @!P0 MOV R0, 0x8000 ;  /* 0x0000800000008802 */ /* 0x002fc80000000f00 */
[----:B------:R1:W-:Y:S07]  /*180e0*/  @!P0 SYNCS.ARRIVE.TRANS64 RZ, [UR8+0x1c000], R0 ;  /* 0x01c00000ffff89a7 */ /* 0x0003ee0008000008 */
[----:B------:R-:W-:Y:S05]  /*180f0*/  @!P5 BRA `(.L_x_306) ;  /* 0x000000000004d947 */ /* 0x000fea0003800000 */
[----:B------:R-:W-:Y:S05]  /*18100*/  BPT.TRAP 0x1 ;  /* 0x000000040000795c */ /* 0x000fea0000300000 */
.L_x_306:
[----:B------:R-:W-:Y:S05]  /*18110*/  BSYNC.RECONVERGENT B0 ;  /* 0x0000000000007941 */ /* 0x000fea0003800200 */
.L_x_305:
[----:B------:R-:W-:Y:S01]  /*18120*/  LOP3.LUT P1, RZ, R2, 0x1f, RZ, 0xc0, !PT ;  /* 0x0000001f02ff7812 */ /* 0x000fe2000782c0ff */
[----:B------:R-:W-:Y:S03]  /*18130*/  BSSY.RECONVERGENT B0, `(.L_x_307) ;  /* 0x0000004000007945 */ /* 0x000fe60003800200 */
[----:B------:R-:W-:-:S13]  /*18140*/  PLOP3.LUT P1, PT, P1, P0, PT, 0x8f, 0xf8 ;  /* 0x0000000000f8781c */ /* 0x000fda0000f21177 */
[----:B------:R-:W-:Y:S05]  /*18150*/  @P1 BRA `(.L_x_308) ;  /* 0x0000000000041947 */ /* 0x000fea0003800000 */
[----:B------:R-:W-:Y:S05]  /*18160*/  BPT.TRAP 0x1 ;  /* 0x000000040000795c */ /* 0x000fea0000300000 */
.L_x_308:
[----:B------:R-:W-:Y:S05]  /*18170*/  BSYNC.RECONVERGENT B0 ;  /* 0x0000000000007941 */ /* 0x000fea0003800200 */
.L_x_307:
[----:B------:R-:W2:Y:S01]  /*18180*/  LDCU.64 UR16, c[0x0][0x348] ;  /* 0x00006900ff1077ac */ /* 0x000ea20008000a00 */
[----:B------:R-:W-:Y:S01]  /*18190*/  UIADD3 UR9, UPT, UPT, UR8, 0x1c000, URZ ;  /* 0x0001c00008097890 */ /* 0x000fe2000fffe0ff */
[----:B------:R-:W-:Y:S01]  /*181a0*/  UMOV UR4, 0x0 ;  /* 0x0000000000047882 */ /* 0x000fe20000000000 */
[----:B------:R-:W-:Y:S01]  /*181b0*/  UMOV UR5, 0x10000000 ;  /* 0x1000000000057882 */ /* 0x000fe20000000000 */
[----:B------:R-:W-:Y:S01]  /*181c0*/  UMOV UR10, URZ ;  /* 0x000000ff000a7c82 */ /* 0x000fe20008000000 */
[----:B------:R-:W-:Y:S01]  /*181d0*/  UMOV UR13, UR44 ;  /* 0x0000002c000d7c82 */ /* 0x000fe20008000000 */
[----:B------:R-:W-:Y:S01]  /*181e0*/  UMOV UR14, UR45 ;  /* 0x0000002d000e7c82 */ /* 0x000fe20008000000 */
[----:B------:R-:W-:Y:S01]  /*181f0*/  UMOV UR18, 0x40 ;  /* 0x0000004000127882 */ /* 0x000fe20000000000 */
[----:B------:R-:W-:Y:S01]  /*18200*/  UMOV UR19, UR11 ;  /* 0x0000000b00137c82 */ /* 0x000fe20008000000 */
[----:B------:R-:W-:Y:S01]  /*18210*/  UMOV UR20, UR12 ;  /* 0x0000000c00147c82 */ /* 0x000fe20008000000 */
[----:B------:R-:W-:Y:S01]  /*18220*/  UMOV UR21, UR44 ;  /* 0x0000002c00157c82 */ /* 0x000fe20008000000 */
[----:B------:R-:W-:Y:S01]  /*18230*/  UMOV UR22, UR45 ;  /* 0x0000002d00167c82 */ /* 0x000fe20008000000 */
[----:B--2---:R-:W-:-:S02]  /*18240*/  UIADD3 UR24, UP1, UPT, UR16, 0x80, URZ ;  /* 0x0000008010187890 */ /* 0x004fc4000ff3e0ff */
[----:B------:R-:W-:Y:S02]  /*18250*/  UIADD3 UR16, UPT, UPT, UR8, 0x4000, URZ ;  /* 0x0000400008107890 */ /* 0x000fe4000fffe0ff */
[----:B------:R-:W-:-:S03]  /*18260*/  UIADD3.X UR25, UPT, UPT, URZ, UR17, URZ, UP1, !UPT ;  /* 0x00000011ff197290 */ /* 0x000fc60008ffe4ff */
[----:B------:R-:W-:-:S06]  /*18270*/  UMOV UR17, UR9 ;  /* 0x0000000900117c82 */ /* 0x000fcc0008000000 */
[----:B------:R2:W-:Y:S01]  /*18280*/  UTMALDG.5D [UR8], [UR24], desc[UR4] ;  /* 0x00000408180075b4 */ /* 0x0005e20008021000 */
[----:B------:R2:W-:Y:S02]  /*18290*/  UTMALDG.5D [UR16], [UR24], desc[UR4] ;  /* 0x00000410180075b4 */ /* 0x0005e40008021000 */
[----:B--2---:R-:W-:Y:S05]  /*182a0*/  BRA.U !UP0, `(.L_x_309) ;  /* 0x0000000108047547 */ /* 0x004fea000b800000 */
[----:B------:R-:W-:Y:S05]  /*182b0*/  BPT.TRAP 0x1 ;  /* 0x000000040000795c */ /* 0x000fea0000300000 */
.L_x_309:
[----:B------:R-:W2:Y:S02]  /*182c0*/  SYNCS.PHASECHK.TRANS64.TRYWAIT P1, [UR8+0x1c038], R3 ;  /* 0x01c03803ff0075a7 */ /* 0x000ea40008021108 */
[----:B--2---:R-:W-:Y:S05]  /*182d0*/  @!P1 BRA `(.L_x_310) ;  /* 0x00000050000c9947 */ /* 0x004fea0003800000 */
.L_x_451:
[----:B-1----:R-:W-:Y:S01]  /*182e0*/  @!P0 MOV R0, 0x4000 ;  /* 0x0000400000008802 */ /* 0x002fe20000000f00 */
[----:B------:R-:W-:-:S03]  /*182f0*/  UPLOP3.LUT UP2, UPT, UP2, UP3, UPT, 0xf8, 0x8f ;  /* 0x00000000008f789c */ /* 0x000fc60001747f70 */
[----:B------:R1:W-:Y:S06]  /*18300*/  @!P0 SYNCS.ARRIVE.TRANS64 RZ, [UR8+0x1c020], R0 ;  /* 0x01c02000ffff89a7 */ /* 0x0003ec0008000008 */
[----:B------:R-:W-:Y:S05]  /*18310*/  BRA.U !UP2, `(.L_x_311) ;  /* 0x000000010a047547 */ /* 0x000fea000b800000 */
[----:B------:R-:W-:Y:S05]  /*18320*/  BPT.TRAP 0x1 ;  /* 0x000000040000795c */ /* 0x000fea0000300000 */
.L_x_311:
[----:B------:R-:W-:Y:S01]  /*18330*/  LOP3.LUT P1, R2, R2, 0x1f, RZ, 0xc0, !PT ;  /* 0x0000001f02027812 */ /* 0x000fe2000782c0ff */
[----:B------:R-:W-:Y:S03]  /*18340*/  BSSY.RECONVERGENT B0, `(.L_x_312) ;  /* 0x0000004000007945 */ /* 0x000fe60003800200 */
[----:B------:R-:W-:-:S13]  /*18350*/  PLOP3.LUT P1, PT, P1, P0, PT, 0x8f, 0xf8 ;  /* 0x0000000000f8781c */ /* 0x000fda0000f21177 */
[----:B------:R-:W-:Y:S05]  /*18360*/  @P1 BRA `(.L_x_313) ;  /* 0x0000000000041947 */ /* 0x000fea0003800000 */
[----:B------:R-:W-:Y:S05]  /*18370*/  BPT.TRAP 0x1 ;  /* 0x000000040000795c */ /* 0x000fea0000300000 */
.L_x_313:
[----:B------:R-:W-:Y:S05]  /*18380*/  BSYNC.RECONVERGENT B0 ;  /* 0x0000000000007941 */ /* 0x000fea0003800200 */
.L_x_312:
[----:B------:R-:W2:Y:S01]  /*18390*/  LDCU.64 UR14, c[0x0][0x348] ;  /* 0x00006900ff0e77ac */ /* 0x000ea20008000a00 */
[----:B------:R-:W-:Y:S01]  /*183a0*/  BSSY.RECONVERGENT B0, `(.L_x_314) ;  /* 0x0000013000007945 */ /* 0x000fe20003800200 */
[----:B------:R-:W-:Y:S02]  /*183b0*/  UIADD3 UR16, UPT, UPT, UR8, 0x10000, URZ ;  /* 0x0001000008107890 */ /* 0x000fe4000fffe0ff */
[----:B------:R-:W-:Y:S02]  /*183c0*/  UIADD3 UR17, UPT, UPT, UR8, 0x1c020, URZ ;  /* 0x0001c02008117890 */ /* 0x000fe4000fffe0ff */
[----:B------:R-:W-:Y:S01]  /*183d0*/  UIADD3 UR40, UPT, UPT, UR8, 0x12000, URZ ;  /* 0x0001200008287890 */ /* 0x000fe2000fffe0ff */
[----:B------:R-:W-:Y:S01]  /*183e0*/  UMOV UR19, URZ ;  /* 0x000000ff00137c82 */ /* 0x000fe20008000000 */
[----:B------:R-:W-:Y:S01]  /*183f0*/  UMOV UR4, 0x0 ;  /* 0x0000000000047882 */ /* 0x000fe20000000000 */
[----:B------:R-:W-:Y:S01]  /*18400*/  UMOV UR5, 0x10000000 ;  /* 0x1000000000057882 */ /* 0x000fe20000000000 */
[----:B------:R-:W-:Y:S01]  /*18410*/  UMOV UR18, URZ ;  /* 0x000000ff00127c82 */ /* 0x000fe20008000000 */
[----:B------:R-:W-:Y:S01]  /*18420*/  UMOV UR20, UR44 ;  /* 0x0000002c00147c82 */ /* 0x000fe20008000000 */
[----:B------:R-:W-:Y:S01]  /*18430*/  UMOV UR21, UR45 ;  /* 0x0000002d00157c82 */ /* 0x000fe20008000000 */
[----:B------:R-:W-:Y:S01]  /*18440*/  UMOV UR42, 0x40 ;  /* 0x00000040002a7882 */ /* 0x000fe20000000000 */
[----:B------:R-:W-:Y:S01]  /*18450*/  UMOV UR41, UR17 ;  /* 0x0000001100297c82 */ /* 0x000fe20008000000 */
[----:B--2---:R-:W-:Y:S01]  /*18460*/  UIADD3 UR14, UP1, UPT, UR14, 0x180, URZ ;  /* 0x000001800e0e7890 */ /* 0x004fe2000ff3e0ff */
[----:B------:R-:W-:-:S03]  /*18470*/  UMOV UR43, UR19 ;  /* 0x00000013002b7c82 */ /* 0x000fc60008000000 */
[----:B------:R-:W-:-:S09]  /*18480*/  UIADD3.X UR15, UPT, UPT, URZ, UR15, URZ, UP1, !UPT ;  /* 0x0000000fff0f7290 */ /* 0x000fd20008ffe4ff */
[----:B------:R2:W-:Y:S01]  /*18490*/  UTMALDG.4D [UR16], [UR14], desc[UR4] ;  /* 0x000004100e0075b4 */ /* 0x0005e20008019000 */
[----:B------:R2:W-:Y:S02]  /*184a0*/  UTMALDG.4D [UR40], [UR14], desc[UR4] ;  /* 0x000004280e0075b4 */ /* 0x0005e40008019000 */
[----:B--2---:R-:W-:Y:S05]  /*184b0*/  @!P3 BRA `(.L_x_315) ;  /* 0x000000000004b947 */ /* 0x004fea0003800000 */
[----:B------:R-:W-:Y:S05]  /*184c0*/  BPT.TRAP 0x1 ;  /* 0x000000040000795c */ /* 0x000fea0000300000 */
.L_x_315:
[----:B------:R-:W-:Y:S05]  /*184d0*/  BSYNC.RECONVERGENT B0 ;  /* 0x0000000000007941 */ /* 0x000fea0003800200 */
.L_x_314:
[----:B------:R-:W2:Y:S02]  /*184e0*/  SYNCS.PHASECHK.TRANS64.TRYWAIT P1, [UR8+0x1c018], R3 ;  /* 0x01c01803ff0075a7 */ /* 0x000ea40008021108 */
[----:B--2---:R-:W-:Y:S05]  /*184f0*/  @!P1 BRA `(.L_x_316) ;  /* 0x0000004c009c9947 */ /* 0x004fea0003800000 */
.L_x_453:
[----:B-1----:R-:W-:Y:S01]  /*18500*/  @!P0 MOV R0, 0x8000 ;  /* 0x0000800000008802 */ /* 0x002fe20000000f00 */
[----:B------:R-:W-:Y:S03]  /*18510*/  BSSY.RECONVERGENT B0, `(.L_x_317) ;  /* 0x0000004000007945 */ /* 0x000fe60003800200 */
[----:B------:R1:W-:Y:S01]  /*18520*/  @!P0 SYNCS.ARRIVE.TRANS64 RZ, [UR8+0x1c008], R0 ;  /* 0x01c00800ffff89a7 */ /* 0x0003e20008000008 */
[----:B------:R-:W-:Y:S05]  /*18530*/  @!P5 BRA `(.L_x_318) ;  /* 0x000000000004d947 */ /* 0x000fea0003800000 */
[----:B------:R-:W-:Y:S05]  /*18540*/  BPT.TRAP 0x1 ;  /* 0x000000040000795c */ /* 0x000fea0000300000 */
.L_x_318:
[----:B------:R-:W-:Y:S05]  /*18550*/  BSYNC.RECONVERGENT B0 ;  /* 0x0000000000007941 */ /* 0x000fea0003800200 */
.L_x_317:
[----:B------:R-:W-:Y:S01]  /*18560*/  ISETP.EQ.OR P2, PT, R2, RZ, P0 ;  /* 0x000000ff0200720c */ /* 0x000fe20000742670 */
[----:B------:R-:W-:-:S12]  /*18570*/  BSSY.RECONVERGENT B0, `(.L_x_319) ;  /* 0x0000003000007945 */ /* 0x000fd80003800200 */
[----:B------:R-:W-:Y:S05]  /*18580*/  @P2 BRA `(.L_x_320) ;  /* 0x0000000000042947 */ /* 0x000fea0003800000 */
[----:B------:R-:W-:Y:S05]  /*18590*/  BPT.TRAP 0x1 ;  /* 0x000000040000795c */ /* 0x000fea0000300000 */
.L_x_320:
[----:B------:R-:W-:Y:S05]  /*185a0*/  BSYNC.RECONVERGENT B0 ;  /* 0x0000000000007941 */ /* 0x000fea0003800200 */
.L_x_319:
[----:B------:R-:W2:Y:S01]  /*185b0*/  LDCU.64 UR14, c[0x0][0x348] ;  /* 0x00006900ff0e77ac */ /* 0x000ea20008000a00 */
[----:B------:R-:W-:Y:S02]  /*185c0*/  UIADD3 UR27, UPT, UPT, UR11, 0x80, URZ ;  /* 0x000000800b1b7890 */ /* 0x000fe4000fffe0ff */
[----:B------:R-:W-:Y:S02]  /*185d0*/  UIADD3 UR24, UPT, UPT, UR8, 0x8000, URZ ;  /* 0x0000800008187890 */ /* 0x000fe4000fffe0ff */
[----:B------:R-:W-:Y:S02]  /*185e0*/  UIADD3 UR25, UPT, UPT, UR8, 0x1c008, URZ ;  /* 0x0001c00808197890 */ /* 0x000fe4000fffe0ff */
[----:B------:R-:W-:Y:S01]  /*185f0*/  UIADD3 UR16, UPT, UPT, UR8, 0xc000, URZ ;  /* 0x0000c00008107890 */ /* 0x000fe2000fffe0ff */
[----:B------:R-:W-:Y:S01]  /*18600*/  UMOV UR4, 0x0 ;  /* 0x0000000000047882 */ /* 0x000fe20000000000 */
[----:B------:R-:W-:Y:S01]  /*18610*/  UMOV UR5, 0x10000000 ;  /* 0x1000000000057882 */ /* 0x000fe20000000000 */
[----:B------:R-:W-:Y:S01]  /*18620*/  UMOV UR26, URZ ;  /* 0x000000ff001a7c82 */ /* 0x000fe20008000000 */
[----:B------:R-:W-:Y:S01]  /*18630*/  UMOV UR28, UR12 ;  /* 0x0000000c001c7c82 */ /* 0x000fe20008000000 */
[----:B------:R-:W-:Y:S01]  /*18640*/  UMOV UR29, UR44 ;  /* 0x0000002c001d7c82 */ /* 0x000fe20008000000 */
[----:B------:R-:W-:Y:S01]  /*18650*/  UMOV UR30, UR45 ;  /* 0x0000002d001e7c82 */ /* 0x000fe20008000000 */
[----:B--2---:R-:W-:Y:S01]  /*18660*/  UIADD3 UR10, UP1, UPT, UR14, 0x80, URZ ;  /* 0x000000800e0a7890 */ /* 0x004fe2000ff3e0ff */
[----:B------:R-:W-:Y:S01]  /*18670*/  UMOV UR18, 0x40 ;  /* 0x0000004000127882 */ /* 0x000fe20000000000 */
[----:B------:R-:W-:-:S02]  /*18680*/  UMOV UR20, UR12 ;  /* 0x0000000c00147c82 */ /* 0x000fc40008000000 */
[----:B------:R-:W-:Y:S01]  /*18690*/  UIADD3.X UR11, UPT, UPT, URZ, UR15, URZ, UP1, !UPT ;  /* 0x0000000fff0b7290 */ /* 0x000fe20008ffe4ff */
[----:B------:R-:W-:Y:S01]  /*186a0*/  UMOV UR21, UR44 ;  /* 0x0000002c00157c82 */ /* 0x000fe20008000000 */
[----:B------:R-:W-:Y:S01]  /*186b0*/  UMOV UR22, UR45 ;  /* 0x0000002d00167c82 */ /* 0x000fe20008000000 */
[----:B------:R-:W-:Y:S01]  /*186c0*/  UMOV UR17, UR25 ;  /* 0x0000001900117c82 */ /* 0x000fe20008000000 */
[----:B------:R-:W-:-:S05]  /*186d0*/  UMOV UR19, UR27 ;  /* 0x0000001b00137c82 */ /* 0x000fca0008000000 */
[----:B------:R2:W-:Y:S01]  /*186e0*/  UTMALDG.5D [UR24], [UR10], desc[UR4] ;  /* 0x000004180a0075b4 */ /* 0x0005e20008021000 */
[----:B------:R2:W-:Y:S02]  /*186f0*/  UTMALDG.5D [UR16], [UR10], desc[UR4] ;  /* 0x000004100a0075b4 */ /* 0x0005e40008021000 */
[----:B--2---:R-:W-:Y:S05]  /*18700*/  BRA.U !UP0, `(.L_x_321) ;  /* 0x0000000108047547 */ /* 0x004fea000b800000 */
[----:B------:R-:W-:Y:S05]  /*18710*/  BPT.TRAP 0x1 ;  /* 0x000000040000795c */ /* 0x000fea0000300000 */
.L_x_321:
[----:B------:R-:W2:Y:S02]  /*18720*/  SYNCS.PHASECHK.TRANS64.TRYWAIT P1, [UR8+0x1c040], R3 ;  /* 0x01c04003ff0075a7 */ /* 0x000ea40008021108 */
[----:B--2---:R-:W-:Y:S05]  /*18730*/  @!P1 BRA `(.L_x_322) ;  /* 0x0000004c00249947 */ /* 0x004fea0003800000 */
.L_x_455:
[----:B-1----:R-:W-:-:S04]  /*18740*/  @!P0 MOV R0, 0x4000 ;  /* 0x0000400000008802 */ /* 0x002fc80000000f00 */
[----:B------:R1:W-:Y:S01]  /*18750*/  @!P0 SYNCS.ARRIVE.TRANS64 RZ, [UR8+0x1c028], R0 ;  /* 0x01c02800ffff89a7 */ /* 0x0003e20008000008 */
[----:B------:R-:W-:Y:S05]  /*18760*/  BRA.U !UP2, `(.L_x_323) ;  /* 0x000000010a047547 */ /* 0x000fea000b800000 */
[----:B------:R-:W-:Y:S05]  /*18770*/  BPT.TRAP 0x1 ;  /* 0x000000040000795c */ /* 0x000fea0000300000 */
.L_x_323:
[----:B------:R-:W-:Y:S04]  /*18780*/  BSSY.RECONVERGENT B0, `(.L_x_324) ;  /* 0x0000003000007945 */ /* 0x000fe80003800200 */
[----:B------:R-:W-:Y:S05]  /*18790*/  @P2 BRA `(.L_x_325) ;  /* 0x0000000000042947 */ /* 0x000fea0003800000 */
[----:B------:R-:W-:Y:S05]  /*187a0*/  BPT.TRAP 0x1 ;  /* 0x000000040000795c */ /* 0x000fea0000300000 */
.L_x_325:
[----:B------:R-:W-:Y:S05]  /*187b0*/  BSYNC.RECONVERGENT B0 ;  /* 0x0000000000007941 */ /* 0x000fea0003800200 */
.L_x_324:
[----:B------:R-:W2:Y:S01]  /*187c0*/  LDCU.64 UR10, c[0x0][0x348] ;  /* 0x00006900ff0a77ac */ /* 0x000ea20008000a00 */
        /* <DEDUP_REMOVED lines=15> */
[----:B------:R2:W-:Y:S01]  /*188c0*/  UTMALDG.4D [UR40], [UR10], desc[UR4] ;  /* 0x000004280a0075b4 */ /* 0x0005e20008019000 */
[----:B------:R-:W-:Y:S01]  /*188d0*/  NOP ;  /* 0x0000000000007918 */ /* 0x000fe20000000000 */
[----:B------:R-:W-:-:S06]  /*188e0*/  UISETP.GE.AND UP1, UPT, UR6, 0x2, UPT ;  /* 0x000000020600788c */ /* 0x000fcc000bf26270 */
[----:B------:R-:W-:-:S13]  /*188f0*/  PLOP3.LUT P1, PT, PT, PT, UP1, 0x80, 0x8 ;  /* 0x000000000008781c */ /* 0x000fda0003f2f018 */
[----:B--2---:R-:W-:Y:S05]  /*18900*/  @!P1 EXIT ;  /* 0x000000000000994d */ /* 0x004fea0003800000 */
[----:B------:R-:W-:Y:S01]  /*18910*/  UIADD3 UR9, UPT, UPT, UR6, -0x2, URZ ;  /* 0xfffffffe06097890 */ /* 0x000fe2000fffe0ff */
[----:B------:R-:W-:Y:S01]  /*18920*/  HFMA2 R2, -RZ, RZ, 0, 5.9604644775390625e-08 ;  /* 0x00000001ff027431 */ /* 0x000fe200000001ff */
[----:B------:R-:W-:Y:S02]  /*18930*/  UIADD3 UR7, UPT, UPT, UR6, -0x1, URZ ;  /* 0xffffffff06077890 */ /* 0x000fe4000fffe0ff */
[----:B------:R-:W-:Y:S01]  /*18940*/  UISETP.GE.U32.AND UP1, UPT, UR9, 0x3, UPT ;  /* 0x000000030900788c */ /* 0x000fe2000bf26070 */
[----:B------:R-:W2:Y:S01]  /*18950*/  LDCU.64 UR4, c[0x0][0x348] ;  /* 0x00006900ff0477ac */ /* 0x000ea20008000a00 */
[----:B------:R-:W-:Y:S01]  /*18960*/  ULOP3.LUT UR6, UR7, 0x3, URZ, 0xc0, !UPT ;  /* 0x0000000307067892 */ /* 0x000fe2000f8ec0ff */
[----:B------:R-:W-:Y:S01]  /*18970*/  UMOV UR10, 0x2 ;  /* 0x00000002000a7882 */ /* 0x000fe20000000000 */
[----:B------:R-:W-:-:S05]  /*18980*/  UMOV UR9, 0x1 ;  /* 0x0000000100097882 */ /* 0x000fca0000000000 */
[----:B------:R-:W-:Y:S05]  /*18990*/  BRA.U !UP1, `(.L_x_326) ;  /* 0x0000001109f07547 */ /* 0x000fea000b800000 */
[----:B------:R-:W-:Y:S01]  /*189a0*/  ULOP3.LUT UR7, UR7, 0xfffffffc, URZ, 0xc0, !UPT ;  /* 0xfffffffc07077892 */ /* 0x000fe2000f8ec0ff */
[----:B------:R-:W-:Y:S01]  /*189b0*/  MOV R2, 0x1 ;  /* 0x0000000100027802 */ /* 0x000fe20000000f00 */
[----:B------:R-:W-:Y:S01]  /*189c0*/  UMOV UR10, 0x2 ;  /* 0x00000002000a7882 */ /* 0x000fe20000000000 */
[----:B------:R-:W-:Y:S01]  /*189d0*/  UMOV UR35, 0x80 ;  /* 0x0000008000237882 */ /* 0x000fe20000000000 */
[----:B------:R-:W-:-:S03]  /*189e0*/  UIADD3 UR9, UPT, UPT, -UR7, URZ, URZ ;  /* 0x000000ff07097290 */ /* 0x000fc6000fffe1ff */
[----:B------:R-:W-:-:S09]  /*189f0*/  UMOV UR7, URZ ;  /* 0x000000ff00077c82 */ /* 0x000fd20008000000 */
.L_x_367:
[----:B------:R-:W-:Y:S05]  /*18a00*/  BRA.U !UP0, `(.L_x_327) ;  /* 0x0000000108047547 */ /* 0x000fea000b800000 */
[----:B--2---:R-:W-:Y:S05]  /*18a10*/  BPT.TRAP 0x1 ;  /* 0x000000040000795c */ /* 0x004fea0000300000 */
.L_x_327:
[----:B------:R-:W3:Y:S01]  /*18a20*/  S2UR UR8, SR_CgaCtaId ;  /* 0x00000000000879c3 */ /* 0x000ee20000008800 */
[----:B------:R-:W-:Y:S01]  /*18a30*/  UMOV UR11, 0x400 ;  /* 0x00000400000b7882 */ /* 0x000fe20000000000 */
[----:B------:R-:W-:Y:S01]  /*18a40*/  SHF.L.U32 R3, R2, 0x1f, RZ ;  /* 0x0000001f02037819 */ /* 0x000fe200000006ff */
[----:B---3--:R-:W-:-:S04]  /*18a50*/  ULEA UR8, UR8, UR11, 0x18 ;  /* 0x0000000b08087291 */ /* 0x008fc8000f8ec0ff */
[----:B------:R-:W-:-:S09]  /*18a60*/  ULEA UR41, UR10, UR8, 0x3 ;  /* 0x000000080a297291 */ /* 0x000fd2000f8e18ff */
[----:B------:R-:W3:Y:S02]  /*18a70*/  SYNCS.PHASECHK.TRANS64.TRYWAIT P1, [UR41+0x1c038], R3 ;  /* 0x01c03803ff0075a7 */ /* 0x000ee40008021129 */
[----:B---3--:R-:W-:Y:S05]  /*18a80*/  @!P1 BRA `(.L_x_328) ;  /* 0x0000004800689947 */ /* 0x008fea0003800000 */
.L_x_457:
[----:B-1----:R-:W-:-:S04]  /*18a90*/  @!P0 MOV R0, 0x4000 ;  /* 0x0000400000008802 */ /* 0x002fc80000000f00 */
[----:B------:R1:W-:Y:S01]  /*18aa0*/  @!P0 SYNCS.ARRIVE.TRANS64 RZ, [UR41+0x1c020], R0 ;  /* 0x01c02000ffff89a7 */ /* 0x0003e20008000029 */
[----:B------:R-:W-:Y:S05]  /*18ab0*/  BRA.U !UP2, `(.L_x_329) ;  /* 0x000000010a047547 */ /* 0x000fea000b800000 */
[----:B--2---:R-:W-:Y:S05]  /*18ac0*/  BPT.TRAP 0x1 ;  /* 0x000000040000795c */ /* 0x004fea0000300000 */
.L_x_329:
[----:B------:R-:W-:Y:S04]  /*18ad0*/  BSSY.RECONVERGENT B0, `(.L_x_330) ;  /* 0x0000003000007945 */ /* 0x000fe80003800200 */
[----:B------:R-:W-:Y:S05]  /*18ae0*/  @P2 BRA `(.L_x_331) ;  /* 0x0000000000042947 */ /* 0x000fea0003800000 */
[----:B--2---:R-:W-:Y:S05]  /*18af0*/  BPT.TRAP 0x1 ;  /* 0x000000040000795c */ /* 0x004fea0000300000 */
.L_x_331:
[----:B--2---:R-:W-:Y:S05]  /*18b00*/  BSYNC.RECONVERGENT B0 ;  /* 0x0000000000007941 */ /* 0x004fea0003800200 */
.L_x_330:
[----:B------:R-:W-:Y:S02]  /*18b10*/  ULEA UR16, UR10, UR8, 0xe ;  /* 0x000000080a107291 */ /* 0x000fe4000f8e70ff */
[----:B------:R-:W-:Y:S02]  /*18b20*/  UIADD3 UR14, UP1, UPT, UR4, 0x180, URZ ;  /* 0x00000180040e7890 */ /* 0x000fe4000ff3e0ff */
[----:B------:R-:W-:Y:S02]  /*18b30*/  UIADD3 UR43, UPT, UPT, UR35, -0x40, URZ ;  /* 0xffffffc0232b7890 */ /* 0x000fe4000fffe0ff */
[----:B------:R-:W-:Y:S02]  /*18b40*/  UIADD3 UR41, UPT, UPT, UR41, 0x1c020, URZ ;  /* 0x0001c02029297890 */ /* 0x000fe4000fffe0ff */
[----:B------:R-:W-:Y:S02]  /*18b50*/  UIADD3 UR40, UPT, UPT, UR16, 0x10000, URZ ;  /* 0x0001000010287890 */ /* 0x000fe4000fffe0ff */
[----:B------:R-:W-:-:S02]  /*18b60*/  UIADD3.X UR15, UPT, UPT, URZ, UR5, URZ, UP1, !UPT ;  /* 0x00000005ff0f7290 */ /* 0x000fc40008ffe4ff */
[----:B------:R-:W-:Y:S01]  /*18b70*/  UIADD3 UR16, UPT, UPT, UR16, 0x12000, URZ ;  /* 0x0001200010107890 */ /* 0x000fe2000fffe0ff */
[----:B------:R-:W-:Y:S01]  /*18b80*/  UMOV UR12, 0x0 ;  /* 0x00000000000c7882 */ /* 0x000fe20000000000 */
[----:B------:R-:W-:Y:S01]  /*18b90*/  UMOV UR13, 0x10000000 ;  /* 0x10000000000d7882 */ /* 0x000fe20000000000 */
[----:B------:R-:W-:Y:S01]  /*18ba0*/  UMOV UR42, URZ ;  /* 0x000000ff002a7c82 */ /* 0x000fe20008000000 */
[----:B------:R-:W-:Y:S01]  /*18bb0*/  UMOV UR18, 0x40 ;  /* 0x0000004000127882 */ /* 0x000fe20000000000 */
[----:B------:R-:W-:Y:S01]  /*18bc0*/  UMOV UR20, UR44 ;  /* 0x0000002c00147c82 */ /* 0x000fe20008000000 */
[----:B------:R-:W-:Y:S01]  /*18bd0*/  UMOV UR21, UR45 ;  /* 0x0000002d00157c82 */ /* 0x000fe20008000000 */
[----:B------:R-:W-:Y:S01]  /*18be0*/  UMOV UR17, UR41 ;  /* 0x0000002900117c82 */ /* 0x000fe20008000000 */
[----:B------:R-:W-:Y:S01]  /*18bf0*/  UMOV UR19, UR43 ;  /* 0x0000002b00137c82 */ /* 0x000fe20008000000 */
[----:B------:R2:W-:Y:S01]  /*18c00*/  UTMALDG.4D [UR40], [UR14], desc[UR12] ;  /* 0x00000c280e0075b4 */ /* 0x0005e20008019000 */
[----:B------:R-:W-:-:S04]  /*18c10*/  UIADD3 UR10, UPT, UPT, UR10, 0x1, URZ ;  /* 0x000000010a0a7890 */ /* 0x000fc8000fffe0ff */
[----:B------:R-:W-:Y:S01]  /*18c20*/  UISETP.NE.AND UP1, UPT, UR10, 0x3, UPT ;  /* 0x000000030a00788c */ /* 0x000fe2000bf25270 */
[----:B------:R2:W-:Y:S03]  /*18c30*/  UTMALDG.4D [UR16], [UR14], desc[UR12] ;  /* 0x00000c100e0075b4 */ /* 0x0005e60008019000 */
[----:B------:R-:W-:Y:S02]  /*18c40*/  USEL UR11, URZ, 0x1, UP1 ;  /* 0x00000001ff0b7887 */ /* 0x000fe40008800000 */
[----:B------:R-:W-:-:S04]  /*18c50*/  USEL UR10, UR10, URZ, UP1 ;  /* 0x000000ff0a0a7287 */ /* 0x000fc80008800000 */
[----:B------:R-:W-:Y:S01]  /*18c60*/  LOP3.LUT R2, R2, UR11, RZ, 0x3c, !PT ;  /* 0x0000000b02027c12 */ /* 0x000fe2000f8e3cff */
[----:B--2---:R-:W-:Y:S07]  /*18c70*/  BRA.U !UP0, `(.L_x_332) ;  /* 0x0000000108047547 */ /* 0x004fee000b800000 */
[----:B------:R-:W-:Y:S05]  /*18c80*/  BPT.TRAP 0x1 ;  /* 0x000000040000795c */ /* 0x000fea0000300000 */
.L_x_332:
[----:B------:R-:W-:Y:S01]  /*18c90*/  ULEA UR25, UR10, UR8, 0x3 ;  /* 0x000000080a197291 */ /* 0x000fe2000f8e18ff */
[----:B------:R-:W-:-:S08]  /*18ca0*/  SHF.L.U32 R3, R2, 0x1f, RZ ;  /* 0x0000001f02037819 */ /* 0x000fd000000006ff */
[----:B------:R-:W2:Y:S02]  /*18cb0*/  SYNCS.PHASECHK.TRANS64.TRYWAIT P1, [UR25+0x1c038], R3 ;  /* 0x01c03803ff0075a7 */ /* 0x000ea40008021119 */
[----:B--2---:R-:W-:Y:S05]  /*18cc0*/  @!P1 BRA `(.L_x_333) ;  /* 0x0000004400f09947 */ /* 0x004fea0003800000 */
.L_x_459:
[----:B-1----:R-:W-:-:S04]  /*18cd0*/  @!P0 MOV R0, 0x4000 ;  /* 0x0000400000008802 */ /* 0x002fc80000000f00 */
[----:B------:R1:W-:Y:S01]  /*18ce0*/  @!P0 SYNCS.ARRIVE.TRANS64 RZ, [UR25+0x1c020], R0 ;  /* 0x01c02000ffff89a7 */ /* 0x0003e20008000019 */
[----:B------:R-:W-:Y:S05]  /*18cf0*/  BRA.U !UP2, `(.L_x_334) ;  /* 0x000000010a047547 */ /* 0x000fea000b800000 */
[----:B------:R-:W-:Y:S05]  /*18d00*/  BPT.TRAP 0x1 ;  /* 0x000000040000795c */ /* 0x000fea0000300000 */
.L_x_334:
[----:B------:R-:W-:Y:S04]  /*18d10*/  BSSY.RECONVERGENT B0, `(.L_x_335) ;  /* 0x0000003000007945 */ /* 0x000fe80003800200 */
[----:B------:R-:W-:Y:S05]  /*18d20*/  @P2 BRA `(.L_x_336) ;  /* 0x0000000000042947 */ /* 0x000fea0003800000 */
[----:B------:R-:W-:Y:S05]  /*18d30*/  BPT.TRAP 0x1 ;  /* 0x000000040000795c */ /* 0x000fea0000300000 */
.L_x_336:
[----:B------:R-:W-:Y:S05]  /*18d40*/  BSYNC.RECONVERGENT B0 ;  /* 0x0000000000007941 */ /* 0x000fea0003800200 */
.L_x_335:
        /* <DEDUP_REMOVED lines=26> */
.L_x_337:
[----:B------:R-:W-:Y:S01]  /*18ef0*/  ULEA UR33, UR10, UR8, 0x3 ;  /* 0x000000080a217291 */ /* 0x000fe2000f8e18ff */
[----:B------:R-:W-:-:S08]  /*18f00*/  SHF.L.U32 R3, R2, 0x1f, RZ ;  /* 0x0000001f02037819 */ /* 0x000fd000000006ff */
[----:B------:R-:W2:Y:S02]  /*18f10*/  SYNCS.PHASECHK.TRANS64.TRYWAIT P1, [UR33+0x1c038], R3 ;  /* 0x01c03803ff0075a7 */ /* 0x000ea40008021121 */
[----:B--2---:R-:W-:Y:S05]  /*18f20*/  @!P1 BRA `(.L_x_338) ;  /* 0x0000004400709947 */ /* 0x004fea0003800000 */
.L_x_461:
[----:B-1----:R-:W-:-:S04]  /*18f30*/  @!P0 MOV R0, 0x4000 ;  /* 0x0000400000008802 */ /* 0x002fc80000000f00 */
[----:B------:R1:W-:Y:S01]  /*18f40*/  @!P0 SYNCS.ARRIVE.TRANS64 RZ, [UR33+0x1c020], R0 ;  /* 0x01c02000ffff89a7 */ /* 0x0003e20008000021 */
[----:B------:R-:W-:Y:S05]  /*18f50*/  BRA.U !UP2, `(.L_x_339) ;  /* 0x000000010a047547 */ /* 0x000fea000b800000 */
[----:B------:R-:W-:Y:S05]  /*18f60*/  BPT.TRAP 0x1 ;  /* 0x000000040000795c */ /* 0x000fea0000300000 */
.L_x_339:
[----:B------:R-:W-:Y:S04]  /*18f70*/  BSSY.RECONVERGENT B0, `(.L_x_340) ;  /* 0x0000003000007945 */ /* 0x000fe80003800200 */
[----:B------:R-:W-:Y:S05]  /*18f80*/  @P2 BRA `(.L_x_341) ;  /* 0x0000000000042947 */ /* 0x000fea0003800000 */
[----:B------:R-:W-:Y:S05]  /*18f90*/  BPT.TRAP 0x1 ;  /* 0x000000040000795c */ /* 0x000fea0000300000 */
.L_x_341:
[----:B------:R-:W-:Y:S05]  /*18fa0*/  BSYNC.RECONVERGENT B0 ;  /* 0x0000000000007941 */ /* 0x000fea0003800200 */
.L_x_340:
[----:B------:R-:W-:Y:S02]  /*18fb0*/  ULEA UR16, UR10, UR8, 0xe ;  /* 0x000000080a107291 */ /* 0x000fe4000f8e70ff */
[----:B------:R-:W-:Y:S02]  /*18fc0*/  UIADD3 UR14, UP1, UPT, UR4, 0x180, URZ ;  /* 0x00000180040e7890 */ /* 0x000fe4000ff3e0ff */
[----:B------:R-:W-:Y:S02]  /*18fd0*/  UIADD3 UR33, UPT, UPT, UR33, 0x1c020, URZ ;  /* 0x0001c02021217890 */ /* 0x000fe4000fffe0ff */
[----:B------:R-:W-:Y:S02]  /*18fe0*/  UIADD3 UR32, UPT, UPT, UR16, 0x10000, URZ ;  /* 0x0001000010207890 */ /* 0x000fe4000fffe0ff */
[----:B------:R-:W-:Y:S02]  /*18ff0*/  UIADD3.X UR15, UPT, UPT, URZ, UR5, URZ, UP1, !UPT ;  /* 0x00000005ff0f7290 */ /* 0x000fe40008ffe4ff */
        /* <DEDUP_REMOVED lines=20> */
.L_x_342:
[----:B------:R-:W-:Y:S01]  /*19140*/  ULEA UR25, UR10, UR8, 0x3 ;  /* 0x000000080a197291 */ /* 0x000fe2000f8e18ff */
[----:B------:R-:W-:-:S08]  /*19150*/  SHF.L.U32 R3, R2, 0x1f, RZ ;  /* 0x0000001f02037819 */ /* 0x000fd000000006ff */
[----:B------:R-:W2:Y:S02]  /*19160*/  SYNCS.PHASECHK.TRANS64.TRYWAIT P1, [UR25+0x1c038], R3 ;  /* 0x01c03803ff0075a7 */ /* 0x000ea40008021119 */
[----:B--2---:R-:W-:Y:S05]  /*19170*/  @!P1 BRA `(.L_x_343) ;  /* 0x0000004000f49947 */ /* 0x004fea0003800000 */
.L_x_463:
[----:B-1----:R-:W-:-:S04]  /*19180*/  @!P0 MOV R0, 0x4000 ;  /* 0x0000400000008802 */ /* 0x002fc80000000f00 */
[----:B------:R1:W-:Y:S01]  /*19190*/  @!P0 SYNCS.ARRIVE.TRANS64 RZ, [UR25+0x1c020], R0 ;  /* 0x01c02000ffff89a7 */ /* 0x0003e20008000019 */
[----:B------:R-:W-:Y:S05]  /*191a0*/  BRA.U !UP2, `(.L_x_344) ;  /* 0x000000010a047547 */ /* 0x000fea000b800000 */
[----:B------:R-:W-:Y:S05]  /*191b0*/  BPT.TRAP 0x1 ;  /* 0x000000040000795c */ /* 0x000fea0000300000 */
.L_x_344:
[----:B------:R-:W-:Y:S04]  /*191c0*/  BSSY.RECONVERGENT B0, `(.L_x_345) ;  /* 0x0000003000007945 */ /* 0x000fe80003800200 */
[----:B------:R-:W-:Y:S05]  /*191d0*/  @P2 BRA `(.L_x_346) ;  /* 0x0000000000042947 */ /* 0x000fea0003800000 */
[----:B------:R-:W-:Y:S05]  /*191e0*/  BPT.TRAP 0x1 ;  /* 0x000000040000795c */ /* 0x000fea0000300000 */
.L_x_346:
[----:B------:R-:W-:Y:S05]  /*191f0*/  BSYNC.RECONVERGENT B0 ;  /* 0x0000000000007941 */ /* 0x000fea0003800200 */
.L_x_345:
        /* <DEDUP_REMOVED lines=26> */
.L_x_347:
[----:B------:R-:W-:Y:S01]  /*193a0*/  ULEA UR25, UR10, UR8, 0x3 ;  /* 0x000000080a197291 */ /* 0x000fe2000f8e18ff */
[----:B------:R-:W-:-:S08]  /*193b0*/  SHF.L.U32 R3, R2, 0x1f, RZ ;  /* 0x0000001f02037819 */ /* 0x000fd000000006ff */
[----:B------:R-:W2:Y:S02]  /*193c0*/  SYNCS.PHASECHK.TRANS64.TRYWAIT P1, [UR25+0x1c038], R3 ;  /* 0x01c03803ff0075a7 */ /* 0x000ea40008021119 */
[----:B--2---:R-:W-:Y:S05]  /*193d0*/  @!P1 BRA `(.L_x_348) ;  /* 0x0000004000749947 */ /* 0x004fea0003800000 */
.L_x_465:
[----:B-1----:R-:W-:-:S04]  /*193e0*/  @!P0 MOV R0, 0x4000 ;  /* 0x0000400000008802 */ /* 0x002fc80000000f00 */
[----:B------:R1:W-:Y:S01]  /*193f0*/  @!P0 SYNCS.ARRIVE.TRANS64 RZ, [UR25+0x1c020], R0 ;  /* 0x01c02000ffff89a7 */ /* 0x0003e20008000019 */
[----:B------:R-:W-:Y:S05]  /*19400*/  BRA.U !UP2, `(.L_x_349) ;  /* 0x000000010a047547 */ /* 0x000fea000b800000 */
[----:B------:R-:W-:Y:S05]  /*19410*/  BPT.TRAP 0x1 ;  /* 0x000000040000795c */ /* 0x000fea0000300000 */
.L_x_349:
[----:B------:R-:W-:Y:S04]  /*19420*/  BSSY.RECONVERGENT B0, `(.L_x_350) ;  /* 0x0000003000007945 */ /* 0x000fe80003800200 */
[----:B------:R-:W-:Y:S05]  /*19430*/  @P2 BRA `(.L_x_351) ;  /* 0x0000000000042947 */ /* 0x000fea0003800000 */
[----:B------:R-:W-:Y:S05]  /*19440*/  BPT.TRAP 0x1 ;  /* 0x000000040000795c */ /* 0x000fea0000300000 */
.L_x_351:
[----:B------:R-:W-:Y:S05]  /*19450*/  BSYNC.RECONVERGENT B0 ;  /* 0x0000000000007941 */ /* 0x000fea0003800200 */
.L_x_350:
[----:B------:R-:W-:Y:S02]  /*19460*/  ULEA UR16, UR10, UR8, 0xe ;  /* 0x000000080a107291 */ /* 0x000fe4000f8e70ff */
[----:B------:R-:W-:Y:S02]  /*19470*/  UIADD3 UR14, UP1, UPT, UR4, 0x180, URZ ;  /* 0x00000180040e7890 */ /* 0x000fe4000ff3e0ff */
[----:B------:R-:W-:Y:S02]  /*19480*/  UIADD3 UR27, UPT, UPT, UR35, 0x40, URZ ;  /* 0x00000040231b7890 */ /* 0x000fe4000fffe0ff */
        /* <DEDUP_REMOVED lines=23> */
.L_x_352:
[----:B------:R-:W-:Y:S01]  /*19600*/  ULEA UR25, UR10, UR8, 0x3 ;  /* 0x000000080a197291 */ /* 0x000fe2000f8e18ff */
[----:B------:R-:W-:-:S08]  /*19610*/  SHF.L.U32 R3, R2, 0x1f, RZ ;  /* 0x0000001f02037819 */ /* 0x000fd000000006ff */
[----:B------:R-:W2:Y:S02]  /*19620*/  SYNCS.PHASECHK.TRANS64.TRYWAIT P1, [UR25+0x1c038], R3 ;  /* 0x01c03803ff0075a7 */ /* 0x000ea40008021119 */
[----:B--2---:R-:W-:Y:S05]  /*19630*/  @!P1 BRA `(.L_x_353) ;  /* 0x0000003c00f49947 */ /* 0x004fea0003800000 */
.L_x_467:
[----:B-1----:R-:W-:-:S04]  /*19640*/  @!P0 MOV R0, 0x4000 ;  /* 0x0000400000008802 */ /* 0x002fc80000000f00 */
[----:B------:R1:W-:Y:S01]  /*19650*/  @!P0 SYNCS.ARRIVE.TRANS64 RZ, [UR25+0x1c020], R0 ;  /* 0x01c02000ffff89a7 */ /* 0x0003e20008000019 */
[----:B------:R-:W-:Y:S05]  /*19660*/  BRA.U !UP2, `(.L_x_354) ;  /* 0x000000010a047547 */ /* 0x000fea000b800000 */
[----:B------:R-:W-:Y:S05]  /*19670*/  BPT.TRAP 0x1 ;  /* 0x000000040000795c */ /* 0x000fea0000300000 */
.L_x_354:
[----:B------:R-:W-:Y:S04]  /*19680*/  BSSY.RECONVERGENT B0, `(.L_x_355) ;  /* 0x0000003000007945 */ /* 0x000fe80003800200 */
[----:B------:R-:W-:Y:S05]  /*19690*/  @P2 BRA `(.L_x_356) ;  /* 0x0000000000042947 */ /* 0x000fea0003800000 */
[----:B------:R-:W-:Y:S05]  /*196a0*/  BPT.TRAP 0x1 ;  /* 0x000000040000795c */ /* 0x000fea0000300000 */
.L_x_356:
[----:B------:R-:W-:Y:S05]  /*196b0*/  BSYNC.RECONVERGENT B0 ;  /* 0x0000000000007941 */ /* 0x000fea0003800200 */
.L_x_355:
        /* <DEDUP_REMOVED lines=26> */
.L_x_357:
[----:B------:R-:W-:Y:S01]  /*19860*/  ULEA UR25, UR10, UR8, 0x3 ;  /* 0x000000080a197291 */ /* 0x000fe2000f8e18ff */
[----:B------:R-:W-:-:S08]  /*19870*/  SHF.L.U32 R3, R2, 0x1f, RZ ;  /* 0x0000001f02037819 */ /* 0x000fd000000006ff */
[----:B------:R-:W2:Y:S02]  /*19880*/  SYNCS.PHASECHK.TRANS64.TRYWAIT P1, [UR25+0x1c038], R3 ;  /* 0x01c03803ff0075a7 */ /* 0x000ea40008021119 */
[----:B--2---:R-:W-:Y:S05]  /*19890*/  @!P1 BRA `(.L_x_358) ;  /* 0x0000003c00749947 */ /* 0x004fea0003800000 */
.L_x_469:
[----:B-1----:R-:W-:-:S04]  /*198a0*/  @!P0 MOV R0, 0x4000 ;  /* 0x0000400000008802 */ /* 0x002fc80000000f00 */
[----:B------:R1:W-:Y:S01]  /*198b0*/  @!P0 SYNCS.ARRIVE.TRANS64 RZ, [UR25+0x1c020], R0 ;  /* 0x01c02000ffff89a7 */ /* 0x0003e20008000019 */
[----:B------:R-:W-:Y:S05]  /*198c0*/  BRA.U !UP2, `(.L_x_359) ;  /* 0x000000010a047547 */ /* 0x000fea000b800000 */
[----:B------:R-:W-:Y:S05]  /*198d0*/  BPT.TRAP 0x1 ;  /* 0x000000040000795c */ /* 0x000fea0000300000 */
.L_x_359:
[----:B------:R-:W-:Y:S04]  /*198e0*/  BSSY.RECONVERGENT B0, `(.L_x_360) ;  /* 0x0000003000007945 */ /* 0x000fe80003800200 */
[----:B------:R-:W-:Y:S05]  /*198f0*/  @P2 BRA `(.L_x_361) ;  /* 0x0000000000042947 */ /* 0x000fea0003800000 */
[----:B------:R-:W-:Y:S05]  /*19900*/  BPT.TRAP 0x1 ;  /* 0x000000040000795c */ /* 0x000fea0000300000 */
.L_x_361:
[----:B------:R-:W-:Y:S05]  /*19910*/  BSYNC.RECONVERGENT B0 ;  /* 0x0000000000007941 */ /* 0x000fea0003800200 */
.L_x_360:
        /* <DEDUP_REMOVED lines=26> */
.L_x_362:
[----:B------:R-:W-:Y:S01]  /*19ac0*/  ULEA UR25, UR10, UR8, 0x3 ;  /* 0x000000080a197291 */ /* 0x000fe2000f8e18ff */
[----:B------:R-:W-:-:S08]  /*19ad0*/  SHF.L.U32 R3, R2, 0x1f, RZ ;  /* 0x0000001f02037819 */ /* 0x000fd000000006ff */
[----:B------:R-:W2:Y:S02]  /*19ae0*/  SYNCS.PHASECHK.TRANS64.TRYWAIT P1, [UR25+0x1c038], R3 ;  /* 0x01c03803ff0075a7 */ /* 0x000ea40008021119 */
[----:B--2---:R-:W-:Y:S05]  /*19af0*/  @!P1 BRA `(.L_x_363) ;  /* 0x0000003800f49947 */ /* 0x004fea0003800000 */
.L_x_471:
[----:B-1----:R-:W-:-:S04]  /*19b00*/  @!P0 MOV R0, 0x4000 ;  /* 0x0000400000008802 */ /* 0x002fc80000000f00 */
[----:B------:R1:W-:Y:S01]  /*19b10*/  @!P0 SYNCS.ARRIVE.TRANS64 RZ, [UR25+0x1c020], R0 ;  /* 0x01c02000ffff89a7 */ /* 0x0003e20008000019 */
[----:B------:R-:W-:Y:S05]  /*19b20*/  BRA.U !UP2, `(.L_x_364) ;  /* 0x000000010a047547 */ /* 0x000fea000b800000 */
[----:B------:R-:W-:Y:S05]  /*19b30*/  BPT.TRAP 0x1 ;  /* 0x000000040000795c */ /* 0x000fea0000300000 */
.L_x_364:
[----:B------:R-:W-:Y:S04]  /*19b40*/  BSSY.RECONVERGENT B0, `(.L_x_365) ;  /* 0x0000003000007945 */ /* 0x000fe80003800200 */
[----:B------:R-:W-:Y:S05]  /*19b50*/  @P2 BRA `(.L_x_366) ;  /* 0x0000000000042947 */ /* 0x000fea0003800000 */
[----:B------:R-:W-:Y:S05]  /*19b60*/  BPT.TRAP 0x1 ;  /* 0x000000040000795c */ /* 0x000fea0000300000 */
.L_x_366:
[----:B------:R-:W-:Y:S05]  /*19b70*/  BSYNC.RECONVERGENT B0 ;  /* 0x0000000000007941 */ /* 0x000fea0003800200 */
.L_x_365:
        /* <DEDUP_REMOVED lines=18> */
[----:B------:R-:W-:-:S02]  /*19ca0*/  UIADD3 UR10, UPT, UPT, UR10, 0x1, URZ ;  /* 0x000000010a0a7890 */ /* 0x000fc4000fffe0ff */
[----:B------:R-:W-:Y:S02]  /*19cb0*/  UIADD3 UR9, UPT, UPT, UR9, 0x4, URZ ;  /* 0x0000000409097890 */ /* 0x000fe4000fffe0ff */
[----:B------:R-:W-:Y:S02]  /*19cc0*/  UISETP.NE.AND UP1, UPT, UR10, 0x3, UPT ;  /* 0x000000030a00788c */ /* 0x000fe4000bf25270 */
[----:B------:R-:W-:Y:S01]  /*19cd0*/  UIADD3 UR7, UPT, UPT, UR7, 0x4, URZ ;  /* 0x0000000407077890 */ /* 0x000fe2000fffe0ff */
[----:B------:R3:W-:Y:S01]  /*19ce0*/  UTMALDG.4D [UR16], [UR14], desc[UR12] ;  /* 0x00000c100e0075b4 */ /* 0x0007e20008019000 */
[----:B------:R-:W-:Y:S02]  /*19cf0*/  USEL UR11, URZ, 0x1, UP1 ;  /* 0x00000001ff0b7887 */ /* 0x000fe40008800000 */
[----:B------:R-:W-:Y:S02]  /*19d00*/  USEL UR10, UR10, URZ, UP1 ;  /* 0x000000ff0a0a7287 */ /* 0x000fe40008800000 */
[----:B------:R-:W-:-:S02]  /*19d10*/  UISETP.NE.AND UP1, UPT, UR9, URZ, UPT ;  /* 0x000000ff0900728c */ /* 0x000fc4000bf25270 */
[----:B------:R-:W-:Y:S01]  /*19d20*/  LOP3.LUT R2, R2, UR11, RZ, 0x3c, !PT ;  /* 0x0000000b02027c12 */ /* 0x000fe2000f8e3cff */
[----:B------:R-:W-:-:S06]  /*19d30*/  UIADD3 UR35, UPT, UPT, UR35, 0x100, URZ ;  /* 0x0000010023237890 */ /* 0x000fcc000fffe0ff */
[----:B---3--:R-:W-:Y:S06]  /*19d40*/  BRA.U UP1, `(.L_x_367) ;  /* 0xffffffed012c7547 */ /* 0x008fec000b83ffff */
[----:B------:R-:W-:Y:S02]  /*19d50*/  UIADD3 UR9, UPT, UPT, UR7, 0x1, URZ ;  /* 0x0000000107097890 */ /* 0x000fe4000fffe0ff */
.L_x_326:
[----:B------:R-:W-:-:S13]  /*19d60*/  ISETP.NE.AND P1, PT, RZ, UR6, PT ;  /* 0x00000006ff007c0c */ /* 0x000fda000bf25270 */
[----:B--2---:R-:W-:Y:S05]  /*19d70*/  @!P1 EXIT ;  /* 0x000000000000994d */ /* 0x004fea0003800000 */
[----:B------:R-:W-:Y:S02]  /*19d80*/  UIADD3 UR7, UPT, UPT, -UR6, URZ, URZ ;  /* 0x000000ff06077290 */ /* 0x000fe4000fffe1ff */
[----:B------:R-:W-:-:S12]  /*19d90*/  USHF.L.U32 UR35, UR9, 0x6, URZ ;  /* 0x0000000609237899 */ /* 0x000fd800080006ff */
.L_x_378:
[----:B------:R-:W-:Y:S05]  /*19da0*/  BRA.U !UP0, `(.L_x_368) ;  /* 0x0000000108047547 */ /* 0x000fea000b800000 */
[----:B------:R-:W-:Y:S05]  /*19db0*/  BPT.TRAP 0x1 ;  /* 0x000000040000795c */ /* 0x000fea0000300000 */
.L_x_368:
[----:B------:R-:W-:Y:S01]  /*19dc0*/  ULEA UR33, UR10, UR8, 0x3 ;  /* 0x000000080a217291 */ /* 0x000fe2000f8e18ff */
[----:B------:R-:W-:-:S08]  /*19dd0*/  SHF.L.U32 R3, R2, 0x1f, RZ ;  /* 0x0000001f02037819 */ /* 0x000fd000000006ff */
[----:B------:R-:W2:Y:S02]  /*19de0*/  SYNCS.PHASECHK.TRANS64.TRYWAIT P1, [UR33+0x1c038], R3 ;  /* 0x01c03803ff0075a7 */ /* 0x000ea40008021121 */
[----:B--2---:R-:W-:Y:S05]  /*19df0*/  @!P1 BRA `(.L_x_369) ;  /* 0x00000038004c9947 */ /* 0x004fea0003800000 */
.L_x_473:
[----:B-1----:R-:W-:-:S04]  /*19e00*/  @!P0 MOV R0, 0x4000 ;  /* 0x0000400000008802 */ /* 0x002fc80000000f00 */
[----:B------:R1:W-:Y:S01]  /*19e10*/  @!P0 SYNCS.ARRIVE.TRANS64 RZ, [UR33+0x1c020], R0 ;  /* 0x01c02000ffff89a7 */ /* 0x0003e20008000021 */
[----:B------:R-:W-:Y:S05]  /*19e20*/  BRA.U !UP2, `(.L_x_370) ;  /* 0x000000010a047547 */ /* 0x000fea000b800000 */
[----:B------:R-:W-:Y:S05]  /*19e30*/  BPT.TRAP 0x1 ;  /* 0x000000040000795c */ /* 0x000fea0000300000 */
.L_x_370:
[----:B------:R-:W-:Y:S04]  /*19e40*/  BSSY.RECONVERGENT B0, `(.L_x_371) ;  /* 0x0000003000007945 */ /* 0x000fe80003800200 */
[----:B------:R-:W-:Y:S05]  /*19e50*/  @P2 BRA `(.L_x_372) ;  /* 0x0000000000042947 */ /* 0x000fea0003800000 */
[----:B------:R-:W-:Y:S05]  /*19e60*/  BPT.TRAP 0x1 ;  /* 0x000000040000795c */ /* 0x000fea0000300000 */
.L_x_372:
[----:B------:R-:W-:Y:S05]  /*19e70*/  BSYNC.RECONVERGENT B0 ;  /* 0x0000000000007941 */ /* 0x000fea0003800200 */
.L_x_371:
        /* <DEDUP_REMOVED lines=25> */
.L_x_373:
[----:B------:R-:W-:Y:S01]  /*1a010*/  ULEA UR25, UR6, UR8, 0x3 ;  /* 0x0000000806197291 */ /* 0x000fe2000f8e18ff */
[----:B------:R-:W-:-:S08]  /*1a020*/  SHF.L.U32 R3, R2, 0x1f, RZ ;  /* 0x0000001f02037819 */ /* 0x000fd000000006ff */
[----:B------:R-:W2:Y:S02]  /*1a030*/  SYNCS.PHASECHK.TRANS64.TRYWAIT P1, [UR25+0x1c038], R3 ;  /* 0x01c03803ff0075a7 */ /* 0x000ea40008021119 */
[----:B--2---:R-:W-:Y:S05]  /*1a040*/  @!P1 BRA `(.L_x_374) ;  /* 0x0000003400d09947 */ /* 0x004fea0003800000 */
.L_x_475:
[----:B-1----:R-:W-:-:S04]  /*1a050*/  @!P0 MOV R0, 0x4000 ;  /* 0x0000400000008802 */ /* 0x002fc80000000f00 */
[----:B------:R1:W-:Y:S01]  /*1a060*/  @!P0 SYNCS.ARRIVE.TRANS64 RZ, [UR25+0x1c020], R0 ;  /* 0x01c02000ffff89a7 */ /* 0x0003e20008000019 */
[----:B------:R-:W-:Y:S05]  /*1a070*/  BRA.U !UP2, `(.L_x_375) ;  /* 0x000000010a047547 */ /* 0x000fea000b800000 */
[----:B------:R-:W-:Y:S05]  /*1a080*/  BPT.TRAP 0x1 ;  /* 0x000000040000795c */ /* 0x000fea0000300000 */
.L_x_375:
[----:B------:R-:W-:Y:S04]  /*1a090*/  BSSY.RECONVERGENT B0, `(.L_x_376) ;  /* 0x0000003000007945 */ /* 0x000fe80003800200 */
[----:B------:R-:W-:Y:S05]  /*1a0a0*/  @P2 BRA `(.L_x_377) ;  /* 0x0000000000042947 */ /* 0x000fea0003800000 */
[----:B------:R-:W-:Y:S05]  /*1a0b0*/  BPT.TRAP 0x1 ;  /* 0x000000040000795c */ /* 0x000fea0000300000 */
.L_x_377:
[----:B------:R-:W-:Y:S05]  /*1a0c0*/  BSYNC.RECONVERGENT B0 ;  /* 0x0000000000007941 */ /* 0x000fea0003800200 */
.L_x_376:
        /* <DEDUP_REMOVED lines=26> */
[----:B------:R-:W-:-:S07]  /*1a270*/  LOP3.LUT R2, R2, UR6, RZ, 0x3c, !PT ;  /* 0x0000000602027c12 */ /* 0x000fce000f8e3cff */
[----:B--2---:R-:W-:Y:S05]  /*1a280*/  BRA.U UP1, `(.L_x_378) ;  /* 0xfffffff901c47547 */ /* 0x004fea000b83ffff */
[----:B------:R-:W-:Y:S05]  /*1a290*/  EXIT ;  /* 0x000000000000794d */ /* 0x000fea0003800000 */
.L_x_494:
[----:B------:R-:W-:-:S08]  /*1a2a0*/  NOP ;  /* 0x0000000000007918 */ /* 0x000fd00000000000 */
[----:B------:R-:W1:-:S00]  /*1a2b0*/  USETMAXREG.DEALLOC.CTAPOOL 0x20 ;  /* 0x00000020000079c8 */ /* 0x000e4000080e0500 */
[----:B------:R-:W2:Y:S08]  /*1a2c0*/  S2UR UR26, SR_CTAID.X ;  /* 0x00000000001a79c3 */ /* 0x000eb00000002500 */
[----:B-1----:R-:W1:Y:S01]  /*1a2d0*/  LDC R0, c[0x0][0x380] ;  /* 0x0000e000ff007b82 */ /* 0x002e620000000800 */
[----:B--2---:R-:W-:-:S06]  /*1a2e0*/  USHF.L.U32 UR26, UR26, 0x8, URZ ;  /* 0x000000081a1a7899 */ /* 0x004fcc00080006ff */
[----:B-1----:R-:W-:-:S13]  /*1a2f0*/  ISETP.LE.U32.AND P0, PT, R0, UR26, PT ;  /* 0x0000001a00007c0c */ /* 0x002fda000bf03070 */
[----:B------:R-:W-:Y:S05]  /*1a300*/  @P0 EXIT ;  /* 0x000000000000094d */ /* 0x000fea0003800000 */
[----:B------:R-:W1:Y:S01]  /*1a310*/  LDCU UR27, c[0x0][0x38c] ;  /* 0x00007180ff1b77ac */ /* 0x000e620008000800 */
[----:B------:R-:W2:Y:S01]  /*1a320*/  S2UR UR4, SR_CTAID.Y ;  /* 0x00000000000479c3 */ /* 0x000ea20000002600 */
[----:B------:R-:W-:Y:S01]  /*1a330*/  UMOV UR6, URZ ;  /* 0x000000ff00067c82 */ /* 0x000fe20008000000 */
[----:B------:R-:W-:Y:S01]  /*1a340*/  ELECT P1, URZ, PT ;  /* 0x0000000000ff782f */ /* 0x000fe20003820000 */
[----:B-1----:R-:W1:Y:S01]  /*1a350*/  I2F.U32.RP R2, UR27 ;  /* 0x0000001b00027d06 */ /* 0x002e620008209000 */
[----:B------:R-:W-:-:S07]  /*1a360*/  UISETP.NE.U32.AND UP0, UPT, UR27, URZ, UPT ;  /* 0x000000ff1b00728c */ /* 0x000fce000bf05070 */
[----:B-1----:R-:W1:Y:S02]  /*1a370*/  MUFU.RCP R0, R2 ;  /* 0x0000000200007308 */ /* 0x002e640000001000 */
[----:B-1----:R-:W-:-:S06]  /*1a380*/  VIADD R0, R0, 0xffffffe ;  /* 0x0ffffffe00007836 */ /* 0x002fcc0000000000 */
[----:B------:R-:W1:Y:S02]  /*1a390*/  F2I.FTZ.U32.TRUNC.NTZ R0, R0 ;  /* 0x0000000000007305 */ /* 0x000e64000021f000 */
[----:B-1----:R-:W-:-:S13]  /*1a3a0*/  R2UR UR7, R0 ;  /* 0x00000000000772ca */ /* 0x002fda00000e0000 */
[----:B------:R-:W-:-:S04]  /*1a3b0*/  UIADD3 UR5, UPT, UPT, URZ, -UR7, URZ ;  /* 0x80000007ff057290 */ /* 0x000fc8000fffe0ff */
[----:B------:R-:W-:-:S04]  /*1a3c0*/  UIMAD UR5, UR5, UR27, URZ ;  /* 0x0000001b050572a4 */ /* 0x000fc8000f8e02ff */
[----:B------:R-:W-:-:S04]  /*1a3d0*/  UIMAD.WIDE.U32 UR6, UR7, UR5, UR6 ;  /* 0x00000005070672a5 */ /* 0x000fc8000f8e0006 */
[----:B--2---:R-:W-:-:S07]  /*1a3e0*/  UIMAD.WIDE.U32 UR28, UR7, UR4, URZ ;  /* 0x00000004071c72a5 */ /* 0x004fce000f8e00ff */
[----:B------:R-:W-:Y:S02]  /*1a3f0*/  UMOV UR28, UR29 ;  /* 0x0000001d001c7c82 */ /* 0x000fe40008000000 */
[----:B------:R-:W-:Y:S02]  /*1a400*/  UIADD3 UR5, UPT, UPT, -UR28, URZ, URZ ;  /* 0x000000ff1c057290 */ /* 0x000fe4000fffe1ff */
[----:B------:R-:W1:Y:S02]  /*1a410*/  S2UR UR29, SR_CTAID.Z ;  /* 0x00000000001d79c3 */ /* 0x000e640000002700 */
[----:B------:R-:W-:-:S04]  /*1a420*/  UIMAD UR5, UR27, UR5, UR4 ;  /* 0x000000051b0572a4 */ /* 0x000fc8000f8e0204 */
[----:B------:R-:W-:-:S11]  /*1a430*/  UISETP.GE.U32.AND UP2, UPT, UR5, UR27, UPT ;  /* 0x0000001b0500728c */ /* 0x000fd6000bf46070 */
[----:B------:R-:W-:Y:S02]  /*1a440*/  @UP2 UIADD3 UR5, UPT, UPT, UR5, -UR27, URZ ;  /* 0x8000001b05052290 */ /* 0x000fe4000fffe0ff */
[----:B------:R-:W-:Y:S02]  /*1a450*/  @UP2 UIADD3 UR28, UPT, UPT, UR28, 0x1, URZ ;  /* 0x000000011c1c2890 */ /* 0x000fe4000fffe0ff */
[----:B------:R-:W-:-:S11]  /*1a460*/  UISETP.GE.U32.AND UP1, UPT, UR5, UR27, UPT ;  /* 0x0000001b0500728c */ /* 0x000fd6000bf26070 */
[----:B------:R-:W-:Y:S02]  /*1a470*/  @UP1 UIADD3 UR28, UPT, UPT, UR28, 0x1, URZ ;  /* 0x000000011c1c1890 */ /* 0x000fe4000fffe0ff */
[----:B------:R-:W-:-:S04]  /*1a480*/  @!UP0 ULOP3.LUT UR28, URZ, UR27, URZ, 0x33, !UPT ;  /* 0x0000001bff1c8292 */ /* 0x000fc8000f8e33ff */
[----:B------:R-:W-:-:S04]  /*1a490*/  UIADD3 UR5, UPT, UPT, -UR28, URZ, URZ ;  /* 0x000000ff1c057290 */ /* 0x000fc8000fffe1ff */
[----:B------:R-:W-:Y:S01]  /*1a4a0*/  UIMAD UR27, UR27, UR5, UR4 ;  /* 0x000000051b1b72a4 */ /* 0x000fe2000f8e0204 */
[----:B-1----:R-:W-:Y:S11]  /*1a4b0*/  BRA.U UP6, `(.L_x_379) ;  /* 0x0000000106047547 */ /* 0x002ff6000b800000 */
[----:B------:R-:W-:Y:S05]  /*1a4c0*/  BPT.TRAP 0x1 ;  /* 0x000000040000795c */ /* 0x000fea0000300000 */
.L_x_379:
[----:B------:R-:W1:Y:S01]  /*1a4d0*/  S2UR UR4, SR_CgaCtaId ;  /* 0x00000000000479c3 */ /* 0x000e620000008800 */
[----:B------:R-:W-:Y:S01]  /*1a4e0*/  UMOV UR24, 0x400 ;  /* 0x0000040000187882 */ /* 0x000fe20000000000 */
[----:B------:R-:W-:Y:S01]  /*1a4f0*/  SHF.L.U32 R0, RZ, 0x1f, RZ ;  /* 0x0000001fff007819 */ /* 0x000fe200000006ff */
[----:B-1----:R-:W-:-:S09]  /*1a500*/  ULEA UR24, UR4, UR24, 0x18 ;  /* 0x0000001804187291 */ /* 0x002fd2000f8ec0ff */
[----:B------:R-:W1:Y:S02]  /*1a510*/  SYNCS.PHASECHK.TRANS64.TRYWAIT P0, [UR24+0x1c0b0], R0 ;  /* 0x01c0b000ff0075a7 */ /* 0x000e640008001118 */
[----:B-1----:R-:W-:Y:S05]  /*1a520*/  @!P0 BRA `(.L_x_380) ;  /* 0x0000003000b08947 */ /* 0x002fea0003800000 */
.L_x_477:
[----:B------:R-:W-:Y:S04]  /*1a530*/  BSSY.RECONVERGENT B0, `(.L_x_381) ;  /* 0x00000c3000007945 */ /* 0x000fe80003800200 */
[----:B------:R-:W-:Y:S05]  /*1a540*/  @!P1 BRA `(.L_x_382) ;  /* 0x0000000c00049947 */ /* 0x000fea0003800000 */
[----:B------:R-:W2:Y:S01]  /*1a550*/  LDCU.64 UR6, c[0x0][0x348] ;  /* 0x00006900ff0677ac */ /* 0x000ea20008000a00 */
[----:B------:R-:W-:Y:S02]  /*1a560*/  UIADD3 UR66, UPT, UPT, UR26, 0x70, URZ ;  /* 0x000000701a427890 */ /* 0x000fe4000fffe0ff */
[----:B------:R-:W-:Y:S02]  /*1a570*/  UIADD3 UR64, UPT, UPT, UR24, 0x7000, URZ ;  /* 0x0000700018407890 */ /* 0x000fe4000fffe0ff */
[----:B------:R-:W-:Y:S02]  /*1a580*/  UIADD3 UR34, UPT, UPT, UR26, 0x8, URZ ;  /* 0x000000081a227890 */ /* 0x000fe4000fffe0ff */
[----:B------:R-:W-:Y:S01]  /*1a590*/  UIADD3 UR32, UPT, UPT, UR24, 0x800, URZ ;  /* 0x0000080018207890 */ /* 0x000fe2000fffe0ff */
[----:B------:R-:W-:Y:S01]  /*1a5a0*/  MOV.SPILL R19, UR66 ;  /* 0x0000004200137c02 */ /* 0x000fe20009000f00 */
[----:B------:R-:W-:Y:S01]  /*1a5b0*/  UIADD3 UR18, UPT, UPT, UR26, 0x10, URZ ;  /* 0x000000101a127890 */ /* 0x000fe2000fffe0ff */
[----:B------:R-:W-:Y:S01]  /*1a5c0*/  MOV.SPILL R18, UR64 ;  /* 0x0000004000127c02 */ /* 0x000fe20009000f00 */
[----:B------:R-:W-:Y:S01]  /*1a5d0*/  UIADD3 UR16, UPT, UPT, UR24, 0x1000, URZ ;  /* 0x0000100018107890 */ /* 0x000fe2000fffe0ff */
[----:B------:R-:W-:Y:S01]  /*1a5e0*/  MOV.SPILL R14, UR34 ;  /* 0x00000022000e7c02 */ /* 0x000fe20009000f00 */
[----:B------:R-:W-:-:S02]  /*1a5f0*/  UIADD3 UR50, UPT, UPT, UR26, 0x18, URZ ;  /* 0x000000181a327890 */ /* 0x000fc4000fffe0ff */
[----:B--2---:R-:W-:Y:S01]  /*1a600*/  UIADD3 UR6, UP0, UPT, UR6, 0x400, URZ ;  /* 0x0000040006067890 */ /* 0x004fe2000ff1e0ff */
[----:B------:R-:W-:Y:S01]  /*1a610*/  MOV.SPILL R9, UR18 ;  /* 0x0000001200097c02 */ /* 0x000fe20009000f00 */
[----:B------:R-:W-:Y:S02]  /*1a620*/  UIADD3 UR48, UPT, UPT, UR24, 0x1800, URZ ;  /* 0x0000180018307890 */ /* 0x000fe4000fffe0ff */
[----:B------:R-:W-:Y:S01]  /*1a630*/  UIADD3.X UR7, UPT, UPT, URZ, UR7, URZ, UP0, !UPT ;  /* 0x00000007ff077290 */ /* 0x000fe200087fe4ff */
[----:B------:R-:W-:Y:S01]  /*1a640*/  MOV.SPILL R2, UR50 ;  /* 0x0000003200027c02 */ /* 0x000fe20009000f00 */
[----:B------:R-:W-:Y:S02]  /*1a650*/  UIADD3 UR64, UPT, UPT, UR24, 0x2000, URZ ;  /* 0x0000200018407890 */ /* 0x000fe4000fffe0ff */
[----:B------:R-:W-:Y:S01]  /*1a660*/  UIADD3 UR66, UPT, UPT, UR26, 0x20, URZ ;  /* 0x000000201a427890 */ /* 0x000fe2000fffe0ff */
[----:B------:R-:W-:Y:S01]  /*1a670*/  UMOV UR25, URZ ;  /* 0x000000ff00197c82 */ /* 0x000fe20008000000 */
[----:B------:R-:W-:Y:S01]  /*1a680*/  UMOV UR35, UR27 ;  /* 0x0000001b00237c82 */ /* 0x000fe20008000000 */
[----:B------:R-:W-:Y:S01]  /*1a690*/  UMOV UR36, UR28 ;  /* 0x0000001c00247c82 */ /* 0x000fe20008000000 */
[----:B------:R-:W-:Y:S01]  /*1a6a0*/  UMOV UR37, UR29 ;  /* 0x0000001d00257c82 */ /* 0x000fe20008000000 */
[----:B------:R-:W-:Y:S01]  /*1a6b0*/  UMOV UR33, UR25 ;  /* 0x0000001900217c82 */ /* 0x000fe20008000000 */
[----:B------:R-:W-:Y:S01]  /*1a6c0*/  UMOV UR19, UR27 ;  /* 0x0000001b00137c82 */ /* 0x000fe20008000000 */
[----:B------:R-:W-:Y:S01]  /*1a6d0*/  UMOV UR20, UR28 ;  /* 0x0000001c00147c82 */ /* 0x000fe20008000000 */
[----:B------:R-:W-:Y:S01]  /*1a6e0*/  UMOV UR21, UR29 ;  /* 0x0000001d00157c82 */ /* 0x000fe20008000000 */
[----:B------:R-:W-:Y:S01]  /*1a6f0*/  UTMASTG.5D [UR24], [UR6] ;  /* 0x00000018060073b5 */ /* 0x000fe20008020000 */
[----:B------:R-:W-:Y:S01]  /*1a700*/  UMOV UR17, UR25 ;  /* 0x0000001900117c82 */ /* 0x000fe20008000000 */
[----:B------:R-:W-:Y:S01]  /*1a710*/  UMOV UR51, UR27 ;  /* 0x0000001b00337c82 */ /* 0x000fe20008000000 */
[----:B------:R-:W-:Y:S01]  /*1a720*/  UMOV UR52, UR28 ;  /* 0x0000001c00347c82 */ /* 0x000fe20008000000 */
[----:B------:R-:W-:Y:S01]  /*1a730*/  UMOV UR53, UR29 ;  /* 0x0000001d00357c82 */ /* 0x000fe20008000000 */
[----:B------:R-:W-:Y:S01]  /*1a740*/  UMOV UR49, UR25 ;  /* 0x0000001900317c82 */ /* 0x000fe20008000000 */
[----:B------:R-:W-:Y:S01]  /*1a750*/  UMOV UR67, UR27 ;  /* 0x0000001b00437c82 */ /* 0x000fe20008000000 */
[----:B------:R-:W-:Y:S01]  /*1a760*/  UMOV UR68, UR28 ;  /* 0x0000001c00447c82 */ /* 0x000fe20008000000 */
[----:B------:R2:W-:Y:S01]  /*1a770*/  UTMASTG.5D [UR32], [UR6] ;  /* 0x00000020060073b5 */ /* 0x0005e20008020000 */
[----:B------:R-:W-:Y:S01]  /*1a780*/  UMOV UR69, UR29 ;  /* 0x0000001d00457c82 */ /* 0x000fe20008000000 */
[----:B------:R-:W-:Y:S01]  /*1a790*/  UMOV UR65, UR25 ;  /* 0x0000001900417c82 */ /* 0x000fe20008000000 */
[----:B------:R-:W-:Y:S01]  /*1a7a0*/  UMOV UR30, UR66 ;  /* 0x00000042001e7c82 */ /* 0x000fe20008000000 */
[----:B------:R-:W-:Y:S01]  /*1a7b0*/  UIADD3 UR40, UPT, UPT, UR24, 0x400, URZ ;  /* 0x0000040018287890 */ /* 0x000fe2000fffe0ff */
[----:B------:R-:W-:Y:S01]  /*1a7c0*/  MOV.SPILL R22, UR69 ;  /* 0x0000004500167c02 */ /* 0x000fe20009000f00 */
[----:B------:R-:W-:Y:S01]  /*1a7d0*/  UIADD3 UR10, UPT, UPT, UR26, 0x40, URZ ;  /* 0x000000401a0a7890 */ /* 0x000fe2000fffe0ff */
[----:B------:R-:W-:Y:S01]  /*1a7e0*/  MOV.SPILL R21, UR68 ;  /* 0x0000004400157c02 */ /* 0x000fe20009000f00 */
[----:B------:R3:W-:Y:S01]  /*1a7f0*/  UTMASTG.5D [UR16], [UR6] ;  /* 0x00000010060073b5 */ /* 0x0007e20008020000 */
[----:B------:R-:W-:Y:S01]  /*1a800*/  UIADD3 UR8, UPT, UPT, UR24, 0x4000, URZ ;  /* 0x0000400018087890 */ /* 0x000fe2000fffe0ff */
[----:B-1----:R-:W-:Y:S01]  /*1a810*/  MOV.SPILL R3, UR40 ;  /* 0x0000002800037c02 */ /* 0x002fe20009000f00 */
[----:B------:R-:W-:Y:S01]  /*1a820*/  UMOV UR42, UR26 ;  /* 0x0000001a002a7c82 */ /* 0x000fe20008000000 */
[----:B------:R-:W-:Y:S01]  /*1a830*/  UIADD3 UR40, UPT, UPT, UR24, 0x5800, URZ ;  /* 0x0000580018287890 */ /* 0x000fe2000fffe0ff */
[----:B------:R-:W-:Y:S01]  /*1a840*/  MOV.SPILL R5, UR42 ;  /* 0x0000002a00057c02 */ /* 0x000fe20009000f00 */
[----:B------:R-:W-:Y:S01]  /*1a850*/  UIADD3 UR42, UPT, UPT, UR26, 0x58, URZ ;  /* 0x000000581a2a7890 */ /* 0x000fe2000fffe0ff */
[----:B------:R-:W-:Y:S01]  /*1a860*/  MOV.SPILL R20, UR67 ;  /* 0x0000004300147c02 */ /* 0x000fe20009000f00 */
[----:B------:R1:W-:Y:S01]  /*1a870*/  UTMASTG.5D [UR48], [UR6] ;  /* 0x00000030060073b5 */ /* 0x0003e20008020000 */
[----:B------:R-:W-:Y:S01]  /*1a880*/  UMOV UR11, UR27 ;  /* 0x0000001b000b7c82 */ /* 0x000fe20008000000 */
[----:B------:R-:W-:Y:S01]  /*1a890*/  UMOV UR12, UR28 ;  /* 0x0000001c000c7c82 */ /* 0x000fe20008000000 */
[----:B------:R-:W-:Y:S01]  /*1a8a0*/  UMOV UR13, UR29 ;  /* 0x0000001d000d7c82 */ /* 0x000fe20008000000 */
[----:B------:R-:W-:Y:S01]  /*1a8b0*/  UMOV UR41, 0x40 ;  /* 0x0000004000297882 */ /* 0x000fe20000000000 */
[----:B------:R-:W-:Y:S01]  /*1a8c0*/  UMOV UR43, UR27 ;  /* 0x0000001b002b7c82 */ /* 0x000fe20008000000 */
[----:B------:R-:W-:Y:S01]  /*1a8d0*/  UMOV UR44, UR28 ;  /* 0x0000001c002c7c82 */ /* 0x000fe20008000000 */
[----:B------:R-:W-:Y:S01]  /*1a8e0*/  UMOV UR45, UR29 ;  /* 0x0000001d002d7c82 */ /* 0x000fe20008000000 */
[----:B------:R4:W-:Y:S01]  /*1a8f0*/  UTMASTG.5D [UR64], [UR6] ;  /* 0x00000040060073b5 */ /* 0x0009e20008020000 */
[----:B------:R-:W-:Y:S01]  /*1a900*/  UMOV UR9, UR25 ;  /* 0x0000001900097c82 */ /* 0x000fe20008000000 */
[----:B------:R-:W-:Y:S01]  /*1a910*/  MOV.SPILL R8, UR45 ;  /* 0x0000002d00087c02 */ /* 0x000fe20009000f00 */
[----:B------:R-:W-:Y:S01]  /*1a920*/  UMOV UR14, UR42 ;  /* 0x0000002a000e7c82 */ /* 0x000fe20008000000 */
[----:B------:R-:W-:Y:S01]  /*1a930*/  MOV.SPILL R7, UR44 ;  /* 0x0000002c00077c02 */ /* 0x000fe20009000f00 */
[----:B------:R-:W-:Y:S01]  /*1a940*/  UIADD3 UR74, UPT, UPT, UR26, 0x68, URZ ;  /* 0x000000681a4a7890 */ /* 0x000fe2000fffe0ff */
[----:B------:R-:W-:Y:S01]  /*1a950*/  MOV.SPILL R6, UR43 ;  /* 0x0000002b00067c02 */ /* 0x000fe20009000f00 */
[----:B------:R-:W-:Y:S01]  /*1a960*/  UIADD3 UR72, UPT, UPT, UR24, 0x6800, URZ ;  /* 0x0000680018487890 */ /* 0x000fe2000fffe0ff */
[----:B------:R-:W-:Y:S01]  /*1a970*/  MOV.SPILL R4, UR41 ;  /* 0x0000002900047c02 */ /* 0x000fe20009000f00 */
[----:B------:R-:W-:Y:S01]  /*1a980*/  UMOV UR41, UR25 ;  /* 0x0000001900297c82 */ /* 0x000fe20008000000 */
[----:B------:R-:W-:Y:S01]  /*1a990*/  MOV.SPILL R17, UR37 ;  /* 0x0000002500117c02 */ /* 0x000fe20009000f00 */
[----:B------:R-:W-:Y:S01]  /*1a9a0*/  UIADD3 UR58, UPT, UPT, UR26, 0x78, URZ ;  /* 0x000000781a3a7890 */ /* 0x000fe2000fffe0ff */
[----:B------:R-:W-:Y:S01]  /*1a9b0*/  MOV.SPILL R16, UR36 ;  /* 0x0000002400107c02 */ /* 0x000fe20009000f00 */
[----:B--2---:R-:W-:Y:S01]  /*1a9c0*/  UIADD3 UR32, UPT, UPT, UR24, 0xc00, URZ ;  /* 0x00000c0018207890 */ /* 0x004fe2000fffe0ff */
[----:B------:R-:W-:Y:S01]  /*1a9d0*/  MOV.SPILL R15, UR35 ;  /* 0x00000023000f7c02 */ /* 0x000fe20009000f00 */
[----:B------:R-:W-:Y:S01]  /*1a9e0*/  UIADD3 UR34, UPT, UPT, UR26, 0x48, URZ ;  /* 0x000000481a227890 */ /* 0x000fe2000fffe0ff */
[----:B------:R-:W-:Y:S01]  /*1a9f0*/  UMOV UR33, 0x40 ;  /* 0x0000004000217882 */ /* 0x000fe20000000000 */
[----:B------:R-:W-:-:S02]  /*1aa00*/  UIADD3 UR56, UPT, UPT, UR24, 0x7800, URZ ;  /* 0x0000780018387890 */ /* 0x000fc4000fffe0ff */
[----:B------:R-:W-:Y:S01]  /*1aa10*/  MOV.SPILL R12, UR32 ;  /* 0x00000020000c7c02 */ /* 0x000fe20009000f00 */
[----:B------:R-:W-:Y:S01]  /*1aa20*/  UIADD3 UR32, UPT, UPT, UR24, 0x4800, URZ ;  /* 0x0000480018207890 */ /* 0x000fe2000fffe0ff */
[----:B------:R-:W-:Y:S01]  /*1aa30*/  MOV.SPILL R13, UR33 ;  /* 0x00000021000d7c02 */ /* 0x000fe20009000f00 */
[----:B---3--:R-:W-:Y:S02]  /*1aa40*/  UIADD3 UR16, UPT, UPT, UR24, 0x5000, URZ ;  /* 0x0000500018107890 */ /* 0x008fe4000fffe0ff */
[----:B------:R-:W-:Y:S01]  /*1aa50*/  UIADD3 UR18, UPT, UPT, UR26, 0x50, URZ ;  /* 0x000000501a127890 */ /* 0x000fe2000fffe0ff */
[----:B------:R-:W-:Y:S01]  /*1aa60*/  UMOV UR33, UR25 ;  /* 0x0000001900217c82 */ /* 0x000fe20008000000 */
[----:B------:R-:W-:Y:S01]  /*1aa70*/  UMOV UR75, UR27 ;  /* 0x0000001b004b7c82 */ /* 0x000fe20008000000 */
[----:B------:R-:W-:Y:S01]  /*1aa80*/  UMOV UR76, UR28 ;  /* 0x0000001c004c7c82 */ /* 0x000fe20008000000 */
[----:B-1----:R-:W-:Y:S02]  /*1aa90*/  UIADD3 UR48, UPT, UPT, UR24, 0x6000, URZ ;  /* 0x0000600018307890 */ /* 0x002fe4000fffe0ff */
[----:B------:R-:W-:Y:S01]  /*1aaa0*/  UIADD3 UR50, UPT, UPT, UR26, 0x60, URZ ;  /* 0x000000601a327890 */ /* 0x000fe2000fffe0ff */
[----:B------:R-:W-:Y:S01]  /*1aab0*/  UMOV UR77, UR29 ;  /* 0x0000001d004d7c82 */ /* 0x000fe20008000000 */
[----:B------:R-:W-:Y:S01]  /*1aac0*/  UMOV UR73, UR25 ;  /* 0x0000001900497c82 */ /* 0x000fe20008000000 */
[----:B------:R-:W-:Y:S01]  /*1aad0*/  UMOV UR59, UR27 ;  /* 0x0000001b003b7c82 */ /* 0x000fe20008000000 */
[----:B------:R-:W-:Y:S01]  /*1aae0*/  UMOV UR60, UR28 ;  /* 0x0000001c003c7c82 */ /* 0x000fe20008000000 */
[----:B----4-:R-:W-:-:S02]  /*1aaf0*/  UIADD3 UR64, UPT, UPT, UR24, 0x2800, URZ ;  /* 0x0000280018407890 */ /* 0x010fc4000fffe0ff */
[----:B------:R-:W-:Y:S01]  /*1ab00*/  UIADD3 UR66, UPT, UPT, UR26, 0x28, URZ ;  /* 0x000000281a427890 */ /* 0x000fe2000fffe0ff */
[----:B------:R-:W-:Y:S01]  /*1ab10*/  UMOV UR5, UR50 ;  /* 0x0000003200057c82 */ /* 0x000fe20008000000 */
[----:B------:R-:W-:Y:S01]  /*1ab20*/  UMOV UR61, UR29 ;  /* 0x0000001d003d7c82 */ /* 0x000fe20008000000 */
[----:B------:R-:W-:-:S04]  /*1ab30*/  UMOV UR57, UR25 ;  /* 0x0000001900397c82 */ /* 0x000fc80008000000 */
[----:B------:R-:W-:Y:S02]  /*1ab40*/  UMOV UR23, UR66 ;  /* 0x0000004200177c82 */ /* 0x000fe40008000000 */
[----:B------:R1:W-:Y:S01]  /*1ab50*/  UTMASTG.5D [UR64], [UR6] ;  /* 0x00000040060073b5 */ /* 0x0003e20008020000 */
[----:B------:R-:W-:-:S04]  /*1ab60*/  MOV.SPILL R11, UR23 ;  /* 0x00000017000b7c02 */ /* 0x000fc80009000f00 */
[----:B------:R-:W-:Y:S01]  /*1ab70*/  R2UR.FILL UR23, R11 ;  /* 0x000000000b1772ca */ /* 0x000fe200004e0000 */
[----:B-1----:R-:W-:Y:S02]  /*1ab80*/  UIADD3 UR64, UPT, UPT, UR24, 0x3000, URZ ;  /* 0x0000300018407890 */ /* 0x002fe4000fffe0ff */
[----:B------:R-:W-:-:S07]  /*1ab90*/  UIADD3 UR66, UPT, UPT, UR26, 0x30, URZ ;  /* 0x000000301a427890 */ /* 0x000fce000fffe0ff */
        /* <DEDUP_REMOVED lines=8> */
[----:B------:R2:W-:Y:S01]  /*1ac20*/  UTMASTG.5D [UR8], [UR6] ;  /* 0x00000008060073b5 */ /* 0x0005e20008020000 */
[----:B------:R3:W-:Y:S01]  /*1ac30*/  UTMASTG.5D [UR32], [UR6] ;  /* 0x00000020060073b5 */ /* 0x0007e20008020000 */
[----:B------:R4:W-:Y:S01]  /*1ac40*/  UTMASTG.5D [UR16], [UR6] ;  /* 0x00000010060073b5 */ /* 0x0009e20008020000 */
[----:B------:R5:W-:Y:S01]  /*1ac50*/  UTMASTG.5D [UR40], [UR6] ;  /* 0x00000028060073b5 */ /* 0x000be20008020000 */
[----:B-1----:R-:W-:Y:S02]  /*1ac60*/  R2UR.FILL UR69, R22 ;  /* 0x00000000164572ca */ /* 0x002fe400004e0000 */
[----:B------:R-:W-:Y:S01]  /*1ac70*/  R2UR.FILL UR68, R21 ;  /* 0x00000000154472ca */ /* 0x000fe200004e0000 */
[----:B------:R1:W-:Y:S01]  /*1ac80*/  UTMASTG.5D [UR48], [UR6] ;  /* 0x00000030060073b5 */ /* 0x0003e20008020000 */
[----:B------:R-:W-:-:S02]  /*1ac90*/  R2UR.FILL UR67, R20 ;  /* 0x00000000144372ca */ /* 0x000fc400004e0000 */
[----:B------:R-:W-:Y:S02]  /*1aca0*/  R2UR.FILL UR66, R19 ;  /* 0x00000000134272ca */ /* 0x000fe400004e0000 */
[----:B------:R-:W-:Y:S01]  /*1acb0*/  R2UR.FILL UR64, R18 ;  /* 0x00000000124072ca */ /* 0x000fe200004e0000 */
[----:B--2---:R-:W-:Y:S01]  /*1acc0*/  UMOV UR8, UR34 ;  /* 0x0000002200087c82 */ /* 0x004fe20008000000 */
[----:B------:R-:W-:Y:S01]  /*1acd0*/  UMOV UR13, UR18 ;  /* 0x00000012000d7c82 */ /* 0x000fe20008000000 */
[----:B------:R-:W-:Y:S01]  /*1ace0*/  UTMASTG.5D [UR72], [UR6] ;  /* 0x00000048060073b5 */ /* 0x000fe20008020000 */
[----:B------:R-:W-:Y:S01]  /*1acf0*/  UMOV UR9, 0x40 ;  /* 0x0000004000097882 */ /* 0x000fe20000000000 */
[----:B---3--:R-:W-:Y:S02]  /*1ad00*/  R2UR.FILL UR37, R17 ;  /* 0x00000000112572ca */ /* 0x008fe400004e0000 */
[----:B------:R-:W-:Y:S02]  /*1ad10*/  R2UR.FILL UR36, R16 ;  /* 0x00000000102472ca */ /* 0x000fe400004e0000 */
[----:B------:R-:W-:-:S04]  /*1ad20*/  R2UR.FILL UR35, R15 ;  /* 0x000000000f2372ca */ /* 0x000fc800004e0000 */
[----:B------:R-:W-:Y:S01]  /*1ad30*/  UTMASTG.5D [UR64], [UR6] ;  /* 0x00000040060073b5 */ /* 0x000fe20008020000 */
[----:B------:R-:W-:Y:S02]  /*1ad40*/  R2UR.FILL UR34, R14 ;  /* 0x000000000e2272ca */ /* 0x000fe400004e0000 */
[----:B------:R-:W-:Y:S01]  /*1ad50*/  R2UR.FILL UR33, R13 ;  /* 0x000000000d2172ca */ /* 0x000fe200004e0000 */
[----:B----4-:R-:W-:Y:S01]  /*1ad60*/  UIADD3 UR16, UPT, UPT, UR24, 0x1400, URZ ;  /* 0x0000140018107890 */ /* 0x010fe2000fffe0ff */
[----:B------:R-:W-:Y:S01]  /*1ad70*/  R2UR.FILL UR32, R12 ;  /* 0x000000000c2072ca */ /* 0x000fe200004e0000 */
[----:B------:R-:W-:Y:S01]  /*1ad80*/  UMOV UR17, 0x40 ;  /* 0x0000004000117882 */ /* 0x000fe20000000000 */
[----:B------:R-:W-:Y:S01]  /*1ad90*/  R2UR.FILL UR18, R9 ;  /* 0x00000000091272ca */ /* 0x000fe200004e0000 */
[----:B------:R-:W-:Y:S01]  /*1ada0*/  UTMASTG.5D [UR56], [UR6] ;  /* 0x00000038060073b5 */ /* 0x000fe20008020000 */
[----:B-----5:R-:W-:Y:S02]  /*1adb0*/  R2UR.FILL UR45, R8 ;  /* 0x00000000082d72ca */ /* 0x020fe400004e0000 */
[----:B------:R-:W-:-:S02]  /*1adc0*/  R2UR.FILL UR44, R7 ;  /* 0x00000000072c72ca */ /* 0x000fc400004e0000 */
[----:B------:R-:W-:Y:S02]  /*1add0*/  R2UR.FILL UR43, R6 ;  /* 0x00000000062b72ca */ /* 0x000fe400004e0000 */
[----:B------:R-:W-:Y:S02]  /*1ade0*/  R2UR.FILL UR42, R5 ;  /* 0x00000000052a72ca */ /* 0x000fe400004e0000 */
[----:B------:R-:W-:Y:S01]  /*1adf0*/  R2UR.FILL UR41, R4 ;  /* 0x00000000042972ca */ /* 0x000fe200004e0000 */
[----:B-1----:R-:W-:Y:S01]  /*1ae00*/  UIADD3 UR48, UPT, UPT, UR24, 0x1c00, URZ ;  /* 0x00001c0018307890 */ /* 0x002fe2000fffe0ff */
[----:B------:R-:W-:Y:S01]  /*1ae10*/  R2UR.FILL UR40, R3 ;  /* 0x00000000032872ca */ /* 0x000fe200004e0000 */
[----:B------:R-:W-:Y:S01]  /*1ae20*/  UMOV UR49, 0x40 ;  /* 0x0000004000317882 */ /* 0x000fe20000000000 */
[----:B------:R-:W-:-:S11]  /*1ae30*/  R2UR.FILL UR50, R2 ;  /* 0x00000000023272ca */ /* 0x000fd600004e0000 */
[----:B------:R1:W-:Y:S01]  /*1ae40*/  UTMASTG.5D [UR40], [UR6] ;  /* 0x00000028060073b5 */ /* 0x0003e20008020000 */
[----:B------:R2:W-:Y:S01]  /*1ae50*/  UTMASTG.5D [UR32], [UR6] ;  /* 0x00000020060073b5 */ /* 0x0005e20008020000 */
[----:B------:R3:W-:Y:S01]  /*1ae60*/  UTMASTG.5D [UR16], [UR6] ;  /* 0x00000010060073b5 */ /* 0x0007e20008020000 */
[----:B------:R4:W-:Y:S01]  /*1ae70*/  UTMASTG.5D [UR48], [UR6] ;  /* 0x00000030060073b5 */ /* 0x0009e20008020000 */
[----:B-1----:R-:W-:Y:S01]  /*1ae80*/  UIADD3 UR40, UPT, UPT, UR24, 0x2400, URZ ;  /* 0x0000240018287890 */ /* 0x002fe2000fffe0ff */
[----:B------:R-:W-:Y:S01]  /*1ae90*/  UMOV UR41, 0x40 ;  /* 0x0000004000297882 */ /* 0x000fe20000000000 */
[----:B------:R-:W-:Y:S01]  /*1aea0*/  UMOV UR43, UR27 ;  /* 0x0000001b002b7c82 */ /* 0x000fe20008000000 */
[----:B------:R-:W-:Y:S01]  /*1aeb0*/  UMOV UR44, UR28 ;  /* 0x0000001c002c7c82 */ /* 0x000fe20008000000 */
[----:B------:R-:W-:Y:S01]  /*1aec0*/  UMOV UR45, UR29 ;  /* 0x0000001d002d7c82 */ /* 0x000fe20008000000 */
[----:B------:R-:W-:Y:S01]  /*1aed0*/  UMOV UR42, UR30 ;  /* 0x0000001e002a7c82 */ /* 0x000fe20008000000 */
[----:B--2---:R-:W-:-:S03]  /*1aee0*/  UIADD3 UR32, UPT, UPT, UR24, 0x2c00, URZ ;  /* 0x00002c0018207890 */ /* 0x004fc6000fffe0ff */
[----:B------:R1:W-:Y:S01]  /*1aef0*/  UTMASTG.5D [UR40], [UR6] ;  /* 0x00000028060073b5 */ /* 0x0003e20008020000 */
[----:B------:R-:W-:Y:S01]  /*1af00*/  UMOV UR33, 0x40 ;  /* 0x0000004000217882 */ /* 0x000fe20000000000 */
[----:B------:R-:W-:Y:S01]  /*1af10*/  UMOV UR35, UR27 ;  /* 0x0000001b00237c82 */ /* 0x000fe20008000000 */
[----:B------:R-:W-:Y:S01]  /*1af20*/  UMOV UR36, UR28 ;  /* 0x0000001c00247c82 */ /* 0x000fe20008000000 */
[----:B------:R-:W-:Y:S01]  /*1af30*/  UMOV UR37, UR29 ;  /* 0x0000001d00257c82 */ /* 0x000fe20008000000 */
[----:B------:R-:W-:Y:S01]  /*1af40*/  UMOV UR34, UR23 ;  /* 0x0000001700227c82 */ /* 0x000fe20008000000 */
[----:B---3--:R-:W-:Y:S01]  /*1af50*/  UIADD3 UR16, UPT, UPT, UR24, 0x3400, URZ ;  /* 0x0000340018107890 */ /* 0x008fe2000fffe0ff */
[----:B------:R2:W-:Y:S01]  /*1af60*/  UTMASTG.5D [UR32], [UR6] ;  /* 0x00000020060073b5 */ /* 0x0005e20008020000 */
[----:B------:R-:W-:Y:S01]  /*1af70*/  UMOV UR18, UR22 ;  /* 0x0000001600127c82 */ /* 0x000fe20008000000 */
[----:B----4-:R-:W-:-:S06]  /*1af80*/  UIADD3 UR48, UPT, UPT, UR24, 0x3c00, URZ ;  /* 0x00003c0018307890 */ /* 0x010fcc000fffe0ff */
[----:B------:R3:W-:Y:S01]  /*1af90*/  UTMASTG.5D [UR16], [UR6] ;  /* 0x00000010060073b5 */ /* 0x0007e20008020000 */
[----:B------:R-:W-:Y:S02]  /*1afa0*/  UMOV UR50, UR15 ;  /* 0x0000000f00327c82 */ /* 0x000fe40008000000 */
[----:B------:R-:W-:Y:S01]  /*1afb0*/  UTMASTG.5D [UR48], [UR6] ;  /* 0x00000030060073b5 */ /* 0x000fe20008020000 */
[----:B-1----:R-:W-:Y:S01]  /*1afc0*/  UIADD3 UR40, UPT, UPT, UR24, 0x4400, URZ ;  /* 0x0000440018287890 */ /* 0x002fe2000fffe0ff */
[----:B------:R-:W-:Y:S01]  /*1afd0*/  UMOV UR42, UR10 ;  /* 0x0000000a002a7c82 */ /* 0x000fe20008000000 */
[----:B------:R-:W-:Y:S01]  /*1afe0*/  UMOV UR10, UR14 ;  /* 0x0000000e000a7c82 */ /* 0x000fe20008000000 */
[----:B--2---:R-:W-:-:S06]  /*1aff0*/  UIADD3 UR32, UPT, UPT, UR24, 0x4c00, URZ ;  /* 0x00004c0018207890 */ /* 0x004fcc000fffe0ff */
[----:B------:R1:W-:Y:S01]  /*1b000*/  UTMASTG.5D [UR40], [UR6] ;  /* 0x00000028060073b5 */ /* 0x0003e20008020000 */
[----:B------:R-:W-:Y:S01]  /*1b010*/  UMOV UR34, UR8 ;  /* 0x0000000800227c82 */ /* 0x000fe20008000000 */
[----:B------:R-:W-:Y:S02]  /*1b020*/  UIADD3 UR8, UPT, UPT, UR24, 0x5c00, URZ ;  /* 0x00005c0018087890 */ /* 0x000fe4000fffe0ff */
[----:B---3--:R-:W-:Y:S01]  /*1b030*/  UIADD3 UR16, UPT, UPT, UR24, 0x5400, URZ ;  /* 0x0000540018107890 */ /* 0x008fe2000fffe0ff */
[----:B------:R2:W-:Y:S01]  /*1b040*/  UTMASTG.5D [UR32], [UR6] ;  /* 0x00000020060073b5 */ /* 0x0005e20008020000 */
[----:B------:R-:W-:Y:S01]  /*1b050*/  UMOV UR18, UR13 ;  /* 0x0000000d00127c82 */ /* 0x000fe20008000000 */
[----:B------:R-:W-:-:S06]  /*1b060*/  UMOV UR13, UR29 ;  /* 0x0000001d000d7c82 */ /* 0x000fcc0008000000 */
[----:B------:R3:W-:Y:S01]  /*1b070*/  UTMASTG.5D [UR16], [UR6] ;  /* 0x00000010060073b5 */ /* 0x0007e20008020000 */
[----:B------:R4:W-:Y:S01]  /*1b080*/  UTMASTG.5D [UR8], [UR6] ;  /* 0x00000008060073b5 */ /* 0x0009e20008020000 */
[----:B-1----:R-:W-:Y:S01]  /*1b090*/  UIADD3 UR40, UPT, UPT, UR24, 0x6400, URZ ;  /* 0x0000640018287890 */ /* 0x002fe2000fffe0ff */
[----:B------:R-:W-:Y:S01]  /*1b0a0*/  UMOV UR42, UR5 ;  /* 0x00000005002a7c82 */ /* 0x000fe20008000000 */
[----:B--2---:R-:W-:-:S07]  /*1b0b0*/  UIADD3 UR32, UPT, UPT, UR24, 0x6c00, URZ ;  /* 0x00006c0018207890 */ /* 0x004fce000fffe0ff */
[----:B------:R2:W-:Y:S01]  /*1b0c0*/  UTMASTG.5D [UR40], [UR6] ;  /* 0x00000028060073b5 */ /* 0x0005e20008020000 */
[----:B------:R-:W-:Y:S01]  /*1b0d0*/  UMOV UR34, UR74 ;  /* 0x0000004a00227c82 */ /* 0x000fe20008000000 */
[----:B---3--:R-:W-:Y:S01]  /*1b0e0*/  UIADD3 UR16, UPT, UPT, UR24, 0x7400, URZ ;  /* 0x0000740018107890 */ /* 0x008fe2000fffe0ff */
[----:B------:R2:W-:Y:S01]  /*1b0f0*/  UTMASTG.5D [UR32], [UR6] ;  /* 0x00000020060073b5 */ /* 0x0005e20008020000 */
[----:B------:R-:W-:Y:S01]  /*1b100*/  UMOV UR18, UR66 ;  /* 0x0000004200127c82 */ /* 0x000fe20008000000 */
[----:B----4-:R-:W-:-:S06]  /*1b110*/  UIADD3 UR8, UPT, UPT, UR24, 0x7c00, URZ ;  /* 0x00007c0018087890 */ /* 0x010fcc000fffe0ff */
[----:B------:R2:W-:Y:S01]  /*1b120*/  UTMASTG.5D [UR16], [UR6] ;  /* 0x00000010060073b5 */ /* 0x0005e20008020000 */
[----:B------:R-:W-:Y:S02]  /*1b130*/  UMOV UR10, UR58 ;  /* 0x0000003a000a7c82 */ /* 0x000fe40008000000 */
[----:B------:R2:W-:Y:S02]  /*1b140*/  UTMASTG.5D [UR8], [UR6] ;  /* 0x00000008060073b5 */ /* 0x0005e40008020000 */
[----:B--2---:R-:W-:Y:S01]  /*1b150*/  NOP ;  /* 0x0000000000007918 */ /* 0x004fe20000000000 */
.L_x_382:
[----:B------:R-:W-:Y:S05]  /*1b160*/  BSYNC.RECONVERGENT B0 ;  /* 0x0000000000007941 */ /* 0x000fea0003800200 */
.L_x_381:
[----:B------:R0:W-:Y:S01]  /*1b170*/  UTMACMDFLUSH ;  /* 0x00000000000079b7 */ /* 0x0001e20000000000 */
[----:B------:R-:W-:Y:S05]  /*1b180*/  BRA.U UP6, `(.L_x_383) ;  /* 0x0000000106047547 */ /* 0x000fea000b800000 */
[----:B------:R-:W-:Y:S05]  /*1b190*/  BPT.TRAP 0x1 ;  /* 0x000000040000795c */ /* 0x000fea0000300000 */
.L_x_383:
[----:B------:R-:W2:Y:S02]  /*1b1a0*/  SYNCS.PHASECHK.TRANS64.TRYWAIT P0, [UR24+0x1c0b8], R0 ;  /* 0x01c0b800ff0075a7 */ /* 0x000ea40008001118 */
[----:B--2---:R-:W-:Y:S05]  /*1b1b0*/  @!P0 BRA `(.L_x_384) ;  /* 0x0000002400a48947 */ /* 0x004fea0003800000 */
.L_x_479:
[----:B------:R-:W-:Y:S04]  /*1b1c0*/  BSSY.RECONVERGENT B0, `(.L_x_385) ;  /* 0x00000ea000007945 */ /* 0x000fe80003800200 */
[----:B------:R-:W-:Y:S05]  /*1b1d0*/  @!P1 BRA `(.L_x_386) ;  /* 0x0000000c00a09947 */ /* 0x000fea0003800000 */
[----:B------:R-:W2:Y:S01]  /*1b1e0*/  LDCU.64 UR6, c[0x0][0x348] ;  /* 0x00006900ff0677ac */ /* 0x000ea20008000a00 */
[----:B-1----:R-:W-:Y:S01]  /*1b1f0*/  IMAD.U32 R3, RZ, RZ, UR27 ;  /* 0x0000001bff037e24 */ /* 0x002fe2000f8e00ff */
[----:B------:R-:W-:Y:S01]  /*1b200*/  MOV.SPILL R23, UR29 ;  /* 0x0000001d00177c02 */ /* 0x000fe20009000f00 */
[----:B------:R-:W-:Y:S01]  /*1b210*/  IMAD.U32 R2, RZ, RZ, UR28 ;  /* 0x0000001cff027e24 */ /* 0x000fe2000f8e00ff */
[----:B------:R-:W-:Y:S01]  /*1b220*/  UIADD3 UR66, UPT, UPT, UR26, 0xf0, URZ ;  /* 0x000000f01a427890 */ /* 0x000fe2000fffe0ff */
[----:B------:R-:W-:Y:S01]  /*1b230*/  IMAD.U32 R0, RZ, RZ, UR29 ;  /* 0x0000001dff007e24 */ /* 0x000fe2000f8e00ff */
[----:B------:R-:W-:Y:S01]  /*1b240*/  UIADD3 UR64, UPT, UPT, UR24, 0xf000, URZ ;  /* 0x0000f00018407890 */ /* 0x000fe2000fffe0ff */
[----:B------:R-:W-:Y:S01]  /*1b250*/  IMAD.U32 R6, RZ, RZ, UR27 ;  /* 0x0000001bff067e24 */ /* 0x000fe2000f8e00ff */
[----:B------:R-:W-:Y:S01]  /*1b260*/  UIADD3 UR18, UPT, UPT, UR26, 0x80, URZ ;  /* 0x000000801a127890 */ /* 0x000fe2000fffe0ff */
[----:B------:R-:W-:Y:S01]  /*1b270*/  IMAD.U32 R5, RZ, RZ, UR28 ;  /* 0x0000001cff057e24 */ /* 0x000fe2000f8e00ff */
[----:B------:R-:W-:Y:S01]  /*1b280*/  UIADD3 UR16, UPT, UPT, UR24, 0x8000, URZ ;  /* 0x0000800018107890 */ /* 0x000fe2000fffe0ff */
[----:B------:R-:W-:Y:S01]  /*1b290*/  MOV.SPILL R26, UR66 ;  /* 0x00000042001a7c02 */ /* 0x000fe20009000f00 */
[----:B------:R-:W-:Y:S01]  /*1b2a0*/  UIADD3 UR34, UPT, UPT, UR26, 0x88, URZ ;  /* 0x000000881a227890 */ /* 0x000fe2000fffe0ff */
[----:B------:R-:W-:Y:S01]  /*1b2b0*/  MOV.SPILL R25, UR64 ;  /* 0x0000004000197c02 */ /* 0x000fe20009000f00 */
[----:B------:R-:W-:Y:S01]  /*1b2c0*/  UIADD3 UR32, UPT, UPT, UR24, 0x8800, URZ ;  /* 0x0000880018207890 */ /* 0x000fe2000fffe0ff */
[----:B------:R-:W-:Y:S01]  /*1b2d0*/  IMAD.U32 R4, RZ, RZ, UR29 ;  /* 0x0000001dff047e24 */ /* 0x000fe2000f8e00ff */
[----:B------:R-:W-:Y:S01]  /*1b2e0*/  UIADD3 UR58, UPT, UPT, UR26, 0x90, URZ ;  /* 0x000000901a3a7890 */ /* 0x000fe2000fffe0ff */
[----:B------:R-:W-:Y:S01]  /*1b2f0*/  MOV.SPILL R22, UR28 ;  /* 0x0000001c00167c02 */ /* 0x000fe20009000f00 */
[----:B--2---:R-:W-:Y:S01]  /*1b300*/  UIADD3 UR6, UP0, UPT, UR6, 0x400, URZ ;  /* 0x0000040006067890 */ /* 0x004fe2000ff1e0ff */
[----:B------:R-:W-:Y:S01]  /*1b310*/  MOV.SPILL R14, UR34 ;  /* 0x00000022000e7c02 */ /* 0x000fe20009000f00 */
[----:B------:R-:W-:Y:S01]  /*1b320*/  UIADD3 UR56, UPT, UPT, UR24, 0x9000, URZ ;  /* 0x0000900018387890 */ /* 0x000fe2000fffe0ff */
[----:B------:R-:W-:Y:S01]  /*1b330*/  MOV.SPILL R21, UR27 ;  /* 0x0000001b00157c02 */ /* 0x000fe20009000f00 */
[----:B------:R-:W-:Y:S01]  /*1b340*/  UIADD3.X UR7, UPT, UPT, URZ, UR7, URZ, UP0, !UPT ;  /* 0x00000007ff077290 */ /* 0x000fe200087fe4ff */
[----:B------:R-:W-:Y:S01]  /*1b350*/  MOV.SPILL R20, UR26 ;  /* 0x0000001a00147c02 */ /* 0x000fe20009000f00 */
[----:B------:R-:W-:Y:S01]  /*1b360*/  UIADD3 UR50, UPT, UPT, UR26, 0x98, URZ ;  /* 0x000000981a327890 */ /* 0x000fe2000fffe0ff */
[----:B------:R-:W-:Y:S01]  /*1b370*/  MOV.SPILL R18, UR24 ;  /* 0x0000001800127c02 */ /* 0x000fe20009000f00 */
[----:B------:R-:W-:-:S02]  /*1b380*/  UIADD3 UR48, UPT, UPT, UR24, 0x9800, URZ ;  /* 0x0000980018307890 */ /* 0x000fc4000fffe0ff */
[----:B------:R-:W-:Y:S02]  /*1b390*/  UIADD3 UR42, UPT, UPT, UR26, 0xa0, URZ ;  /* 0x000000a01a2a7890 */ /* 0x000fe4000fffe0ff */
[----:B------:R-:W-:Y:S01]  /*1b3a0*/  UIADD3 UR40, UPT, UPT, UR24, 0xa000, URZ ;  /* 0x0000a00018287890 */ /* 0x000fe2000fffe0ff */
        /* <DEDUP_REMOVED lines=10> */
[----:B------:R-:W-:Y:S01]  /*1b450*/  UIADD3 UR9, UPT, UPT, UR26, 0xc8, URZ ;  /* 0x000000c81a097890 */ /* 0x000fe2000fffe0ff */
[----:B------:R-:W-:Y:S01]  /*1b460*/  UTMASTG.5D [UR16], [UR6] ;  /* 0x00000010060073b5 */ /* 0x000fe20008020000 */
[----:B------:R-:W-:Y:S01]  /*1b470*/  UIADD3 UR5, UPT, UPT, UR24, 0xc800, URZ ;  /* 0x0000c80018057890 */ /* 0x000fe2000fffe0ff */
[----:B------:R-:W-:Y:S01]  /*1b480*/  MOV.SPILL R17, UR37 ;  /* 0x0000002500117c02 */ /* 0x000fe20009000f00 */
[----:B------:R-:W-:Y:S01]  /*1b490*/  UMOV UR33, UR17 ;  /* 0x0000001100217c82 */ /* 0x000fe20008000000 */
        /* <DEDUP_REMOVED lines=18> */
[----:B------:R-:W-:Y:S01]  /*1b5c0*/  IMAD.U32 R10, RZ, RZ, UR9 ;  /* 0x00000009ff0a7e24 */ /* 0x000fe2000f8e00ff */
[----:B------:R-:W-:Y:S01]  /*1b5d0*/  UMOV UR23, UR66 ;  /* 0x0000004200177c82 */ /* 0x000fe20008000000 */
[----:B------:R-:W-:Y:S01]  /*1b5e0*/  IMAD.U32 R8, RZ, RZ, UR5 ;  /* 0x00000005ff087e24 */ /* 0x000fe2000f8e00ff */
[----:B------:R-:W-:Y:S01]  /*1b5f0*/  UIADD3 UR9, UPT, UPT, UR26, 0xd0, URZ ;  /* 0x000000d01a097890 */ /* 0x000fe2000fffe0ff */
[----:B------:R-:W-:Y:S01]  /*1b600*/  MOV.SPILL R29, UR69 ;  /* 0x00000045001d7c02 */ /* 0x000fe20009000f00 */
[----:B------:R3:W-:Y:S01]  /*1b610*/  UTMASTG.5D [UR48], [UR6] ;  /* 0x00000030060073b5 */ /* 0x0007e20008020000 */
[----:B------:R-:W-:Y:S01]  /*1b620*/  UIADD3 UR5, UPT, UPT, UR24, 0xd000, URZ ;  /* 0x0000d00018057890 */ /* 0x000fe2000fffe0ff */
[----:B------:R-:W-:Y:S01]  /*1b630*/  MOV.SPILL R28, UR68 ;  /* 0x00000044001c7c02 */ /* 0x000fe20009000f00 */
[----:B------:R-:W-:Y:S01]  /*1b640*/  UMOV UR30, UR58 ;  /* 0x0000003a001e7c82 */ /* 0x000fe20008000000 */
[----:B------:R-:W-:Y:S01]  /*1b650*/  IMAD.U32 R9, RZ, RZ, UR9 ;  /* 0x00000009ff097e24 */ /* 0x000fe2000f8e00ff */
[----:B------:R-:W-:Y:S01]  /*1b660*/  UIADD3 UR10, UPT, UPT, UR26, 0xc0, URZ ;  /* 0x000000c01a0a7890 */ /* 0x000fe2000fffe0ff */
[----:B------:R-:W-:Y:S01]  /*1b670*/  MOV.SPILL R27, UR67 ;  /* 0x00000043001b7c02 */ /* 0x000fe20009000f00 */
[----:B------:R-:W-:Y:S01]  /*1b680*/  IMAD.U32 R7, RZ, RZ, UR5 ;  /* 0x00000005ff077e24 */ /* 0x000fe2000f8e00ff */
[----:B------:R4:W-:Y:S01]  /*1b690*/  UTMASTG.5D [UR40], [UR6] ;  /* 0x00000028060073b5 */ /* 0x0009e20008020000 */
[----:B------:R-:W-:Y:S01]  /*1b6a0*/  UIADD3 UR8, UPT, UPT, UR24, 0xc000, URZ ;  /* 0x0000c00018087890 */ /* 0x000fe2000fffe0ff */
[----:B------:R-:W-:Y:S01]  /*1b6b0*/  MOV.SPILL R24, UR30 ;  /* 0x0000001e00187c02 */ /* 0x000fe20009000f00 */
[----:B------:R-:W-:Y:S01]  /*1b6c0*/  UMOV UR11, UR27 ;  /* 0x0000001b000b7c82 */ /* 0x000fe20008000000 */
[----:B------:R-:W-:Y:S01]  /*1b6d0*/  UMOV UR12, UR28 ;  /* 0x0000001c000c7c82 */ /* 0x000fe20008000000 */
[----:B------:R-:W-:Y:S01]  /*1b6e0*/  UMOV UR13, UR29 ;  /* 0x0000001d000d7c82 */ /* 0x000fe20008000000 */
[----:B------:R-:W-:Y:S01]  /*1b6f0*/  UIADD3 UR74, UPT, UPT, UR26, 0xe8, URZ ;  /* 0x000000e81a4a7890 */ /* 0x000fe2000fffe0ff */
[----:B------:R-:W-:Y:S01]  /*1b700*/  MOV.SPILL R16, UR36 ;  /* 0x0000002400107c02 */ /* 0x000fe20009000f00 */
[----:B------:R5:W-:Y:S01]  /*1b710*/  UTMASTG.5D [UR64], [UR6] ;  /* 0x00000040060073b5 */ /* 0x000be20008020000 */
[----:B------:R-:W-:Y:S01]  /*1b720*/  UIADD3 UR72, UPT, UPT, UR24, 0xe800, URZ ;  /* 0x0000e80018487890 */ /* 0x000fe2000fffe0ff */
[----:B------:R-:W-:Y:S01]  /*1b730*/  MOV.SPILL R15, UR35 ;  /* 0x00000023000f7c02 */ /* 0x000fe20009000f00 */
[----:B------:R-:W-:Y:S01]  /*1b740*/  UMOV UR75, UR27 ;  /* 0x0000001b004b7c82 */ /* 0x000fe20008000000 */
[----:B------:R-:W-:Y:S01]  /*1b750*/  UMOV UR76, UR28 ;  /* 0x0000001c004c7c82 */ /* 0x000fe20008000000 */
[----:B-1----:R-:W-:Y:S01]  /*1b760*/  UIADD3 UR32, UPT, UPT, UR24, 0x8c00, URZ ;  /* 0x00008c0018207890 */ /* 0x002fe2000fffe0ff */
[----:B------:R-:W-:Y:S01]  /*1b770*/  R2UR UR27, R3 ;  /* 0x00000000031b72ca */ /* 0x000fe200000e0000 */
[----:B------:R-:W-:Y:S01]  /*1b780*/  UMOV UR77, UR29 ;  /* 0x0000001d004d7c82 */ /* 0x000fe20008000000 */
[----:B------:R-:W-:Y:S01]  /*1b790*/  UIADD3 UR34, UPT, UPT, UR26, 0xd8, URZ ;  /* 0x000000d81a227890 */ /* 0x000fe2000fffe0ff */
[----:B------:R-:W-:Y:S01]  /*1b7a0*/  R2UR UR28, R2 ;  /* 0x00000000021c72ca */ /* 0x000fe200000e0000 */
[----:B------:R-:W-:Y:S01]  /*1b7b0*/  UMOV UR25, UR42 ;  /* 0x0000002a00197c82 */ /* 0x000fe20008000000 */
[----:B------:R-:W-:Y:S01]  /*1b7c0*/  MOV.SPILL R12, UR32 ;  /* 0x00000020000c7c02 */ /* 0x000fe20009000f00 */
[----:B------:R-:W-:Y:S01]  /*1b7d0*/  UIADD3 UR32, UPT, UPT, UR24, 0xd800, URZ ;  /* 0x0000d80018207890 */ /* 0x000fe2000fffe0ff */
[----:B------:R-:W-:Y:S01]  /*1b7e0*/  R2UR UR29, R0 ;  /* 0x00000000001d72ca */ /* 0x000fe200000e0000 */
[----:B--2---:R-:W-:Y:S01]  /*1b7f0*/  UIADD3 UR58, UPT, UPT, UR26, 0xf8, URZ ;  /* 0x000000f81a3a7890 */ /* 0x004fe2000fffe0ff */
[----:B------:R-:W-:Y:S01]  /*1b800*/  MOV.SPILL R19, UR25 ;  /* 0x0000001900137c02 */ /* 0x000fe20009000f00 */
[----:B------:R-:W-:Y:S01]  /*1b810*/  UIADD3 UR56, UPT, UPT, UR24, 0xf800, URZ ;  /* 0x0000f80018387890 */ /* 0x000fe2000fffe0ff */
[----:B------:R-:W-:Y:S01]  /*1b820*/  R2UR.FILL UR30, R24 ;  /* 0x00000000181e72ca */ /* 0x000fe200004e0000 */
[----:B------:R-:W-:Y:S01]  /*1b830*/  UMOV UR25, UR17 ;  /* 0x0000001100197c82 */ /* 0x000fe20008000000 */
[----:B------:R-:W-:Y:S01]  /*1b840*/  UMOV UR9, UR17 ;  /* 0x0000001100097c82 */ /* 0x000fe20008000000 */
[----:B------:R-:W-:Y:S01]  /*1b850*/  MOV.SPILL R2, UR25 ;  /* 0x0000001900027c02 */ /* 0x000fe20009000f00 */
[----:B---3--:R-:W-:-:S02]  /*1b860*/  UIADD3 UR48, UPT, UPT, UR24, 0xe000, URZ ;  /* 0x0000e00018307890 */ /* 0x008fc4000fffe0ff */
[----:B------:R-:W-:Y:S01]  /*1b870*/  UIADD3 UR50, UPT, UPT, UR26, 0xe0, URZ ;  /* 0x000000e01a327890 */ /* 0x000fe2000fffe0ff */
[----:B------:R-:W-:Y:S01]  /*1b880*/  UMOV UR33, 0x40 ;  /* 0x0000004000217882 */ /* 0x000fe20000000000 */
[----:B------:R-:W-:Y:S01]  /*1b890*/  UMOV UR14, UR34 ;  /* 0x00000022000e7c82 */ /* 0x000fe20008000000 */
[----:B------:R-:W-:Y:S01]  /*1b8a0*/  MOV.SPILL R13, UR33 ;  /* 0x00000021000d7c02 */ /* 0x000fe20009000f00 */
[----:B------:R-:W-:Y:S01]  /*1b8b0*/  UMOV UR33, UR17 ;  /* 0x0000001100217c82 */ /* 0x000fe20008000000 */
[----:B----4-:R-:W-:Y:S01]  /*1b8c0*/  UIADD3 UR40, UPT, UPT, UR24, 0x8400, URZ ;  /* 0x0000840018287890 */ /* 0x010fe2000fffe0ff */
[----:B------:R-:W-:Y:S01]  /*1b8d0*/  UMOV UR73, UR17 ;  /* 0x0000001100497c82 */ /* 0x000fe20008000000 */
[----:B------:R-:W-:Y:S01]  /*1b8e0*/  UMOV UR5, UR50 ;  /* 0x0000003200057c82 */ /* 0x000fe20008000000 */
[----:B------:R-:W-:Y:S01]  /*1b8f0*/  UMOV UR41, 0x40 ;  /* 0x0000004000297882 */ /* 0x000fe20000000000 */
[----:B------:R-:W-:Y:S01]  /*1b900*/  UMOV UR42, UR18 ;  /* 0x00000012002a7c82 */ /* 0x000fe20008000000 */
[----:B------:R-:W-:Y:S01]  /*1b910*/  UMOV UR17, 0x40 ;  /* 0x0000004000117882 */ /* 0x000fe20000000000 */
[----:B------:R-:W-:Y:S01]  /*1b920*/  UMOV UR18, UR30 ;  /* 0x0000001e00127c82 */ /* 0x000fe20008000000 */
[----:B-----5:R-:W-:-:S02]  /*1b930*/  UIADD3 UR64, UPT, UPT, UR24, 0xb000, URZ ;  /* 0x0000b00018407890 */ /* 0x020fc4000fffe0ff */
[----:B------:R-:W-:-:S07]  /*1b940*/  UIADD3 UR66, UPT, UPT, UR26, 0xb0, URZ ;  /* 0x000000b01a427890 */ /* 0x000fce000fffe0ff */
[----:B------:R-:W-:Y:S02]  /*1b950*/  UMOV UR22, UR66 ;  /* 0x0000004200167c82 */ /* 0x000fe40008000000 */
[----:B------:R1:W-:Y:S02]  /*1b960*/  UTMASTG.5D [UR64], [UR6] ;  /* 0x00000040060073b5 */ /* 0x0003e40008020000 */
[----:B-1----:R-:W-:Y:S01]  /*1b970*/  UIADD3 UR64, UPT, UPT, UR24, 0xb800, URZ ;  /* 0x0000b80018407890 */ /* 0x002fe2000fffe0ff */
[----:B------:R-:W-:Y:S01]  /*1b980*/  R2UR UR24, R7 ;  /* 0x00000000071872ca */ /* 0x000fe200000e0000 */
[----:B------:R-:W-:Y:S01]  /*1b990*/  UIADD3 UR66, UPT, UPT, UR26, 0xb8, URZ ;  /* 0x000000b81a427890 */ /* 0x000fe2000fffe0ff */
[----:B------:R-:W-:Y:S02]  /*1b9a0*/  R2UR UR26, R9 ;  /* 0x00000000091a72ca */ /* 0x000fe400000e0000 */
[----:B------:R-:W-:Y:S02]  /*1b9b0*/  MOV.SPILL R9, UR28 ;  /* 0x0000001c00097c02 */ /* 0x000fe40009000f00 */
[----:B------:R-:W-:-:S02]  /*1b9c0*/  MOV.SPILL R7, UR27 ;  /* 0x0000001b00077c02 */ /* 0x000fc40009000f00 */
[----:B------:R-:W-:Y:S01]  /*1b9d0*/  R2UR UR27, R6 ;  /* 0x00000000061b72ca */ /* 0x000fe200000e0000 */
[----:B------:R-:W-:Y:S01]  /*1b9e0*/  UMOV UR15, UR66 ;  /* 0x00000042000f7c82 */ /* 0x000fe20008000000 */
[----:B------:R1:W-:Y:S01]  /*1b9f0*/  UTMASTG.5D [UR64], [UR6] ;  /* 0x00000040060073b5 */ /* 0x0003e20008020000 */
[----:B------:R-:W-:Y:S02]  /*1ba00*/  R2UR UR28, R5 ;  /* 0x00000000051c72ca */ /* 0x000fe400000e0000 */
[----:B------:R-:W-:Y:S02]  /*1ba10*/  MOV.SPILL R0, UR24 ;  /* 0x0000001800007c02 */ /* 0x000fe40009000f00 */
[----:B------:R-:W-:Y:S02]  /*1ba20*/  MOV.SPILL R3, UR26 ;  /* 0x0000001a00037c02 */ /* 0x000fe40009000f00 */
[----:B------:R-:W-:Y:S01]  /*1ba30*/  R2UR UR24, R8 ;  /* 0x00000000081872ca */ /* 0x000fe200000e0000 */
[----:B------:R2:W-:Y:S01]  /*1ba40*/  UTMASTG.5D [UR8], [UR6] ;  /* 0x00000008060073b5 */ /* 0x0005e20008020000 */
[----:B------:R-:W-:-:S02]  /*1ba50*/  R2UR UR26, R10 ;  /* 0x000000000a1a72ca */ /* 0x000fc400000e0000 */
[----:B-1----:R-:W-:Y:S02]  /*1ba60*/  R2UR.FILL UR64, R25 ;  /* 0x00000000194072ca */ /* 0x002fe400004e0000 */
[----:B------:R-:W-:Y:S02]  /*1ba70*/  MOV.SPILL R25, UR29 ;  /* 0x0000001d00197c02 */ /* 0x000fe40009000f00 */
[----:B------:R-:W-:Y:S02]  /*1ba80*/  R2UR UR29, R4 ;  /* 0x00000000041d72ca */ /* 0x000fe400000e0000 */
[----:B------:R-:W-:-:S05]  /*1ba90*/  R2UR.FILL UR69, R29 ;  /* 0x000000001d4572ca */ /* 0x000fca00004e0000 */
[----:B--2---:R-:W-:Y:S01]  /*1baa0*/  UMOV UR8, UR26 ;  /* 0x0000001a00087c82 */ /* 0x004fe20008000000 */
[----:B------:R-:W-:Y:S01]  /*1bab0*/  R2UR.FILL UR68, R28 ;  /* 0x000000001c4472ca */ /* 0x000fe200004e0000 */
[----:B------:R-:W-:Y:S01]  /*1bac0*/  UMOV UR9, 0x40 ;  /* 0x0000004000097882 */ /* 0x000fe20000000000 */
[----:B------:R-:W-:Y:S02]  /*1bad0*/  R2UR.FILL UR67, R27 ;  /* 0x000000001b4372ca */ /* 0x000fe400004e0000 */
[----:B------:R-:W-:Y:S01]  /*1bae0*/  R2UR.FILL UR66, R26 ;  /* 0x000000001a4272ca */ /* 0x000fe200004e0000 */
[----:B------:R1:W-:Y:S02]  /*1baf0*/  UTMASTG.5D [UR24], [UR6] ;  /* 0x00000018060073b5 */ /* 0x0003e40008020000 */
[----:B-1----:R-:W-:Y:S02]  /*1bb00*/  R2UR.FILL UR29, R25 ;  /* 0x00000000191d72ca */ /* 0x002fe400004e0000 */
[----:B------:R-:W-:-:S02]  /*1bb10*/  R2UR.FILL UR28, R9 ;  /* 0x00000000091c72ca */ /* 0x000fc400004e0000 */
[----:B------:R-:W-:Y:S02]  /*1bb20*/  R2UR.FILL UR27, R7 ;  /* 0x00000000071b72ca */ /* 0x000fe400004e0000 */
[----:B------:R-:W-:Y:S02]  /*1bb30*/  R2UR.FILL UR26, R3 ;  /* 0x00000000031a72ca */ /* 0x000fe400004e0000 */
[----:B------:R-:W-:Y:S02]  /*1bb40*/  R2UR.FILL UR25, R2 ;  /* 0x00000000021972ca */ /* 0x000fe400004e0000 */
[----:B------:R-:W-:-:S09]  /*1bb50*/  R2UR.FILL UR24, R0 ;  /* 0x00000000001872ca */ /* 0x000fd200004e0000 */
[----:B------:R-:W-:-:S04]  /*1bb60*/  UMOV UR13, UR26 ;  /* 0x0000001a000d7c82 */ /* 0x000fc80008000000 */
[----:B------:R1:W-:Y:S01]  /*1bb70*/  UTMASTG.5D [UR24], [UR6] ;  /* 0x00000018060073b5 */ /* 0x0003e20008020000 */
[----:B------:R2:W-:Y:S01]  /*1bb80*/  UTMASTG.5D [UR32], [UR6] ;  /* 0x00000020060073b5 */ /* 0x0005e20008020000 */
[----:B------:R3:W-:Y:S01]  /*1bb90*/  UTMASTG.5D [UR48], [UR6] ;  /* 0x00000030060073b5 */ /* 0x0007e20008020000 */
[----:B------:R-:W-:Y:S01]  /*1bba0*/  UTMASTG.5D [UR72], [UR6] ;  /* 0x00000048060073b5 */ /* 0x000fe20008020000 */
[----:B------:R-:W-:Y:S01]  /*1bbb0*/  UTMASTG.5D [UR64], [UR6] ;  /* 0x00000040060073b5 */ /* 0x000fe20008020000 */
[----:B-1----:R-:W-:Y:S02]  /*1bbc0*/  R2UR.FILL UR24, R18 ;  /* 0x00000000121872ca */ /* 0x002fe400004e0000 */
[----:B------:R-:W-:Y:S01]  /*1bbd0*/  R2UR.FILL UR29, R23 ;  /* 0x00000000171d72ca */ /* 0x000fe200004e0000 */
[----:B------:R-:W-:Y:S01]  /*1bbe0*/  UTMASTG.5D [UR56], [UR6] ;  /* 0x00000038060073b5 */ /* 0x000fe20008020000 */
[----:B------:R-:W-:Y:S02]  /*1bbf0*/  R2UR.FILL UR28, R22 ;  /* 0x00000000161c72ca */ /* 0x000fe400004e0000 */
[----:B------:R-:W-:-:S02]  /*1bc00*/  R2UR.FILL UR27, R21 ;  /* 0x00000000151b72ca */ /* 0x000fc400004e0000 */
[----:B--2---:R-:W-:Y:S02]  /*1bc10*/  R2UR.FILL UR37, R17 ;  /* 0x00000000112572ca */ /* 0x004fe400004e0000 */
[----:B------:R-:W-:Y:S01]  /*1bc20*/  R2UR.FILL UR36, R16 ;  /* 0x00000000102472ca */ /* 0x000fe200004e0000 */
[----:B------:R1:W-:Y:S01]  /*1bc30*/  UTMASTG.5D [UR40], [UR6] ;  /* 0x00000028060073b5 */ /* 0x0003e20008020000 */
[----:B------:R-:W-:Y:S01]  /*1bc40*/  R2UR.FILL UR35, R15 ;  /* 0x000000000f2372ca */ /* 0x000fe200004e0000 */
[----:B------:R-:W-:Y:S01]  /*1bc50*/  UIADD3 UR16, UPT, UPT, UR24, 0x9400, URZ ;  /* 0x0000940018107890 */ /* 0x000fe2000fffe0ff */
[----:B------:R-:W-:Y:S01]  /*1bc60*/  R2UR.FILL UR34, R14 ;  /* 0x000000000e2272ca */ /* 0x000fe200004e0000 */
[----:B------:R-:W-:Y:S01]  /*1bc70*/  UMOV UR21, UR29 ;  /* 0x0000001d00157c82 */ /* 0x000fe20008000000 */
[----:B------:R-:W-:Y:S01]  /*1bc80*/  R2UR.FILL UR33, R13 ;  /* 0x000000000d2172ca */ /* 0x000fe200004e0000 */
[----:B------:R-:W-:Y:S01]  /*1bc90*/  UMOV UR20, UR28 ;  /* 0x0000001c00147c82 */ /* 0x000fe20008000000 */
[----:B------:R-:W-:Y:S01]  /*1bca0*/  R2UR.FILL UR32, R12 ;  /* 0x000000000c2072ca */ /* 0x000fe200004e0000 */
[----:B------:R-:W-:Y:S01]  /*1bcb0*/  UMOV UR19, UR27 ;  /* 0x0000001b00137c82 */ /* 0x000fe20008000000 */
[----:B------:R-:W-:Y:S01]  /*1bcc0*/  R2UR.FILL UR25, R19 ;  /* 0x00000000131972ca */ /* 0x000fe200004e0000 */
[----:B---3--:R-:W-:Y:S01]  /*1bcd0*/  UIADD3 UR48, UPT, UPT, UR24, 0x9c00, URZ ;  /* 0x00009c0018307890 */ /* 0x008fe2000fffe0ff */
[----:B------:R-:W-:Y:S01]  /*1bce0*/  R2UR.FILL UR50, R11 ;  /* 0x000000000b3272ca */ /* 0x000fe200004e0000 */
[----:B------:R-:W-:Y:S01]  /*1bcf0*/  UMOV UR49, 0x40 ;  /* 0x0000004000317882 */ /* 0x000fe20000000000 */
[----:B------:R-:W-:Y:S01]  /*1bd00*/  UMOV UR51, UR27 ;  /* 0x0000001b00337c82 */ /* 0x000fe20008000000 */
[----:B------:R-:W-:Y:S01]  /*1bd10*/  UMOV UR52, UR28 ;  /* 0x0000001c00347c82 */ /* 0x000fe20008000000 */
[----:B------:R-:W-:Y:S01]  /*1bd20*/  UMOV UR53, UR29 ;  /* 0x0000001d00357c82 */ /* 0x000fe20008000000 */
[----:B------:R-:W-:Y:S01]  /*1bd30*/  UMOV UR11, UR27 ;  /* 0x0000001b000b7c82 */ /* 0x000fe20008000000 */
[----:B------:R-:W-:Y:S01]  /*1bd40*/  UMOV UR12, UR28 ;  /* 0x0000001c000c7c82 */ /* 0x000fe20008000000 */
[----:B------:R-:W-:-:S02]  /*1bd50*/  R2UR.FILL UR26, R20 ;  /* 0x00000000141a72ca */ /* 0x000fc400004e0000 */
[----:B------:R2:W-:Y:S01]  /*1bd60*/  UTMASTG.5D [UR32], [UR6] ;  /* 0x00000020060073b5 */ /* 0x0005e20008020000 */
[----:B------:R3:W-:Y:S03]  /*1bd70*/  UTMASTG.5D [UR16], [UR6] ;  /* 0x00000010060073b5 */ /* 0x0007e60008020000 */
[----:B------:R4:W-:Y:S01]  /*1bd80*/  UTMASTG.5D [UR48], [UR6] ;  /* 0x00000030060073b5 */ /* 0x0009e20008020000 */
[----:B-1----:R-:W-:Y:S01]  /*1bd90*/  UIADD3 UR40, UPT, UPT, UR24, 0xa400, URZ ;  /* 0x0000a40018287890 */ /* 0x002fe2000fffe0ff */
[----:B------:R-:W-:Y:S01]  /*1bda0*/  UMOV UR43, UR27 ;  /* 0x0000001b002b7c82 */ /* 0x000fe20008000000 */
[----:B------:R-:W-:Y:S01]  /*1bdb0*/  UMOV UR44, UR28 ;  /* 0x0000001c002c7c82 */ /* 0x000fe20008000000 */
[----:B------:R-:W-:Y:S01]  /*1bdc0*/  UMOV UR45, UR29 ;  /* 0x0000001d002d7c82 */ /* 0x000fe20008000000 */
[----:B------:R-:W-:-:S05]  /*1bdd0*/  UMOV UR42, UR25 ;  /* 0x00000019002a7c82 */ /* 0x000fca0008000000 */
[----:B------:R1:W-:Y:S01]  /*1bde0*/  UTMASTG.5D [UR40], [UR6] ;  /* 0x00000028060073b5 */ /* 0x0003e20008020000 */
[----:B--2---:R-:W-:Y:S01]  /*1bdf0*/  UIADD3 UR32, UPT, UPT, UR24, 0xac00, URZ ;  /* 0x0000ac0018207890 */ /* 0x004fe2000fffe0ff */
[----:B------:R-:W-:Y:S01]  /*1be00*/  UMOV UR33, 0x40 ;  /* 0x0000004000217882 */ /* 0x000fe20000000000 */
[----:B------:R-:W-:Y:S01]  /*1be10*/  UMOV UR35, UR27 ;  /* 0x0000001b00237c82 */ /* 0x000fe20008000000 */
[----:B------:R-:W-:Y:S01]  /*1be20*/  UMOV UR36, UR28 ;  /* 0x0000001c00247c82 */ /* 0x000fe20008000000 */
[----:B------:R-:W-:Y:S01]  /*1be30*/  UMOV UR37, UR29 ;  /* 0x0000001d00257c82 */ /* 0x000fe20008000000 */
[----:B------:R-:W-:Y:S01]  /*1be40*/  UMOV UR34, UR23 ;  /* 0x0000001700227c82 */ /* 0x000fe20008000000 */
[----:B---3--:R-:W-:-:S03]  /*1be50*/  UIADD3 UR16, UPT, UPT, UR24, 0xb400, URZ ;  /* 0x0000b40018107890 */ /* 0x008fc6000fffe0ff */
[----:B------:R2:W-:Y:S01]  /*1be60*/  UTMASTG.5D [UR32], [UR6] ;  /* 0x00000020060073b5 */ /* 0x0005e20008020000 */
[----:B------:R-:W-:Y:S01]  /*1be70*/  UMOV UR18, UR22 ;  /* 0x0000001600127c82 */ /* 0x000fe20008000000 */
[----:B----4-:R-:W-:-:S04]  /*1be80*/  UIADD3 UR48, UPT, UPT, UR24, 0xbc00, URZ ;  /* 0x0000bc0018307890 */ /* 0x010fc8000fffe0ff */
[----:B------:R3:W-:Y:S01]  /*1be90*/  UTMASTG.5D [UR16], [UR6] ;  /* 0x00000010060073b5 */ /* 0x0007e20008020000 */
[----:B------:R-:W-:-:S04]  /*1bea0*/  UMOV UR50, UR15 ;  /* 0x0000000f00327c82 */ /* 0x000fc80008000000 */
[----:B------:R-:W-:Y:S01]  /*1beb0*/  UTMASTG.5D [UR48], [UR6] ;  /* 0x00000030060073b5 */ /* 0x000fe20008020000 */
[----:B-1----:R-:W-:Y:S01]  /*1bec0*/  UIADD3 UR40, UPT, UPT, UR24, 0xc400, URZ ;  /* 0x0000c40018287890 */ /* 0x002fe2000fffe0ff */
[----:B------:R-:W-:Y:S01]  /*1bed0*/  UMOV UR42, UR10 ;  /* 0x0000000a002a7c82 */ /* 0x000fe20008000000 */
[----:B------:R-:W-:-:S07]  /*1bee0*/  UMOV UR10, UR14 ;  /* 0x0000000e000a7c82 */ /* 0x000fce0008000000 */
[----:B------:R1:W-:Y:S01]  /*1bef0*/  UTMASTG.5D [UR40], [UR6] ;  /* 0x00000028060073b5 */ /* 0x0003e20008020000 */
[----:B--2---:R-:W-:Y:S01]  /*1bf00*/  UIADD3 UR32, UPT, UPT, UR24, 0xcc00, URZ ;  /* 0x0000cc0018207890 */ /* 0x004fe2000fffe0ff */
[----:B------:R-:W-:Y:S01]  /*1bf10*/  UMOV UR34, UR8 ;  /* 0x0000000800227c82 */ /* 0x000fe20008000000 */
[----:B------:R-:W-:Y:S02]  /*1bf20*/  UIADD3 UR8, UPT, UPT, UR24, 0xdc00, URZ ;  /* 0x0000dc0018087890 */ /* 0x000fe4000fffe0ff */
[----:B---3--:R-:W-:-:S05]  /*1bf30*/  UIADD3 UR16, UPT, UPT, UR24, 0xd400, URZ ;  /* 0x0000d40018107890 */ /* 0x008fca000fffe0ff */
[----:B------:R2:W-:Y:S01]  /*1bf40*/  UTMASTG.5D [UR32], [UR6] ;  /* 0x00000020060073b5 */ /* 0x0005e20008020000 */
[----:B------:R-:W-:Y:S01]  /*1bf50*/  UMOV UR18, UR13 ;  /* 0x0000000d00127c82 */ /* 0x000fe20008000000 */
[----:B------:R-:W-:Y:S02]  /*1bf60*/  UMOV UR13, UR29 ;  /* 0x0000001d000d7c82 */ /* 0x000fe40008000000 */
[----:B------:R3:W-:Y:S01]  /*1bf70*/  UTMASTG.5D [UR16], [UR6] ;  /* 0x00000010060073b5 */ /* 0x0007e20008020000 */
[----:B------:R4:W-:Y:S01]  /*1bf80*/  UTMASTG.5D [UR8], [UR6] ;  /* 0x00000008060073b5 */ /* 0x0009e20008020000 */
[----:B-1----:R-:W-:Y:S01]  /*1bf90*/  UIADD3 UR40, UPT, UPT, UR24, 0xe400, URZ ;  /* 0x0000e40018287890 */ /* 0x002fe2000fffe0ff */
[----:B------:R-:W-:-:S08]  /*1bfa0*/  UMOV UR42, UR5 ;  /* 0x00000005002a7c82 */ /* 0x000fd00008000000 */
[----:B------:R5:W-:Y:S01]  /*1bfb0*/  UTMASTG.5D [UR40], [UR6] ;  /* 0x00000028060073b5 */ /* 0x000be20008020000 */
[----:B--2---:R-:W-:Y:S01]  /*1bfc0*/  UIADD3 UR32, UPT, UPT, UR24, 0xec00, URZ ;  /* 0x0000ec0018207890 */ /* 0x004fe2000fffe0ff */
[----:B------:R-:W-:Y:S01]  /*1bfd0*/  UMOV UR34, UR74 ;  /* 0x0000004a00227c82 */ /* 0x000fe20008000000 */
[----:B---3--:R-:W-:-:S07]  /*1bfe0*/  UIADD3 UR16, UPT, UPT, UR24, 0xf400, URZ ;  /* 0x0000f40018107890 */ /* 0x008fce000fffe0ff */
[----:B------:R5:W-:Y:S01]  /*1bff0*/  UTMASTG.5D [UR32], [UR6] ;  /* 0x00000020060073b5 */ /* 0x000be20008020000 */
[----:B------:R-:W-:Y:S01]  /*1c000*/  UMOV UR18, UR66 ;  /* 0x0000004200127c82 */ /* 0x000fe20008000000 */
[----:B----4-:R-:W-:Y:S01]  /*1c010*/  UIADD3 UR8, UPT, UPT, UR24, 0xfc00, URZ ;  /* 0x0000fc0018087890 */ /* 0x010fe2000fffe0ff */
[----:B------:R5:W-:Y:S01]  /*1c020*/  UTMASTG.5D [UR16], [UR6] ;  /* 0x00000010060073b5 */ /* 0x000be20008020000 */
[----:B------:R-:W-:-:S07]  /*1c030*/  UMOV UR10, UR58 ;  /* 0x0000003a000a7c82 */ /* 0x000fce0008000000 */
[----:B------:R5:W-:Y:S02]  /*1c040*/  UTMASTG.5D [UR8], [UR6] ;  /* 0x00000008060073b5 */ /* 0x000be40008020000 */
[----:B-----5:R-:W-:Y:S01]  /*1c050*/  NOP ;  /* 0x0000000000007918 */ /* 0x020fe20000000000 */
.L_x_386:
[----:B------:R-:W-:Y:S05]  /*1c060*/  BSYNC.RECONVERGENT B0 ;  /* 0x0000000000007941 */ /* 0x000fea0003800200 */
.L_x_385:
[----:B------:R0:W-:Y:S01]  /*1c070*/  UTMACMDFLUSH ;  /* 0x00000000000079b7 */ /* 0x0001e20000000000 */
[----:B------:R-:W-:-:S04]  /*1c080*/  DEPBAR.LE SB0, 0x1 ;  /* 0x000080400000791a */ /* 0x000fc80000000000 */
[----:B------:R-:W-:Y:S05]  /*1c090*/  BRA.U UP6, `(.L_x_387) ;  /* 0x0000000106047547 */ /* 0x000fea000b800000 */
[----:B------:R-:W-:Y:S05]  /*1c0a0*/  BPT.TRAP 0x1 ;  /* 0x000000040000795c */ /* 0x000fea0000300000 */
.L_x_387:
[----:B------:R-:W-:-:S04]  /*1c0b0*/  UIADD3 UR5, UPT, UPT, UR24, 0x1c0c0, URZ ;  /* 0x0001c0c018057890 */ /* 0x000fc8000fffe0ff */
[----:B------:R-:W-:-:S09]  /*1c0c0*/  UPRMT UR5, UR4, 0x654, UR5 ;  /* 0x0000065404057896 */ /* 0x000fd20008000005 */
[----:B------:R-:W-:Y:S01]  /*1c0d0*/  SYNCS.ARRIVE.TRANS64.RED.A1T0 RZ, [UR5], RZ ;  /* 0x000000ffffff79a7 */ /* 0x000fe20008100405 */
[----:B------:R-:W-:-:S04]  /*1c0e0*/  DEPBAR.LE SB0, 0x0 ;  /* 0x000080000000791a */ /* 0x000fc80000000000 */
[----:B------:R-:W-:Y:S05]  /*1c0f0*/  BRA.U UP6, `(.L_x_388) ;  /* 0x0000000106047547 */ /* 0x000fea000b800000 */
[----:B------:R-:W-:Y:S05]  /*1c100*/  BPT.TRAP 0x1 ;  /* 0x000000040000795c */ /* 0x000fea0000300000 */
.L_x_388:
[----:B------:R-:W-:Y:S01]  /*1c110*/  UIADD3 UR5, UPT, UPT, UR24, 0x1c0c8, URZ ;  /* 0x0001c0c818057890 */ /* 0x000fe2000fffe0ff */
[----:B------:R-:W-:Y:S02]  /*1c120*/  IMAD.MOV.U32 R2, RZ, RZ, 0xffff ;  /* 0x0000ffffff027424 */ /* 0x000fe400078e00ff */
[----:B-1----:R-:W-:Y:S01]  /*1c130*/  IMAD.MOV.U32 R0, RZ, RZ, 0x1 ;  /* 0x00000001ff007424 */ /* 0x002fe200078e00ff */
[----:B------:R-:W-:-:S09]  /*1c140*/  UPRMT UR5, UR4, 0x654, UR5 ;  /* 0x0000065404057896 */ /* 0x000fd20008000005 */
[----:B------:R-:W-:Y:S01]  /*1c150*/  SYNCS.ARRIVE.TRANS64.RED.A1T0 RZ, [UR5], RZ ;  /* 0x000000ffffff79a7 */ /* 0x000fe20008100405 */
[----:B------:R-:W1:Y:S01]  /*1c160*/  LDS R3, [UR24+0x1c0e0] ;  /* 0x01c0e018ff037984 */ /* 0x000e620008000800 */
[----:B------:R-:W-:Y:S02]  /*1c170*/  UMOV UR6, 0x40 ;  /* 0x0000004000067882 */ /* 0x000fe40000000000 */
[----:B------:R-:W-:Y:S01]  /*1c180*/  ULEA UR6, UR4, UR6, 0x18 ;  /* 0x0000000604067291 */ /* 0x000fe2000f8ec0ff */
[----:B------:R-:W-:-:S08]  /*1c190*/  NOP ;  /* 0x0000000000007918 */ /* 0x000fd00000000000 */
[----:B------:R-:W2:Y:S01]  /*1c1a0*/  LDS R5, [UR6+0x14] ;  /* 0x00001406ff057984 */ /* 0x000ea20008000800 */
[----:B-1----:R-:W-:-:S04]  /*1c1b0*/  LOP3.LUT R3, R3, 0xffff, RZ, 0xc0, !PT ;  /* 0x0000ffff03037812 */ /* 0x002fc800078ec0ff */
[----:B------:R-:W-:-:S04]  /*1c1c0*/  SHF.R.U32.HI R3, RZ, 0x5, R3 ;  /* 0x00000005ff037819 */ /* 0x000fc80000011603 */
[-C--:B------:R-:W-:Y:S02]  /*1c1d0*/  SHF.L.U32 R2, R2, R3.reuse, RZ ;  /* 0x0000000302027219 */ /* 0x080fe400000006ff */
[----:B------:R-:W-:Y:S02]  /*1c1e0*/  SHF.L.U32 R3, R0, R3, RZ ;  /* 0x0000000300037219 */ /* 0x000fe400000006ff */
[----:B--2---:R-:W-:-:S04]  /*1c1f0*/  LOP3.LUT R5, R5, R2, RZ, 0xc0, !PT ;  /* 0x0000000205057212 */ /* 0x004fc800078ec0ff */
[----:B------:R-:W-:-:S13]  /*1c200*/  ISETP.NE.AND P0, PT, R5, R2, PT ;  /* 0x000000020500720c */ /* 0x000fda0003f05270 */
[----:B------:R-:W-:Y:S05]  /*1c210*/  @P0 BRA `(.L_x_389) ;  /* 0x00000000005c0947 */ /* 0x000fea0003800000 */
[----:B------:R-:W1:Y:S02]  /*1c220*/  LDS R0, [UR6+0x18] ;  /* 0x00001806ff007984 */ /* 0x000e640008000800 */
[----:B-1----:R-:W-:-:S04]  /*1c230*/  LOP3.LUT R0, R0, R3, RZ, 0xc0, !PT ;  /* 0x0000000300007212 */ /* 0x002fc800078ec0ff */
[----:B------:R-:W-:-:S13]  /*1c240*/  ISETP.NE.AND P0, PT, R0, R3, PT ;  /* 0x000000030000720c */ /* 0x000fda0003f05270 */
[----:B------:R-:W-:Y:S05]  /*1c250*/  @P0 BRA `(.L_x_390) ;  /* 0x0000000000400947 */ /* 0x000fea0003800000 */
[----:B------:R-:W-:Y:S01]  /*1c260*/  R2UR UR8, R2 ;  /* 0x00000000020872ca */ /* 0x000fe200000e0000 */
[----:B------:R-:W-:Y:S01]  /*1c270*/  VOTEU.ANY UR7, UPT, PT ;  /* 0x0000000000077886 */ /* 0x000fe200038e0100 */
[----:B------:R-:W1:Y:S01]  /*1c280*/  S2R R2, SR_LANEID ;  /* 0x0000000000027919 */ /* 0x000e620000000000 */
[----:B------:R-:W-:Y:S01]  /*1c290*/  LOP3.LUT R4, RZ, R3, RZ, 0x33, !PT ;  /* 0x00000003ff047212 */ /* 0x000fe200078e33ff */
[----:B------:R-:W-:-:S03]  /*1c2a0*/  UFLO.U32 UR7, UR7 ;  /* 0x00000007000772bd */ /* 0x000fc600080e0000 */
[----:B------:R-:W2:Y:S06]  /*1c2b0*/  REDUX UR4, R4 ;  /* 0x00000000040473c4 */ /* 0x000eac0000000000 */
[----:B------:R-:W-:-:S06]  /*1c2c0*/  ULOP3.LUT UR8, URZ, UR8, URZ, 0x33, !UPT ;  /* 0x00000008ff087292 */ /* 0x000fcc000f8e33ff */
[----:B------:R-:W-:-:S04]  /*1c2d0*/  IMAD.U32 R0, RZ, RZ, UR8 ;  /* 0x00000008ff007e24 */ /* 0x000fc8000f8e00ff */
[----:B------:R-:W3:Y:S02]  /*1c2e0*/  REDUX UR5, R0 ;  /* 0x00000000000573c4 */ /* 0x000ee40000000000 */
[----:B------:R4:W-:Y:S01]  /*1c2f0*/  UTCATOMSWS.AND URZ, UR8 ;  /* 0x0000000800ff79e3 */ /* 0x0009e20008000000 */
[----:B-1----:R-:W-:Y:S01]  /*1c300*/  ISETP.EQ.U32.AND P0, PT, R2, UR7, PT ;  /* 0x0000000702007c0c */ /* 0x002fe2000bf02070 */
[----:B--2---:R-:W-:Y:S02]  /*1c310*/  IMAD.U32 R2, RZ, RZ, UR4 ;  /* 0x00000004ff027e24 */ /* 0x004fe4000f8e00ff */
[----:B---3--:R-:W-:-:S10]  /*1c320*/  IMAD.U32 R3, RZ, RZ, UR5 ;  /* 0x00000005ff037e24 */ /* 0x008fd4000f8e00ff */
[----:B------:R4:W-:Y:S04]  /*1c330*/  @P0 ATOMS.AND RZ, [UR6+0x14], R3 ;  /* 0x00001403ffff098c */ /* 0x0009e8000a800006 */
[----:B------:R4:W-:Y:S01]  /*1c340*/  @P0 ATOMS.AND RZ, [UR6+0x18], R2 ;  /* 0x00001802ffff098c */ /* 0x0009e2000a800006 */
[----:B------:R-:W-:Y:S05]  /*1c350*/  BRA `(.L_x_391) ;  /* 0x0000000000147947 */ /* 0x000fea0003800000 */
.L_x_390:
[----:B------:R-:W-:Y:S02]  /*1c360*/  MOV R2, 0x1c380 ;  /* 0x0001c38000027802 */ /* 0x000fe40000000f00 */
[----:B------:R-:W-:Y:S05]  /*1c370*/  CALL.REL.NOINC `($__internal_0_$__cuda_sm10x_tcgen05_guardrail_trap_col_being_dealloced_not_returned_by_alloc) ;  /* 0x00000014004c7944 */ /* 0x000fea0003c00000 */
[----:B------:R-:W-:Y:S05]  /*1c380*/  BRA `(.L_x_391) ;  /* 0x0000000000087947 */ /* 0x000fea0003800000 */
.L_x_389:
[----:B------:R-:W-:Y:S02]  /*1c390*/  MOV R2, 0x1c3b0 ;  /* 0x0001c3b000027802 */ /* 0x000fe40000000f00 */
[----:B------:R-:W-:Y:S05]  /*1c3a0*/  CALL.REL.NOINC `($__internal_2_$__cuda_sm10x_tcgen05_guardrail_trap_unallocated_columns_being_dealloced) ;  /* 0x0000001400587944 */ /* 0x000fea0003c00000 */
.L_x_391:
[----:B------:R-:W-:Y:S01]  /*1c3b0*/  NOP ;  /* 0x0000000000007918 */ /* 0x000fe20000000000 */
[----:B----4-:R-:W-:Y:S05]  /*1c3c0*/  EXIT ;  /* 0x000000000000794d */ /* 0x010fea0003800000 */
.L_x_35:
[----:B------:R-:W-:-:S07]  /*1c3d0*/  MOV R0, UR8 ;  /* 0x0000000800007c02 */ /* 0x000fce0008000f00 */
.L_x_392:
[----:B-1----:R1:W2:Y:S02]  /*1c3e0*/  SYNCS.PHASECHK.TRANS64.TRYWAIT P0, [R0+URZ+0x1c000], R3 ;  /* 0x01c00003000075a7 */ /* 0x0022a400080011ff */
[----:B--2---:R-:W-:Y:S05]  /*1c3f0*/  @!P0 NANOSLEEP.SYNCS 0x989680 ;  /* 0x009896800000895d */ /* 0x004fea0003900000 */
[----:B------:R-:W2:Y:S02]  /*1c400*/  @!P0 SYNCS.PHASECHK.TRANS64 P0, [R0+URZ+0x1c000], R3 ;  /* 0x01c00003000085a7 */ /* 0x000ea400080010ff */
[----:B--2---:R-:W-:Y:S05]  /*1c410*/  @!P0 BRA `(.L_x_392) ;  /* 0xfffffffc00f08947 */ /* 0x004fea000383ffff */
[----:B------:R-:W-:Y:S05]  /*1c420*/  BRA `(.L_x_393) ;  /* 0xfffffe5400ec7947 */ /* 0x000fea000383ffff */
.L_x_37:
[----:B-1----:R-:W-:-:S07]  /*1c430*/  MOV R0, UR8 ;  /* 0x0000000800007c02 */ /* 0x002fce0008000f00 */
.L_x_394:
[----:B-1----:R1:W2:Y:S02]  /*1c440*/  SYNCS.PHASECHK.TRANS64.TRYWAIT P0, [R0+URZ+0x1c020], R3 ;  /* 0x01c02003000075a7 */ /* 0x0022a400080011ff */
[----:B--2---:R-:W-:Y:S05]  /*1c450*/  @!P0 NANOSLEEP.SYNCS 0x989680 ;  /* 0x009896800000895d */ /* 0x004fea0003900000 */
[----:B------:R-:W2:Y:S02]  /*1c460*/  @!P0 SYNCS.PHASECHK.TRANS64 P0, [R0+URZ+0x1c020], R3 ;  /* 0x01c02003000085a7 */ /* 0x000ea400080010ff */
[----:B--2---:R-:W-:Y:S05]  /*1c470*/  @!P0 BRA `(.L_x_394) ;  /* 0xfffffffc00f08947 */ /* 0x004fea000383ffff */
[----:B------:R-:W-:Y:S05]  /*1c480*/  BRA `(.L_x_395) ;  /* 0xfffffe5400e87947 */ /* 0x000fea000383ffff */
.L_x_39:
[----:B------:R-:W-:-:S07]  /*1c490*/  MOV R5, UR8 ;  /* 0x0000000800057c02 */ /* 0x000fce0008000f00 */
.L_x_396:
[----:B--2---:R2:W3:Y:S02]  /*1c4a0*/  SYNCS.PHASECHK.TRANS64.TRYWAIT P0, [R5+URZ+0x1c058], R2 ;  /* 0x01c05802050075a7 */ /* 0x0044e400080011ff */
[----:B---3--:R-:W-:Y:S05]  /*1c4b0*/  @!P0 NANOSLEEP.SYNCS 0x989680 ;  /* 0x009896800000895d */ /* 0x008fea0003900000 */
[----:B------:R-:W3:Y:S02]  /*1c4c0*/  @!P0 SYNCS.PHASECHK.TRANS64 P0, [R5+URZ+0x1c058], R2 ;  /* 0x01c05802050085a7 */ /* 0x000ee400080010ff */
[----:B---3--:R-:W-:Y:S05]  /*1c4d0*/  @!P0 BRA `(.L_x_396) ;  /* 0xfffffffc00f08947 */ /* 0x008fea000383ffff */
[----:B------:R-:W-:Y:S05]  /*1c4e0*/  BRA `(.L_x_397) ;  /* 0xfffffe5400ec7947 */ /* 0x000fea000383ffff */
.L_x_43:
[----:B------:R-:W-:-:S07]  /*1c4f0*/  MOV R0, UR8 ;  /* 0x0000000800007c02 */ /* 0x000fce0008000f00 */
.L_x_398:
[----:B-1----:R1:W3:Y:S02]  /*1c500*/  SYNCS.PHASECHK.TRANS64.TRYWAIT P0, [R0+URZ+0x1c008], R3 ;  /* 0x01c00803000075a7 */ /* 0x0022e400080011ff */
[----:B---3--:R-:W-:Y:S05]  /*1c510*/  @!P0 NANOSLEEP.SYNCS 0x989680 ;  /* 0x009896800000895d */ /* 0x008fea0003900000 */
[----:B------:R-:W3:Y:S02]  /*1c520*/  @!P0 SYNCS.PHASECHK.TRANS64 P0, [R0+URZ+0x1c008], R3 ;  /* 0x01c00803000085a7 */ /* 0x000ee400080010ff */
[----:B---3--:R-:W-:Y:S05]  /*1c530*/  @!P0 BRA `(.L_x_398) ;  /* 0xfffffffc00f08947 */ /* 0x008fea000383ffff */
[----:B------:R-:W-:Y:S05]  /*1c540*/  BRA `(.L_x_399) ;  /* 0xfffffe5800f87947 */ /* 0x000fea000383ffff */
.L_x_45:
[----:B--2---:R-:W-:-:S07]  /*1c550*/  MOV R5, UR8 ;  /* 0x0000000800057c02 */ /* 0x004fce0008000f00 */
.L_x_400:
[----:B--2---:R2:W3:Y:S02]  /*1c560*/  SYNCS.PHASECHK.TRANS64.TRYWAIT P0, [R5+URZ+0x1c068], R2 ;  /* 0x01c06802050075a7 */ /* 0x0044e400080011ff */
[----:B---3--:R-:W-:Y:S05]  /*1c570*/  @!P0 NANOSLEEP.SYNCS 0x989680 ;  /* 0x009896800000895d */ /* 0x008fea0003900000 */
[----:B------:R-:W3:Y:S02]  /*1c580*/  @!P0 SYNCS.PHASECHK.TRANS64 P0, [R5+URZ+0x1c068], R2 ;  /* 0x01c06802050085a7 */ /* 0x000ee400080010ff */
[----:B---3--:R-:W-:Y:S05]  /*1c590*/  @!P0 BRA `(.L_x_400) ;  /* 0xfffffffc00f08947 */ /* 0x008fea000383ffff */
[----:B------:R-:W-:Y:S05]  /*1c5a0*/  BRA `(.L_x_401) ;  /* 0xfffffe5800f47947 */ /* 0x000fea000383ffff */
.L_x_49:
[----:B------:R-:W-:-:S07]  /*1c5b0*/  MOV R0, UR8 ;  /* 0x0000000800007c02 */ /* 0x000fce0008000f00 */
.L_x_402:
[----:B---3--:R3:W4:Y:S02]  /*1c5c0*/  SYNCS.PHASECHK.TRANS64.TRYWAIT P0, [R0+URZ+0x1c028], R3 ;  /* 0x01c02803000075a7 */ /* 0x00872400080011ff */
[----:B----4-:R-:W-:Y:S05]  /*1c5d0*/  @!P0 NANOSLEEP.SYNCS 0x989680 ;  /* 0x009896800000895d */ /* 0x010fea0003900000 */
[----:B------:R-:W4:Y:S02]  /*1c5e0*/  @!P0 SYNCS.PHASECHK.TRANS64 P0, [R0+URZ+0x1c028], R3 ;  /* 0x01c02803000085a7 */ /* 0x000f2400080010ff */
[----:B----4-:R-:W-:Y:S05]  /*1c5f0*/  @!P0 BRA `(.L_x_402) ;  /* 0xfffffffc00f08947 */ /* 0x010fea000383ffff */
[----:B------:R-:W-:Y:S05]  /*1c600*/  BRA `(.L_x_403) ;  /* 0xfffffe5c00f07947 */ /* 0x000fea000383ffff */
.L_x_51:
[----:B--2---:R-:W-:-:S07]  /*1c610*/  MOV R5, UR8 ;  /* 0x0000000800057c02 */ /* 0x004fce0008000f00 */
.L_x_404:
[----:B--2---:R2:W4:Y:S02]  /*1c620*/  SYNCS.PHASECHK.TRANS64.TRYWAIT P0, [R5+URZ+0x1c0a0], R2 ;  /* 0x01c0a002050075a7 */ /* 0x00452400080011ff */
[----:B----4-:R-:W-:Y:S05]  /*1c630*/  @!P0 NANOSLEEP.SYNCS 0x989680 ;  /* 0x009896800000895d */ /* 0x010fea0003900000 */
[----:B------:R-:W4:Y:S02]  /*1c640*/  @!P0 SYNCS.PHASECHK.TRANS64 P0, [R5+URZ+0x1c0a0], R2 ;  /* 0x01c0a002050085a7 */ /* 0x000f2400080010ff */
[----:B----4-:R-:W-:Y:S05]  /*1c650*/  @!P0 BRA `(.L_x_404) ;  /* 0xfffffffc00f08947 */ /* 0x010fea000383ffff */
[----:B------:R-:W-:Y:S05]  /*1c660*/  BRA `(.L_x_405) ;  /* 0xfffffe5c00e87947 */ /* 0x000fea000383ffff */
.L_x_53:
[----:B---3--:R-:W-:-:S07]  /*1c670*/  MOV R0, UR8 ;  /* 0x0000000800007c02 */ /* 0x008fce0008000f00 */
.L_x_406:
[----:B---3--:R3:W4:Y:S02]  /*1c680*/  SYNCS.PHASECHK.TRANS64.TRYWAIT P0, [R0+URZ+0x1c058], R3 ;  /* 0x01c05803000075a7 */ /* 0x00872400080011ff */
[----:B----4-:R-:W-:Y:S05]  /*1c690*/  @!P0 NANOSLEEP.SYNCS 0x989680 ;  /* 0x009896800000895d */ /* 0x010fea0003900000 */
[----:B------:R-:W4:Y:S02]  /*1c6a0*/  @!P0 SYNCS.PHASECHK.TRANS64 P0, [R0+URZ+0x1c058], R3 ;  /* 0x01c05803000085a7 */ /* 0x000f2400080010ff */
[----:B----4-:R-:W-:Y:S05]  /*1c6b0*/  @!P0 BRA `(.L_x_406) ;  /* 0xfffffffc00f08947 */ /* 0x010fea000383ffff */
[----:B------:R-:W-:Y:S05]  /*1c6c0*/  BRA `(.L_x_407) ;  /* 0xfffffe5c00e07947 */ /* 0x000fea000383ffff */
.L_x_57:
[----:B------:R-:W-:Y:S07]  /*1c6d0*/  MOV R0, UR8 ;  /* 0x0000000800007c02 */ /* 0x000fee0008000f00 */
.L_x_408:
[----:B--2---:R2:W3:Y:S02]  /*1c6e0*/  SYNCS.PHASECHK.TRANS64.TRYWAIT P0, [R0+URZ+0x1c020], R3 ;  /* 0x01c02003000075a7 */ /* 0x0044e400080011ff */
[----:B---3--:R-:W-:Y:S05]  /*1c6f0*/  @!P0 NANOSLEEP.SYNCS 0x989680 ;  /* 0x009896800000895d */ /* 0x008fea0003900000 */
[----:B------:R-:W3:Y:S02]  /*1c700*/  @!P0 SYNCS.PHASECHK.TRANS64 P0, [R0+URZ+0x1c020], R3 ;  /* 0x01c02003000085a7 */ /* 0x000ee400080010ff */
[----:B---3--:R-:W-:Y:S05]  /*1c710*/  @!P0 BRA `(.L_x_408) ;  /* 0xfffffffc00f08947 */ /* 0x008fea000383ffff */
[----:B------:R-:W-:Y:S05]  /*1c720*/  BRA `(.L_x_409) ;  /* 0xfffffe6000c47947 */ /* 0x000fea000383ffff */
.L_x_60:
[----:B------:R-:W-:Y:S07]  /*1c730*/  MOV R0, UR16 ;  /* 0x0000001000007c02 */ /* 0x000fee0008000f00 */
.L_x_410:
[----:B--2---:R2:W3:Y:S02]  /*1c740*/  SYNCS.PHASECHK.TRANS64.TRYWAIT P0, [R0+URZ+0x1c0a8], R3 ;  /* 0x01c0a803000075a7 */ /* 0x0044e400080011ff */
[----:B---3--:R-:W-:Y:S05]  /*1c750*/  @!P0 NANOSLEEP.SYNCS 0x989680 ;  /* 0x009896800000895d */ /* 0x008fea0003900000 */
[----:B------:R-:W3:Y:S02]  /*1c760*/  @!P0 SYNCS.PHASECHK.TRANS64 P0, [R0+URZ+0x1c0a8], R3 ;  /* 0x01c0a803000085a7 */ /* 0x000ee400080010ff */
[----:B---3--:R-:W-:Y:S05]  /*1c770*/  @!P0 BRA `(.L_x_410) ;  /* 0xfffffffc00f08947 */ /* 0x008fea000383ffff */
[----:B------:R-:W-:Y:S05]  /*1c780*/  BRA `(.L_x_411) ;  /* 0xfffffe6400ec7947 */ /* 0x000fea000383ffff */
.L_x_62:
[----:B------:R-:W-:Y:S07]  /*1c790*/  MOV R0, UR16 ;  /* 0x0000001000007c02 */ /* 0x000fee0008000f00 */
.L_x_412:
[----:B--2---:R2:W3:Y:S02]  /*1c7a0*/  SYNCS.PHASECHK.TRANS64.TRYWAIT P0, [R0+URZ+0x1c068], R3 ;  /* 0x01c06803000075a7 */ /* 0x0044e400080011ff */
[----:B---3--:R-:W-:Y:S05]  /*1c7b0*/  @!P0 NANOSLEEP.SYNCS 0x989680 ;  /* 0x009896800000895d */ /* 0x008fea0003900000 */
[----:B------:R-:W3:Y:S02]  /*1c7c0*/  @!P0 SYNCS.PHASECHK.TRANS64 P0, [R0+URZ+0x1c068], R3 ;  /* 0x01c06803000085a7 */ /* 0x000ee400080010ff */
[----:B---3--:R-:W-:Y:S05]  /*1c7d0*/  @!P0 BRA `(.L_x_412) ;  /* 0xfffffffc00f08947 */ /* 0x008fea000383ffff */
[----:B------:R-:W-:Y:S05]  /*1c7e0*/  BRA `(.L_x_413) ;  /* 0xfffffe6400e87947 */ /* 0x000fea000383ffff */
.L_x_68:
[----:B------:R-:W-:Y:S07]  /*1c7f0*/  MOV R0, UR8 ;  /* 0x0000000800007c02 */ /* 0x000fee0008000f00 */
.L_x_414:
[----:B--2---:R2:W3:Y:S02]  /*1c800*/  SYNCS.PHASECHK.TRANS64.TRYWAIT P0, [R0+URZ+0x1c020], R3 ;  /* 0x01c02003000075a7 */ /* 0x0044e400080011ff */
[----:B---3--:R-:W-:Y:S05]  /*1c810*/  @!P0 NANOSLEEP.SYNCS 0x989680 ;  /* 0x009896800000895d */ /* 0x008fea0003900000 */
[----:B------:R-:W3:Y:S02]  /*1c820*/  @!P0 SYNCS.PHASECHK.TRANS64 P0, [R0+URZ+0x1c020], R3 ;  /* 0x01c02003000085a7 */ /* 0x000ee400080010ff */
[----:B---3--:R-:W-:Y:S05]  /*1c830*/  @!P0 BRA `(.L_x_414) ;  /* 0xfffffffc00f08947 */ /* 0x008fea000383ffff */
[----:B------:R-:W-:Y:S05]  /*1c840*/  BRA `(.L_x_415) ;  /* 0xfffffe6c00c87947 */ /* 0x000fea000383ffff */
.L_x_70:
[----:B------:R-:W-:Y:S07]  /*1c850*/  MOV R0, UR16 ;  /* 0x0000001000007c02 */ /* 0x000fee0008000f00 */
.L_x_416:
[----:B--2---:R2:W3:Y:S02]  /*1c860*/  SYNCS.PHASECHK.TRANS64.TRYWAIT P0, [R0+URZ+0x1c0a0], R3 ;  /* 0x01c0a003000075a7 */ /* 0x0044e400080011ff */
[----:B---3--:R-:W-:Y:S05]  /*1c870*/  @!P0 NANOSLEEP.SYNCS 0x989680 ;  /* 0x009896800000895d */ /* 0x008fea0003900000 */
[----:B------:R-:W3:Y:S02]  /*1c880*/  @!P0 SYNCS.PHASECHK.TRANS64 P0, [R0+URZ+0x1c0a0], R3 ;  /* 0x01c0a003000085a7 */ /* 0x000ee400080010ff */
[----:B---3--:R-:W-:Y:S05]  /*1c890*/  @!P0 BRA `(.L_x_416) ;  /* 0xfffffffc00f08947 */ /* 0x008fea000383ffff */
[----:B------:R-:W-:Y:S05]  /*1c8a0*/  BRA `(.L_x_417) ;  /* 0xfffffe6c00c47947 */ /* 0x000fea000383ffff */
.L_x_72:
[----:B------:R-:W-:Y:S07]  /*1c8b0*/  MOV R0, UR16 ;  /* 0x0000001000007c02 */ /* 0x000fee0008000f00 */
.L_x_418:
[----:B--2---:R2:W3:Y:S02]  /*1c8c0*/  SYNCS.PHASECHK.TRANS64.TRYWAIT P0, [R0+URZ+0x1c058], R3 ;  /* 0x01c05803000075a7 */ /* 0x0044e400080011ff */
[----:B---3--:R-:W-:Y:S05]  /*1c8d0*/  @!P0 NANOSLEEP.SYNCS 0x989680 ;  /* 0x009896800000895d */ /* 0x008fea0003900000 */
[----:B------:R-:W3:Y:S02]  /*1c8e0*/  @!P0 SYNCS.PHASECHK.TRANS64 P0, [R0+URZ+0x1c058], R3 ;  /* 0x01c05803000085a7 */ /* 0x000ee400080010ff */
[----:B---3--:R-:W-:Y:S05]  /*1c8f0*/  @!P0 BRA `(.L_x_418) ;  /* 0xfffffffc00f08947 */ /* 0x008fea000383ffff */
[----:B------:R-:W-:Y:S05]  /*1c900*/  BRA `(.L_x_419) ;  /* 0xfffffe6c00c07947 */ /* 0x000fea000383ffff */
.L_x_80:
[----:B------:R-:W-:-:S07]  /*1c910*/  MOV R0, UR14 ;  /* 0x0000000e00007c02 */ /* 0x000fce0008000f00 */
.L_x_420:
[----:B-1----:R1:W2:Y:S02]  /*1c920*/  SYNCS.PHASECHK.TRANS64.TRYWAIT P0, [R0+URZ+0x1c0a8], R3 ;  /* 0x01c0a803000075a7 */ /* 0x0022a400080011ff */
[----:B--2---:R-:W-:Y:S05]  /*1c930*/  @!P0 NANOSLEEP.SYNCS 0x989680 ;  /* 0x009896800000895d */ /* 0x004fea0003900000 */
[----:B------:R-:W2:Y:S02]  /*1c940*/  @!P0 SYNCS.PHASECHK.TRANS64 P0, [R0+URZ+0x1c0a8], R3 ;  /* 0x01c0a803000085a7 */ /* 0x000ea400080010ff */
[----:B--2---:R-:W-:Y:S05]  /*1c950*/  @!P0 BRA `(.L_x_420) ;  /* 0xfffffffc00f08947 */ /* 0x004fea000383ffff */
[----:B------:R-:W-:Y:S05]  /*1c960*/  BRA `(.L_x_421) ;  /* 0xfffffe7000e47947 */ /* 0x000fea000383ffff */
.L_x_82:
[----:B-1----:R-:W-:-:S07]  /*1c970*/  MOV R0, UR14 ;  /* 0x0000000e00007c02 */ /* 0x002fce0008000f00 */
.L_x_422:
[----:B-1----:R1:W2:Y:S02]  /*1c980*/  SYNCS.PHASECHK.TRANS64.TRYWAIT P0, [R0+URZ+0x1c068], R5 ;  /* 0x01c06805000075a7 */ /* 0x0022a400080011ff */
[----:B--2---:R-:W-:Y:S05]  /*1c990*/  @!P0 NANOSLEEP.SYNCS 0x989680 ;  /* 0x009896800000895d */ /* 0x004fea0003900000 */
[----:B------:R-:W2:Y:S02]  /*1c9a0*/  @!P0 SYNCS.PHASECHK.TRANS64 P0, [R0+URZ+0x1c068], R5 ;  /* 0x01c06805000085a7 */ /* 0x000ea400080010ff */
[----:B--2---:R-:W-:Y:S05]  /*1c9b0*/  @!P0 BRA `(.L_x_422) ;  /* 0xfffffffc00f08947 */ /* 0x004fea000383ffff */
[----:B------:R-:W-:Y:S05]  /*1c9c0*/  BRA `(.L_x_423) ;  /* 0xfffffe7000e07947 */ /* 0x000fea000383ffff */
.L_x_89:
[----:B-1----:R1:W2:Y:S02]  /*1c9d0*/  SYNCS.PHASECHK.TRANS64.TRYWAIT P0, [R16+URZ+0x1c0c0], R3 ;  /* 0x01c0c003100075a7 */ /* 0x0022a400080011ff */
[----:B--2---:R-:W-:Y:S05]  /*1c9e0*/  @!P0 NANOSLEEP.SYNCS 0x989680 ;  /* 0x009896800000895d */ /* 0x004fea0003900000 */
[----:B------:R-:W2:Y:S02]  /*1c9f0*/  @!P0 SYNCS.PHASECHK.TRANS64 P0, [R16+URZ+0x1c0c0], R3 ;  /* 0x01c0c003100085a7 */ /* 0x000ea400080010ff */
[----:B--2---:R-:W-:Y:S05]  /*1ca00*/  @!P0 BRA `(.L_x_89) ;  /* 0xfffffffc00f08947 */ /* 0x004fea000383ffff */
[----:B------:R-:W-:Y:S05]  /*1ca10*/  BRA `(.L_x_424) ;  /* 0xfffffe7800107947 */ /* 0x000fea000383ffff */
.L_x_155:
[----:B-1----:R1:W2:Y:S02]  /*1ca20*/  SYNCS.PHASECHK.TRANS64.TRYWAIT P0, [R16+URZ+0x1c0c8], R3 ;  /* 0x01c0c803100075a7 */ /* 0x0022a400080011ff */
[----:B--2---:R-:W-:Y:S05]  /*1ca30*/  @!P0 NANOSLEEP.SYNCS 0x989680 ;  /* 0x009896800000895d */ /* 0x004fea0003900000 */
[----:B------:R-:W2:Y:S02]  /*1ca40*/  @!P0 SYNCS.PHASECHK.TRANS64 P0, [R16+URZ+0x1c0c8], R3 ;  /* 0x01c0c803100085a7 */ /* 0x000ea400080010ff */
[----:B--2---:R-:W-:Y:S05]  /*1ca50*/  @!P0 BRA `(.L_x_155) ;  /* 0xfffffffc00f08947 */ /* 0x004fea000383ffff */
[----:B------:R-:W-:Y:S05]  /*1ca60*/  BRA `(.L_x_425) ;  /* 0xfffffec400f47947 */ /* 0x000fea000383ffff */
.L_x_160:
[----:B-1----:R-:W-:-:S04]  /*1ca70*/  MOV R0, UR39 ;  /* 0x0000002700007c02 */ /* 0x002fc80008000f00 */
[----:B------:R1:W2:Y:S03]  /*1ca80*/  SYNCS.PHASECHK.TRANS64.TRYWAIT P0, [R0+URZ+0x1c070], R3 ;  /* 0x01c07003000075a7 */ /* 0x0002a600080011ff */
[----:B--2---:R-:W-:Y:S05]  /*1ca90*/  @!P0 NANOSLEEP.SYNCS 0x989680 ;  /* 0x009896800000895d */ /* 0x004fea0003900000 */
[----:B------:R-:W2:Y:S02]  /*1caa0*/  @!P0 SYNCS.PHASECHK.TRANS64 P0, [R0+URZ+0x1c070], R3 ;  /* 0x01c07003000085a7 */ /* 0x000ea400080010ff */
[----:B--2---:R-:W-:Y:S05]  /*1cab0*/  @!P0 BRA `(.L_x_160) ;  /* 0xfffffffc00ec8947 */ /* 0x004fea000383ffff */
[----:B------:R-:W-:Y:S05]  /*1cac0*/  BRA `(.L_x_426) ;  /* 0xfffffec800f07947 */ /* 0x000fea000383ffff */
.L_x_163:
[----:B-1----:R-:W-:-:S04]  /*1cad0*/  MOV R0, UR39 ;  /* 0x0000002700007c02 */ /* 0x002fc80008000f00 */
[----:B------:R1:W2:Y:S03]  /*1cae0*/  SYNCS.PHASECHK.TRANS64.TRYWAIT P0, [R0+URZ+0x1c080], R3 ;  /* 0x01c08003000075a7 */ /* 0x0002a600080011ff */
[----:B--2---:R-:W-:Y:S05]  /*1caf0*/  @!P0 NANOSLEEP.SYNCS 0x989680 ;  /* 0x009896800000895d */ /* 0x004fea0003900000 */
[----:B------:R-:W2:Y:S02]  /*1cb00*/  @!P0 SYNCS.PHASECHK.TRANS64 P0, [R0+URZ+0x1c080], R3 ;  /* 0x01c08003000085a7 */ /* 0x000ea400080010ff */
[----:B--2---:R-:W-:Y:S05]  /*1cb10*/  @!P0 BRA `(.L_x_163) ;  /* 0xfffffffc00ec8947 */ /* 0x004fea000383ffff */
[----:B------:R-:W-:Y:S05]  /*1cb20*/  BRA `(.L_x_427) ;  /* 0xfffffecc00087947 */ /* 0x000fea000383ffff */
.L_x_166:
[----:B-1----:R-:W-:-:S04]  /*1cb30*/  MOV R0, UR39 ;  /* 0x0000002700007c02 */ /* 0x002fc80008000f00 */
[----:B------:R1:W2:Y:S03]  /*1cb40*/  SYNCS.PHASECHK.TRANS64.TRYWAIT P0, [R0+URZ+0x1c070], R3 ;  /* 0x01c07003000075a7 */ /* 0x0002a600080011ff */
[----:B--2---:R-:W-:Y:S05]  /*1cb50*/  @!P0 NANOSLEEP.SYNCS 0x989680 ;  /* 0x009896800000895d */ /* 0x004fea0003900000 */
[----:B------:R-:W2:Y:S02]  /*1cb60*/  @!P0 SYNCS.PHASECHK.TRANS64 P0, [R0+URZ+0x1c070], R3 ;  /* 0x01c07003000085a7 */ /* 0x000ea400080010ff */
[----:B--2---:R-:W-:Y:S05]  /*1cb70*/  @!P0 BRA `(.L_x_166) ;  /* 0xfffffffc00ec8947 */ /* 0x004fea000383ffff */
[----:B------:R-:W-:Y:S05]  /*1cb80*/  BRA `(.L_x_428) ;  /* 0xfffffecc00c47947 */ /* 0x000fea000383ffff */
.L_x_168:
[----:B-1----:R-:W-:-:S04]  /*1cb90*/  MOV R0, UR39 ;  /* 0x0000002700007c02 */ /* 0x002fc80008000f00 */
[----:B------:R1:W2:Y:S03]  /*1cba0*/  SYNCS.PHASECHK.TRANS64.TRYWAIT P0, [R0+URZ+0x1c090], R3 ;  /* 0x01c09003000075a7 */ /* 0x0002a600080011ff */
[----:B--2---:R-:W-:Y:S05]  /*1cbb0*/  @!P0 NANOSLEEP.SYNCS 0x989680 ;  /* 0x009896800000895d */ /* 0x004fea0003900000 */
[----:B------:R-:W2:Y:S02]  /*1cbc0*/  @!P0 SYNCS.PHASECHK.TRANS64 P0, [R0+URZ+0x1c090], R3 ;  /* 0x01c09003000085a7 */ /* 0x000ea400080010ff */
[----:B--2---:R-:W-:Y:S05]  /*1cbd0*/  @!P0 BRA `(.L_x_168) ;  /* 0xfffffffc00ec8947 */ /* 0x004fea000383ffff */
[----:B------:R-:W-:Y:S05]  /*1cbe0*/  BRA `(.L_x_429) ;  /* 0xfffffed000047947 */ /* 0x000fea000383ffff */
.L_x_189:
[----:B-1----:R-:W-:-:S04]  /*1cbf0*/  MOV R0, UR39 ;  /* 0x0000002700007c02 */ /* 0x002fc80008000f00 */
[----:B------:R1:W4:Y:S03]  /*1cc00*/  SYNCS.PHASECHK.TRANS64.TRYWAIT P1, [R0+URZ+0x1c080], R3 ;  /* 0x01c08003000075a7 */ /* 0x00032600080211ff */
[----:B----4-:R-:W-:Y:S05]  /*1cc10*/  @!P1 NANOSLEEP.SYNCS 0x989680 ;  /* 0x009896800000995d */ /* 0x010fea0003900000 */
[----:B------:R-:W4:Y:S02]  /*1cc20*/  @!P1 SYNCS.PHASECHK.TRANS64 P1, [R0+URZ+0x1c080], R3 ;  /* 0x01c08003000095a7 */ /* 0x000f2400080210ff */
[----:B----4-:R-:W-:Y:S05]  /*1cc30*/  @!P1 BRA `(.L_x_189) ;  /* 0xfffffffc00ec9947 */ /* 0x010fea000383ffff */
[----:B------:R-:W-:Y:S05]  /*1cc40*/  BRA `(.L_x_430) ;  /* 0xfffffee800b47947 */ /* 0x000fea000383ffff */
.L_x_192:
[----:B-1----:R-:W-:-:S04]  /*1cc50*/  MOV R0, UR39 ;  /* 0x0000002700007c02 */ /* 0x002fc80008000f00 */
[----:B------:R1:W4:Y:S03]  /*1cc60*/  SYNCS.PHASECHK.TRANS64.TRYWAIT P0, [R0+URZ+0x1c098], R3 ;  /* 0x01c09803000075a7 */ /* 0x00032600080011ff */
[----:B----4-:R-:W-:Y:S05]  /*1cc70*/  @!P0 NANOSLEEP.SYNCS 0x989680 ;  /* 0x009896800000895d */ /* 0x010fea0003900000 */
[----:B------:R-:W4:Y:S02]  /*1cc80*/  @!P0 SYNCS.PHASECHK.TRANS64 P0, [R0+URZ+0x1c098], R3 ;  /* 0x01c09803000085a7 */ /* 0x000f2400080010ff */
[----:B----4-:R-:W-:Y:S05]  /*1cc90*/  @!P0 BRA `(.L_x_192) ;  /* 0xfffffffc00ec8947 */ /* 0x010fea000383ffff */
[----:B------:R-:W-:Y:S05]  /*1cca0*/  BRA `(.L_x_431) ;  /* 0xfffffeec003c7947 */ /* 0x000fea000383ffff */
.L_x_215:
[----:B-1----:R-:W-:-:S04]  /*1ccb0*/  MOV R0, UR40 ;  /* 0x0000002800007c02 */ /* 0x002fc80008000f00 */
[----:B------:R1:W5:Y:S03]  /*1ccc0*/  SYNCS.PHASECHK.TRANS64.TRYWAIT P0, [R0+URZ+0x1c070], R3 ;  /* 0x01c07003000075a7 */ /* 0x00036600080011ff */
[----:B-----5:R-:W-:Y:S05]  /*1ccd0*/  @!P0 NANOSLEEP.SYNCS 0x989680 ;  /* 0x009896800000895d */ /* 0x020fea0003900000 */
[----:B------:R-:W5:Y:S02]  /*1cce0*/  @!P0 SYNCS.PHASECHK.TRANS64 P0, [R0+URZ+0x1c070], R3 ;  /* 0x01c07003000085a7 */ /* 0x000f6400080010ff */
[----:B-----5:R-:W-:Y:S05]  /*1ccf0*/  @!P0 BRA `(.L_x_215) ;  /* 0xfffffffc00ec8947 */ /* 0x020fea000383ffff */
[----:B------:R-:W-:Y:S05]  /*1cd00*/  BRA `(.L_x_432) ;  /* 0xffffff0800187947 */ /* 0x000fea000383ffff */
.L_x_218:
[----:B-1----:R-:W-:-:S04]  /*1cd10*/  MOV R0, UR40 ;  /* 0x0000002800007c02 */ /* 0x002fc80008000f00 */
[----:B------:R1:W3:Y:S03]  /*1cd20*/  SYNCS.PHASECHK.TRANS64.TRYWAIT P0, [R0+URZ+0x1c090], R3 ;  /* 0x01c09003000075a7 */ /* 0x0002e600080011ff */
[----:B---3--:R-:W-:Y:S05]  /*1cd30*/  @!P0 NANOSLEEP.SYNCS 0x989680 ;  /* 0x009896800000895d */ /* 0x008fea0003900000 */
[----:B------:R-:W3:Y:S02]  /*1cd40*/  @!P0 SYNCS.PHASECHK.TRANS64 P0, [R0+URZ+0x1c090], R3 ;  /* 0x01c09003000085a7 */ /* 0x000ee400080010ff */
[----:B---3--:R-:W-:Y:S05]  /*1cd50*/  @!P0 BRA `(.L_x_218) ;  /* 0xfffffffc00ec8947 */ /* 0x008fea000383ffff */
[----:B------:R-:W-:Y:S05]  /*1cd60*/  BRA `(.L_x_433) ;  /* 0xffffff0800347947 */ /* 0x000fea000383ffff */
.L_x_220:
[----:B-1----:R-:W-:-:S04]  /*1cd70*/  MOV R0, UR40 ;  /* 0x0000002800007c02 */ /* 0x002fc80008000f00 */
[----:B------:R1:W3:Y:S03]  /*1cd80*/  SYNCS.PHASECHK.TRANS64.TRYWAIT P0, [R0+URZ+0x1c0c0], R5 ;  /* 0x01c0c005000075a7 */ /* 0x0002e600080011ff */
[----:B---3--:R-:W-:Y:S05]  /*1cd90*/  @!P0 NANOSLEEP.SYNCS 0x989680 ;  /* 0x009896800000895d */ /* 0x008fea0003900000 */
[----:B------:R-:W3:Y:S02]  /*1cda0*/  @!P0 SYNCS.PHASECHK.TRANS64 P0, [R0+URZ+0x1c0c0], R5 ;  /* 0x01c0c005000085a7 */ /* 0x000ee400080010ff */
[----:B---3--:R-:W-:Y:S05]  /*1cdb0*/  @!P0 BRA `(.L_x_220) ;  /* 0xfffffffc00ec8947 */ /* 0x008fea000383ffff */
[----:B------:R-:W-:Y:S05]  /*1cdc0*/  BRA `(.L_x_434) ;  /* 0xffffff08003c7947 */ /* 0x000fea000383ffff */
.L_x_236:
[----:B--2---:R-:W-:-:S04]  /*1cdd0*/  MOV R0, UR40 ;  /* 0x0000002800007c02 */ /* 0x004fc80008000f00 */
[----:B------:R2:W1:Y:S03]  /*1cde0*/  SYNCS.PHASECHK.TRANS64.TRYWAIT P1, [R0+URZ+0x1c080], R3 ;  /* 0x01c08003000075a7 */ /* 0x00046600080211ff */
[----:B-1----:R-:W-:Y:S05]  /*1cdf0*/  @!P1 NANOSLEEP.SYNCS 0x989680 ;  /* 0x009896800000995d */ /* 0x002fea0003900000 */
[----:B------:R-:W1:Y:S02]  /*1ce00*/  @!P1 SYNCS.PHASECHK.TRANS64 P1, [R0+URZ+0x1c080], R3 ;  /* 0x01c08003000095a7 */ /* 0x000e6400080210ff */
[----:B-1----:R-:W-:Y:S05]  /*1ce10*/  @!P1 BRA `(.L_x_236) ;  /* 0xfffffffc00ec9947 */ /* 0x002fea000383ffff */
[----:B------:R-:W-:Y:S05]  /*1ce20*/  BRA `(.L_x_435) ;  /* 0xffffff2800347947 */ /* 0x000fea000383ffff */
.L_x_240:
[----:B--2---:R-:W-:-:S04]  /*1ce30*/  MOV R0, UR40 ;  /* 0x0000002800007c02 */ /* 0x004fc80008000f00 */
[----:B------:R2:W3:Y:S03]  /*1ce40*/  SYNCS.PHASECHK.TRANS64.TRYWAIT P0, [R0+URZ+0x1c098], R3 ;  /* 0x01c09803000075a7 */ /* 0x0004e600080011ff */
[----:B---3--:R-:W-:Y:S05]  /*1ce50*/  @!P0 NANOSLEEP.SYNCS 0x989680 ;  /* 0x009896800000895d */ /* 0x008fea0003900000 */
[----:B------:R-:W3:Y:S02]  /*1ce60*/  @!P0 SYNCS.PHASECHK.TRANS64 P0, [R0+URZ+0x1c098], R3 ;  /* 0x01c09803000085a7 */ /* 0x000ee400080010ff */
[----:B---3--:R-:W-:Y:S05]  /*1ce70*/  @!P0 BRA `(.L_x_240) ;  /* 0xfffffffc00ec8947 */ /* 0x008fea000383ffff */
[----:B------:R-:W-:Y:S05]  /*1ce80*/  BRA `(.L_x_436) ;  /* 0xffffff28009c7947 */ /* 0x000fea000383ffff */
.L_x_242:
[----:B--2---:R-:W-:-:S04]  /*1ce90*/  MOV R0, UR40 ;  /* 0x0000002800007c02 */ /* 0x004fc80008000f00 */
[----:B------:R2:W3:Y:S03]  /*1cea0*/  SYNCS.PHASECHK.TRANS64.TRYWAIT P0, [R0+URZ+0x1c0c8], R3 ;  /* 0x01c0c803000075a7 */ /* 0x0004e600080011ff */
[----:B---3--:R-:W-:Y:S05]  /*1ceb0*/  @!P0 NANOSLEEP.SYNCS 0x989680 ;  /* 0x009896800000895d */ /* 0x008fea0003900000 */
[----:B------:R-:W3:Y:S02]  /*1cec0*/  @!P0 SYNCS.PHASECHK.TRANS64 P0, [R0+URZ+0x1c0c8], R3 ;  /* 0x01c0c803000085a7 */ /* 0x000ee400080010ff */
[----:B---3--:R-:W-:Y:S05]  /*1ced0*/  @!P0 BRA `(.L_x_242) ;  /* 0xfffffffc00ec8947 */ /* 0x008fea000383ffff */
[----:B------:R-:W-:Y:S05]  /*1cee0*/  BRA `(.L_x_437) ;  /* 0xffffff2800a47947 */ /* 0x000fea000383ffff */
.L_x_258:
[----:B-1----:R-:W-:-:S04]  /*1cef0*/  MOV R0, UR59 ;  /* 0x0000003b00007c02 */ /* 0x002fc80008000f00 */
[----:B------:R1:W2:Y:S03]  /*1cf00*/  SYNCS.PHASECHK.TRANS64.TRYWAIT P0, [R0+URZ], R3 ;  /* 0x00000003000075a7 */ /* 0x0002a600080011ff */
[----:B--2---:R-:W-:Y:S05]  /*1cf10*/  @!P0 NANOSLEEP.SYNCS 0x989680 ;  /* 0x009896800000895d */ /* 0x004fea0003900000 */
[----:B------:R-:W2:Y:S02]  /*1cf20*/  @!P0 SYNCS.PHASECHK.TRANS64 P0, [R0+URZ], R3 ;  /* 0x00000003000085a7 */ /* 0x000ea400080010ff */
[----:B--2---:R-:W-:Y:S05]  /*1cf30*/  @!P0 BRA `(.L_x_258) ;  /* 0xfffffffc00ec8947 */ /* 0x004fea000383ffff */
[----:B------:R-:W-:Y:S05]  /*1cf40*/  BRA `(.L_x_438) ;  /* 0xffffff4800f07947 */ /* 0x000fea000383ffff */
.L_x_261:
[----:B-1----:R-:W-:-:S04]  /*1cf50*/  MOV R0, UR44 ;  /* 0x0000002c00007c02 */ /* 0x002fc80008000f00 */
[----:B------:R1:W3:Y:S03]  /*1cf60*/  SYNCS.PHASECHK.TRANS64.TRYWAIT P1, [R0+URZ], R3 ;  /* 0x00000003000075a7 */ /* 0x0002e600080211ff */
[----:B---3--:R-:W-:Y:S05]  /*1cf70*/  @!P1 NANOSLEEP.SYNCS 0x989680 ;  /* 0x009896800000995d */ /* 0x008fea0003900000 */
[----:B------:R-:W3:Y:S02]  /*1cf80*/  @!P1 SYNCS.PHASECHK.TRANS64 P1, [R0+URZ], R3 ;  /* 0x00000003000095a7 */ /* 0x000ee400080210ff */
[----:B---3--:R-:W-:Y:S05]  /*1cf90*/  @!P1 BRA `(.L_x_261) ;  /* 0xfffffffc00ec9947 */ /* 0x008fea000383ffff */
[----:B------:R-:W-:Y:S05]  /*1cfa0*/  BRA `(.L_x_439) ;  /* 0xffffff4c00907947 */ /* 0x000fea000383ffff */
.L_x_266:
[----:B-1----:R-:W-:-:S04]  /*1cfb0*/  MOV R4, UR47 ;  /* 0x0000002f00047c02 */ /* 0x002fc80008000f00 */
[----:B------:R1:W2:Y:S03]  /*1cfc0*/  SYNCS.PHASECHK.TRANS64.TRYWAIT P2, [R4+URZ+0x1c0d0], R3 ;  /* 0x01c0d003040075a7 */ /* 0x0002a600080411ff */
[----:B--2---:R-:W-:Y:S05]  /*1cfd0*/  @!P2 NANOSLEEP.SYNCS 0x989680 ;  /* 0x009896800000a95d */ /* 0x004fea0003900000 */
[----:B------:R-:W2:Y:S02]  /*1cfe0*/  @!P2 SYNCS.PHASECHK.TRANS64 P2, [R4+URZ+0x1c0d0], R3 ;  /* 0x01c0d0030400a5a7 */ /* 0x000ea400080410ff */
[----:B--2---:R-:W-:Y:S05]  /*1cff0*/  @!P2 BRA `(.L_x_266) ;  /* 0xfffffffc00eca947 */ /* 0x004fea000383ffff */
[----:B------:R-:W-:Y:S05]  /*1d000*/  BRA `(.L_x_440) ;  /* 0xffffff5400847947 */ /* 0x000fea000383ffff */
.L_x_270:
[----:B--2---:R-:W-:-:S04]  /*1d010*/  MOV R3, UR59 ;  /* 0x0000003b00037c02 */ /* 0x004fc80008000f00 */
[----:B------:R2:W3:Y:S03]  /*1d020*/  SYNCS.PHASECHK.TRANS64.TRYWAIT P2, [R3+URZ], R0 ;  /* 0x00000000030075a7 */ /* 0x0004e600080411ff */
[----:B---3--:R-:W-:Y:S05]  /*1d030*/  @!P2 NANOSLEEP.SYNCS 0x989680 ;  /* 0x009896800000a95d */ /* 0x008fea0003900000 */
[----:B------:R-:W3:Y:S02]  /*1d040*/  @!P2 SYNCS.PHASECHK.TRANS64 P2, [R3+URZ], R0 ;  /* 0x000000000300a5a7 */ /* 0x000ee400080410ff */
[----:B---3--:R-:W-:Y:S05]  /*1d050*/  @!P2 BRA `(.L_x_270) ;  /* 0xfffffffc00eca947 */ /* 0x008fea000383ffff */
[----:B------:R-:W-:Y:S05]  /*1d060*/  BRA `(.L_x_441) ;  /* 0xffffff6c000c7947 */ /* 0x000fea000383ffff */
.L_x_275:
[----:B--2---:R-:W-:-:S04]  /*1d070*/  MOV R0, UR44 ;  /* 0x0000002c00007c02 */ /* 0x004fc80008000f00 */
[----:B------:R2:W3:Y:S03]  /*1d080*/  SYNCS.PHASECHK.TRANS64.TRYWAIT P1, [R0+URZ], R3 ;  /* 0x00000003000075a7 */ /* 0x0004e600080211ff */
[----:B---3--:R-:W-:Y:S05]  /*1d090*/  @!P1 NANOSLEEP.SYNCS 0x989680 ;  /* 0x009896800000995d */ /* 0x008fea0003900000 */
[----:B------:R-:W3:Y:S02]  /*1d0a0*/  @!P1 SYNCS.PHASECHK.TRANS64 P1, [R0+URZ], R3 ;  /* 0x00000003000095a7 */ /* 0x000ee400080210ff */
[----:B---3--:R-:W-:Y:S05]  /*1d0b0*/  @!P1 BRA `(.L_x_275) ;  /* 0xfffffffc00ec9947 */ /* 0x008fea000383ffff */
[----:B------:R-:W-:Y:S05]  /*1d0c0*/  BRA `(.L_x_442) ;  /* 0xffffff6c00b87947 */ /* 0x000fea000383ffff */
.L_x_280:
[----:B----4-:R-:W-:-:S04]  /*1d0d0*/  MOV R0, UR42 ;  /* 0x0000002a00007c02 */ /* 0x010fc80008000f00 */
[----:B------:R4:W5:Y:S03]  /*1d0e0*/  SYNCS.PHASECHK.TRANS64.TRYWAIT P1, [R0+URZ], R3 ;  /* 0x00000003000075a7 */ /* 0x00096600080211ff */
[----:B-----5:R-:W-:Y:S05]  /*1d0f0*/  @!P1 NANOSLEEP.SYNCS 0x989680 ;  /* 0x009896800000995d */ /* 0x020fea0003900000 */
[----:B------:R-:W5:Y:S02]  /*1d100*/  @!P1 SYNCS.PHASECHK.TRANS64 P1, [R0+URZ], R3 ;  /* 0x00000003000095a7 */ /* 0x000f6400080210ff */
[----:B-----5:R-:W-:Y:S05]  /*1d110*/  @!P1 BRA `(.L_x_280) ;  /* 0xfffffffc00ec9947 */ /* 0x020fea000383ffff */
[----:B------:R-:W-:Y:S05]  /*1d120*/  BRA `(.L_x_443) ;  /* 0xffffff7000907947 */ /* 0x000fea000383ffff */
.L_x_286:
[----:B-1----:R-:W-:-:S04]  /*1d130*/  MOV R4, UR47 ;  /* 0x0000002f00047c02 */ /* 0x002fc80008000f00 */
[----:B------:R1:W2:Y:S03]  /*1d140*/  SYNCS.PHASECHK.TRANS64.TRYWAIT P2, [R4+URZ+0x1c0d0], R3 ;  /* 0x01c0d003040075a7 */ /* 0x0002a600080411ff */
[----:B--2---:R-:W-:Y:S05]  /*1d150*/  @!P2 NANOSLEEP.SYNCS 0x989680 ;  /* 0x009896800000a95d */ /* 0x004fea0003900000 */
[----:B------:R-:W2:Y:S02]  /*1d160*/  @!P2 SYNCS.PHASECHK.TRANS64 P2, [R4+URZ+0x1c0d0], R3 ;  /* 0x01c0d0030400a5a7 */ /* 0x000ea400080410ff */
[----:B--2---:R-:W-:Y:S05]  /*1d170*/  @!P2 BRA `(.L_x_286) ;  /* 0xfffffffc00eca947 */ /* 0x004fea000383ffff */
[----:B------:R-:W-:Y:S05]  /*1d180*/  BRA `(.L_x_444) ;  /* 0xffffff8c008c7947 */ /* 0x000fea000383ffff */
.L_x_290:
[----:B--2---:R-:W-:-:S04]  /*1d190*/  MOV R3, UR59 ;  /* 0x0000003b00037c02 */ /* 0x004fc80008000f00 */
[----:B------:R2:W3:Y:S03]  /*1d1a0*/  SYNCS.PHASECHK.TRANS64.TRYWAIT P2, [R3+URZ], R0 ;  /* 0x00000000030075a7 */ /* 0x0004e600080411ff */
[----:B---3--:R-:W-:Y:S05]  /*1d1b0*/  @!P2 NANOSLEEP.SYNCS 0x989680 ;  /* 0x009896800000a95d */ /* 0x008fea0003900000 */
[----:B------:R-:W3:Y:S02]  /*1d1c0*/  @!P2 SYNCS.PHASECHK.TRANS64 P2, [R3+URZ], R0 ;  /* 0x000000000300a5a7 */ /* 0x000ee400080410ff */
[----:B---3--:R-:W-:Y:S05]  /*1d1d0*/  @!P2 BRA `(.L_x_290) ;  /* 0xfffffffc00eca947 */ /* 0x008fea000383ffff */
[----:B------:R-:W-:Y:S05]  /*1d1e0*/  BRA `(.L_x_445) ;  /* 0xffffffa400087947 */ /* 0x000fea000383ffff */
.L_x_295:
[----:B--2---:R-:W-:-:S04]  /*1d1f0*/  MOV R0, UR42 ;  /* 0x0000002a00007c02 */ /* 0x004fc80008000f00 */
[----:B------:R2:W3:Y:S03]  /*1d200*/  SYNCS.PHASECHK.TRANS64.TRYWAIT P1, [R0+URZ], R3 ;  /* 0x00000003000075a7 */ /* 0x0004e600080211ff */
[----:B---3--:R-:W-:Y:S05]  /*1d210*/  @!P1 NANOSLEEP.SYNCS 0x989680 ;  /* 0x009896800000995d */ /* 0x008fea0003900000 */
[----:B------:R-:W3:Y:S02]  /*1d220*/  @!P1 SYNCS.PHASECHK.TRANS64 P1, [R0+URZ], R3 ;  /* 0x00000003000095a7 */ /* 0x000ee400080210ff */
[----:B---3--:R-:W-:Y:S05]  /*1d230*/  @!P1 BRA `(.L_x_295) ;  /* 0xfffffffc00ec9947 */ /* 0x008fea000383ffff */
[----:B------:R-:W-:Y:S05]  /*1d240*/  BRA `(.L_x_446) ;  /* 0xffffffa400b47947 */ /* 0x000fea000383ffff */
.L_x_300:
[----:B-1----:R-:W-:-:S04]  /*1d250*/  MOV R0, UR59 ;  /* 0x0000003b00007c02 */ /* 0x002fc80008000f00 */
[----:B------:R1:W2:Y:S03]  /*1d260*/  SYNCS.PHASECHK.TRANS64.TRYWAIT P0, [R0+URZ], R3 ;  /* 0x00000003000075a7 */ /* 0x0002a600080011ff */
[----:B--2---:R-:W-:Y:S05]  /*1d270*/  @!P0 NANOSLEEP.SYNCS 0x989680 ;  /* 0x009896800000895d */ /* 0x004fea0003900000 */
[----:B------:R-:W2:Y:S02]  /*1d280*/  @!P0 SYNCS.PHASECHK.TRANS64 P0, [R0+URZ], R3 ;  /* 0x00000003000085a7 */ /* 0x000ea400080010ff */
[----:B--2---:R-:W-:Y:S05]  /*1d290*/  @!P0 BRA `(.L_x_300) ;  /* 0xfffffffc00ec8947 */ /* 0x004fea000383ffff */
[----:B------:R-:W-:Y:S05]  /*1d2a0*/  BRA `(.L_x_447) ;  /* 0xffffffa800587947 */ /* 0x000fea000383ffff */
.L_x_304:
[----:B------:R-:W-:-:S07]  /*1d2b0*/  MOV R0, UR8 ;  /* 0x0000000800007c02 */ /* 0x000fce0008000f00 */
.L_x_448:
[----:B-1----:R1:W2:Y:S02]  /*1d2c0*/  SYNCS.PHASECHK.TRANS64.TRYWAIT P1, [R0+URZ+0x1c010], R3 ;  /* 0x01c01003000075a7 */ /* 0x0022a400080211ff */
[----:B--2---:R-:W-:Y:S05]  /*1d2d0*/  @!P1 NANOSLEEP.SYNCS 0x989680 ;  /* 0x009896800000995d */ /* 0x004fea0003900000 */
[----:B------:R-:W2:Y:S02]  /*1d2e0*/  @!P1 SYNCS.PHASECHK.TRANS64 P1, [R0+URZ+0x1c010], R3 ;  /* 0x01c01003000095a7 */ /* 0x000ea400080210ff */
[----:B--2---:R-:W-:Y:S05]  /*1d2f0*/  @!P1 BRA `(.L_x_448) ;  /* 0xfffffffc00f09947 */ /* 0x004fea000383ffff */
[----:B------:R-:W-:Y:S05]  /*1d300*/  BRA `(.L_x_449) ;  /* 0xffffffac00687947 */ /* 0x000fea000383ffff */
.L_x_310:
[----:B-1----:R-:W-:-:S07]  /*1d310*/  MOV R0, UR8 ;  /* 0x0000000800007c02 */ /* 0x002fce0008000f00 */
.L_x_450:
[----:B-1----:R1:W2:Y:S02]  /*1d320*/  SYNCS.PHASECHK.TRANS64.TRYWAIT P1, [R0+URZ+0x1c038], R3 ;  /* 0x01c03803000075a7 */ /* 0x0022a400080211ff */
[----:B--2---:R-:W-:Y:S05]  /*1d330*/  @!P1 NANOSLEEP.SYNCS 0x989680 ;  /* 0x009896800000995d */ /* 0x004fea0003900000 */
[----:B------:R-:W2:Y:S02]  /*1d340*/  @!P1 SYNCS.PHASECHK.TRANS64 P1, [R0+URZ+0x1c038], R3 ;  /* 0x01c03803000095a7 */ /* 0x000ea400080210ff */
[----:B--2---:R-:W-:Y:S05]  /*1d350*/  @!P1 BRA `(.L_x_450) ;  /* 0xfffffffc00f09947 */ /* 0x004fea000383ffff */
[----:B------:R-:W-:Y:S05]  /*1d360*/  BRA `(.L_x_451) ;  /* 0xffffffac00dc7947 */ /* 0x000fea000383ffff */
.L_x_316:
[----:B-1----:R-:W-:-:S07]  /*1d370*/  MOV R0, UR8 ;  /* 0x0000000800007c02 */ /* 0x002fce0008000f00 */
.L_x_452:
[----:B-1----:R1:W2:Y:S02]  /*1d380*/  SYNCS.PHASECHK.TRANS64.TRYWAIT P1, [R0+URZ+0x1c018], R3 ;  /* 0x01c01803000075a7 */ /* 0x0022a400080211ff */
[----:B--2---:R-:W-:Y:S05]  /*1d390*/  @!P1 NANOSLEEP.SYNCS 0x989680 ;  /* 0x009896800000995d */ /* 0x004fea0003900000 */
[----:B------:R-:W2:Y:S02]  /*1d3a0*/  @!P1 SYNCS.PHASECHK.TRANS64 P1, [R0+URZ+0x1c018], R3 ;  /* 0x01c01803000095a7 */ /* 0x000ea400080210ff */
[----:B--2---:R-:W-:Y:S05]  /*1d3b0*/  @!P1 BRA `(.L_x_452) ;  /* 0xfffffffc00f09947 */ /* 0x004fea000383ffff */
[----:B------:R-:W-:Y:S05]  /*1d3c0*/  BRA `(.L_x_453) ;  /* 0xffffffb0004c7947 */ /* 0x000fea000383ffff */
.L_x_322:
[----:B-1----:R-:W-:-:S07]  /*1d3d0*/  MOV R0, UR8 ;  /* 0x0000000800007c02 */ /* 0x002fce0008000f00 */
.L_x_454:
[----:B-1----:R1:W2:Y:S02]  /*1d3e0*/  SYNCS.PHASECHK.TRANS64.TRYWAIT P1, [R0+URZ+0x1c040], R3 ;  /* 0x01c04003000075a7 */ /* 0x0022a400080211ff */
[----:B--2---:R-:W-:Y:S05]  /*1d3f0*/  @!P1 NANOSLEEP.SYNCS 0x989680 ;  /* 0x009896800000995d */ /* 0x004fea0003900000 */
[----:B------:R-:W2:Y:S02]  /*1d400*/  @!P1 SYNCS.PHASECHK.TRANS64 P1, [R0+URZ+0x1c040], R3 ;  /* 0x01c04003000095a7 */ /* 0x000ea400080210ff */
[----:B--2---:R-:W-:Y:S05]  /*1d410*/  @!P1 BRA `(.L_x_454) ;  /* 0xfffffffc00f09947 */ /* 0x004fea000383ffff */
[----:B------:R-:W-:Y:S05]  /*1d420*/  BRA `(.L_x_455) ;  /* 0xffffffb000c47947 */ /* 0x000fea000383ffff */
.L_x_328:
[----:B-1----:R-:W-:-:S07]  /*1d430*/  MOV R0, UR41 ;  /* 0x0000002900007c02 */ /* 0x002fce0008000f00 */
.L_x_456:
[----:B-1----:R1:W3:Y:S02]  /*1d440*/  SYNCS.PHASECHK.TRANS64.TRYWAIT P1, [R0+URZ+0x1c038], R3 ;  /* 0x01c03803000075a7 */ /* 0x0022e400080211ff */
[----:B---3--:R-:W-:Y:S05]  /*1d450*/  @!P1 NANOSLEEP.SYNCS 0x989680 ;  /* 0x009896800000995d */ /* 0x008fea0003900000 */
[----:B------:R-:W3:Y:S02]  /*1d460*/  @!P1 SYNCS.PHASECHK.TRANS64 P1, [R0+URZ+0x1c038], R3 ;  /* 0x01c03803000095a7 */ /* 0x000ee400080210ff */
[----:B---3--:R-:W-:Y:S05]  /*1d470*/  @!P1 BRA `(.L_x_456) ;  /* 0xfffffffc00f09947 */ /* 0x008fea000383ffff */
[----:B------:R-:W-:Y:S05]  /*1d480*/  BRA `(.L_x_457) ;  /* 0xffffffb400807947 */ /* 0x000fea000383ffff */
.L_x_333:
[----:B-1----:R-:W-:-:S07]  /*1d490*/  MOV R0, UR25 ;  /* 0x0000001900007c02 */ /* 0x002fce0008000f00 */
.L_x_458:
[----:B-1----:R1:W2:Y:S02]  /*1d4a0*/  SYNCS.PHASECHK.TRANS64.TRYWAIT P1, [R0+URZ+0x1c038], R3 ;  /* 0x01c03803000075a7 */ /* 0x0022a400080211ff */
[----:B--2---:R-:W-:Y:S05]  /*1d4b0*/  @!P1 NANOSLEEP.SYNCS 0x989680 ;  /* 0x009896800000995d */ /* 0x004fea0003900000 */
[----:B------:R-:W2:Y:S02]  /*1d4c0*/  @!P1 SYNCS.PHASECHK.TRANS64 P1, [R0+URZ+0x1c038], R3 ;  /* 0x01c03803000095a7 */ /* 0x000ea400080210ff */
[----:B--2---:R-:W-:Y:S05]  /*1d4d0*/  @!P1 BRA `(.L_x_458) ;  /* 0xfffffffc00f09947 */ /* 0x004fea000383ffff */
[----:B------:R-:W-:Y:S05]  /*1d4e0*/  BRA `(.L_x_459) ;  /* 0xffffffb400f87947 */ /* 0x000fea000383ffff */
.L_x_338:
[----:B-1----:R-:W-:-:S07]  /*1d4f0*/  MOV R0, UR33 ;  /* 0x0000002100007c02 */ /* 0x002fce0008000f00 */
.L_x_460:
[----:B-1----:R1:W2:Y:S02]  /*1d500*/  SYNCS.PHASECHK.TRANS64.TRYWAIT P1, [R0+URZ+0x1c038], R3 ;  /* 0x01c03803000075a7 */ /* 0x0022a400080211ff */
[----:B--2---:R-:W-:Y:S05]  /*1d510*/  @!P1 NANOSLEEP.SYNCS 0x989680 ;  /* 0x009896800000995d */ /* 0x004fea0003900000 */
[----:B------:R-:W2:Y:S02]  /*1d520*/  @!P1 SYNCS.PHASECHK.TRANS64 P1, [R0+URZ+0x1c038], R3 ;  /* 0x01c03803000095a7 */ /* 0x000ea400080210ff */
[----:B--2---:R-:W-:Y:S05]  /*1d530*/  @!P1 BRA `(.L_x_460) ;  /* 0xfffffffc00f09947 */ /* 0x004fea000383ffff */
[----:B------:R-:W-:Y:S05]  /*1d540*/  BRA `(.L_x_461) ;  /* 0xffffffb800787947 */ /* 0x000fea000383ffff */
.L_x_343:
[----:B-1----:R-:W-:-:S07]  /*1d550*/  MOV R0, UR25 ;  /* 0x0000001900007c02 */ /* 0x002fce0008000f00 */
.L_x_462:
[----:B-1----:R1:W2:Y:S02]  /*1d560*/  SYNCS.PHASECHK.TRANS64.TRYWAIT P1, [R0+URZ+0x1c038], R3 ;  /* 0x01c03803000075a7 */ /* 0x0022a400080211ff */
[----:B--2---:R-:W-:Y:S05]  /*1d570*/  @!P1 NANOSLEEP.SYNCS 0x989680 ;  /* 0x009896800000995d */ /* 0x004fea0003900000 */
[----:B------:R-:W2:Y:S02]  /*1d580*/  @!P1 SYNCS.PHASECHK.TRANS64 P1, [R0+URZ+0x1c038], R3 ;  /* 0x01c03803000095a7 */ /* 0x000ea400080210ff */
[----:B--2---:R-:W-:Y:S05]  /*1d590*/  @!P1 BRA `(.L_x_462) ;  /* 0xfffffffc00f09947 */ /* 0x004fea000383ffff */
[----:B------:R-:W-:Y:S05]  /*1d5a0*/  BRA `(.L_x_463) ;  /* 0xffffffb800f47947 */ /* 0x000fea000383ffff */
.L_x_348:
[----:B-1----:R-:W-:-:S07]  /*1d5b0*/  MOV R0, UR25 ;  /* 0x0000001900007c02 */ /* 0x002fce0008000f00 */
.L_x_464:
[----:B-1----:R1:W2:Y:S02]  /*1d5c0*/  SYNCS.PHASECHK.TRANS64.TRYWAIT P1, [R0+URZ+0x1c038], R3 ;  /* 0x01c03803000075a7 */ /* 0x0022a400080211ff */
[----:B--2---:R-:W-:Y:S05]  /*1d5d0*/  @!P1 NANOSLEEP.SYNCS 0x989680 ;  /* 0x009896800000995d */ /* 0x004fea0003900000 */
[----:B------:R-:W2:Y:S02]  /*1d5e0*/  @!P1 SYNCS.PHASECHK.TRANS64 P1, [R0+URZ+0x1c038], R3 ;  /* 0x01c03803000095a7 */ /* 0x000ea400080210ff */
[----:B--2---:R-:W-:Y:S05]  /*1d5f0*/  @!P1 BRA `(.L_x_464) ;  /* 0xfffffffc00f09947 */ /* 0x004fea000383ffff */
[----:B------:R-:W-:Y:S05]  /*1d600*/  BRA `(.L_x_465) ;  /* 0xffffffbc00747947 */ /* 0x000fea000383ffff */
.L_x_353:
[----:B-1----:R-:W-:-:S07]  /*1d610*/  MOV R0, UR25 ;  /* 0x0000001900007c02 */ /* 0x002fce0008000f00 */
.L_x_466:
[----:B-1----:R1:W2:Y:S02]  /*1d620*/  SYNCS.PHASECHK.TRANS64.TRYWAIT P1, [R0+URZ+0x1c038], R3 ;  /* 0x01c03803000075a7 */ /* 0x0022a400080211ff */
[----:B--2---:R-:W-:Y:S05]  /*1d630*/  @!P1 NANOSLEEP.SYNCS 0x989680 ;  /* 0x009896800000995d */ /* 0x004fea0003900000 */
[----:B------:R-:W2:Y:S02]  /*1d640*/  @!P1 SYNCS.PHASECHK.TRANS64 P1, [R0+URZ+0x1c038], R3 ;  /* 0x01c03803000095a7 */ /* 0x000ea400080210ff */
[----:B--2---:R-:W-:Y:S05]  /*1d650*/  @!P1 BRA `(.L_x_466) ;  /* 0xfffffffc00f09947 */ /* 0x004fea000383ffff */
[----:B------:R-:W-:Y:S05]  /*1d660*/  BRA `(.L_x_467) ;  /* 0xffffffbc00f47947 */ /* 0x000fea000383ffff */
.L_x_358:
[----:B-1----:R-:W-:-:S07]  /*1d670*/  MOV R0, UR25 ;  /* 0x0000001900007c02 */ /* 0x002fce0008000f00 */
.L_x_468:
[----:B-1----:R1:W2:Y:S02]  /*1d680*/  SYNCS.PHASECHK.TRANS64.TRYWAIT P1, [R0+URZ+0x1c038], R3 ;  /* 0x01c03803000075a7 */ /* 0x0022a400080211ff */
[----:B--2---:R-:W-:Y:S05]  /*1d690*/  @!P1 NANOSLEEP.SYNCS 0x989680 ;  /* 0x009896800000995d */ /* 0x004fea0003900000 */
[----:B------:R-:W2:Y:S02]  /*1d6a0*/  @!P1 SYNCS.PHASECHK.TRANS64 P1, [R0+URZ+0x1c038], R3 ;  /* 0x01c03803000095a7 */ /* 0x000ea400080210ff */
[----:B--2---:R-:W-:Y:S05]  /*1d6b0*/  @!P1 BRA `(.L_x_468) ;  /* 0xfffffffc00f09947 */ /* 0x004fea000383ffff */
[----:B------:R-:W-:Y:S05]  /*1d6c0*/  BRA `(.L_x_469) ;  /* 0xffffffc000747947 */ /* 0x000fea000383ffff */
.L_x_363:
[----:B-1----:R-:W-:-:S07]  /*1d6d0*/  MOV R0, UR25 ;  /* 0x0000001900007c02 */ /* 0x002fce0008000f00 */
.L_x_470:
[----:B-1----:R1:W2:Y:S02]  /*1d6e0*/  SYNCS.PHASECHK.TRANS64.TRYWAIT P1, [R0+URZ+0x1c038], R3 ;  /* 0x01c03803000075a7 */ /* 0x0022a400080211ff */
[----:B--2---:R-:W-:Y:S05]  /*1d6f0*/  @!P1 NANOSLEEP.SYNCS 0x989680 ;  /* 0x009896800000995d */ /* 0x004fea0003900000 */
[----:B------:R-:W2:Y:S02]  /*1d700*/  @!P1 SYNCS.PHASECHK.TRANS64 P1, [R0+URZ+0x1c038], R3 ;  /* 0x01c03803000095a7 */ /* 0x000ea400080210ff */
[----:B--2---:R-:W-:Y:S05]  /*1d710*/  @!P1 BRA `(.L_x_470) ;  /* 0xfffffffc00f09947 */ /* 0x004fea000383ffff */
[----:B------:R-:W-:Y:S05]  /*1d720*/  BRA `(.L_x_471) ;  /* 0xffffffc000f47947 */ /* 0x000fea000383ffff */
.L_x_369:
[----:B-1----:R-:W-:-:S07]  /*1d730*/  MOV R0, UR33 ;  /* 0x0000002100007c02 */ /* 0x002fce0008000f00 */
.L_x_472:
[----:B-1----:R1:W2:Y:S02]  /*1d740*/  SYNCS.PHASECHK.TRANS64.TRYWAIT P1, [R0+URZ+0x1c038], R3 ;  /* 0x01c03803000075a7 */ /* 0x0022a400080211ff */
[----:B--2---:R-:W-:Y:S05]  /*1d750*/  @!P1 NANOSLEEP.SYNCS 0x989680 ;  /* 0x009896800000995d */ /* 0x004fea0003900000 */
[----:B------:R-:W2:Y:S02]  /*1d760*/  @!P1 SYNCS.PHASECHK.TRANS64 P1, [R0+URZ+0x1c038], R3 ;  /* 0x01c03803000095a7 */ /* 0x000ea400080210ff */
[----:B--2---:R-:W-:Y:S05]  /*1d770*/  @!P1 BRA `(.L_x_472) ;  /* 0xfffffffc00f09947 */ /* 0x004fea000383ffff */
[----:B------:R-:W-:Y:S05]  /*1d780*/  BRA `(.L_x_473) ;  /* 0xffffffc4009c7947 */ /* 0x000fea000383ffff */
.L_x_374:
[----:B-1----:R-:W-:-:S07]  /*1d790*/  MOV R0, UR25 ;  /* 0x0000001900007c02 */ /* 0x002fce0008000f00 */
.L_x_474:
[----:B-1----:R1:W2:Y:S02]  /*1d7a0*/  SYNCS.PHASECHK.TRANS64.TRYWAIT P1, [R0+URZ+0x1c038], R3 ;  /* 0x01c03803000075a7 */ /* 0x0022a400080211ff */
[----:B--2---:R-:W-:Y:S05]  /*1d7b0*/  @!P1 NANOSLEEP.SYNCS 0x989680 ;  /* 0x009896800000995d */ /* 0x004fea0003900000 */
[----:B------:R-:W2:Y:S02]  /*1d7c0*/  @!P1 SYNCS.PHASECHK.TRANS64 P1, [R0+URZ+0x1c038], R3 ;  /* 0x01c03803000095a7 */ /* 0x000ea400080210ff */
[----:B--2---:R-:W-:Y:S05]  /*1d7d0*/  @!P1 BRA `(.L_x_474) ;  /* 0xfffffffc00f09947 */ /* 0x004fea000383ffff */
[----:B------:R-:W-:Y:S05]  /*1d7e0*/  BRA `(.L_x_475) ;  /* 0xffffffc800187947 */ /* 0x000fea000383ffff */
.L_x_380:
[----:B------:R-:W-:-:S07]  /*1d7f0*/  MOV R3, UR24 ;  /* 0x0000001800037c02 */ /* 0x000fce0008000f00 */
.L_x_476:
[----:B-1----:R1:W2:Y:S02]  /*1d800*/  SYNCS.PHASECHK.TRANS64.TRYWAIT P0, [R3+URZ+0x1c0b0], R0 ;  /* 0x01c0b000030075a7 */ /* 0x0022a400080011ff */
[----:B--2---:R-:W-:Y:S05]  /*1d810*/  @!P0 NANOSLEEP.SYNCS 0x989680 ;  /* 0x009896800000895d */ /* 0x004fea0003900000 */
[----:B------:R-:W2:Y:S02]  /*1d820*/  @!P0 SYNCS.PHASECHK.TRANS64 P0, [R3+URZ+0x1c0b0], R0 ;  /* 0x01c0b000030085a7 */ /* 0x000ea400080010ff */
[----:B--2---:R-:W-:Y:S05]  /*1d830*/  @!P0 BRA `(.L_x_476) ;  /* 0xfffffffc00f08947 */ /* 0x004fea000383ffff */
[----:B------:R-:W-:Y:S05]  /*1d840*/  BRA `(.L_x_477) ;  /* 0xffffffcc00387947 */ /* 0x000fea000383ffff */
.L_x_384:
[----:B-1----:R-:W-:-:S07]  /*1d850*/  MOV R3, UR24 ;  /* 0x0000001800037c02 */ /* 0x002fce0008000f00 */
.L_x_478:
[----:B-1----:R1:W2:Y:S02]  /*1d860*/  SYNCS.PHASECHK.TRANS64.TRYWAIT P0, [R3+URZ+0x1c0b8], R0 ;  /* 0x01c0b800030075a7 */ /* 0x0022a400080011ff */
[----:B--2---:R-:W-:Y:S05]  /*1d870*/  @!P0 NANOSLEEP.SYNCS 0x989680 ;  /* 0x009896800000895d */ /* 0x004fea0003900000 */
[----:B------:R-:W2:Y:S02]  /*1d880*/  @!P0 SYNCS.PHASECHK.TRANS64 P0, [R3+URZ+0x1c0b8], R0 ;  /* 0x01c0b800030085a7 */ /* 0x000ea400080010ff */
[----:B--2---:R-:W-:Y:S05]  /*1d890*/  @!P0 BRA `(.L_x_478) ;  /* 0xfffffffc00f08947 */ /* 0x004fea000383ffff */
[----:B------:R-:W-:Y:S05]  /*1d8a0*/  BRA `(.L_x_479) ;  /* 0xffffffd800447947 */ /* 0x000fea000383ffff */
        .weak           $__internal_0_$__cuda_sm10x_tcgen05_guardrail_trap_col_being_dealloced_not_returned_by_alloc
        .type           $__internal_0_$__cuda_sm10x_tcgen05_guardrail_trap_col_being_dealloced_not_returned_by_alloc,@function
        .size           $__internal_0_$__cuda_sm10x_tcgen05_guardrail_trap_col_being_dealloced_not_returned_by_alloc,($__internal_1_$__cuda_sm10x_tcgen05_guardrail_trap_phase_invalid_during_alloc - $__internal_0_$__cuda_sm10x_tcgen05_guardrail_trap_col_being_dealloced_not_returned_by_alloc)
$__internal_0_$__cuda_sm10x_tcgen05_guardrail_trap_col_being_dealloced_not_returned_by_alloc:
[----:B------:R-:W-:Y:S05]  /*1d8b0*/  BPT.TRAP 0x1 ;  /* 0x000000040000795c */ /* 0x000fea0000300000 */
[----:B------:R-:W-:-:S04]  /*1d8c0*/  HFMA2 R3, -RZ, RZ, 0, 0 ;  /* 0x00000000ff037431 */ /* 0x000fc800000001ff */
[----:B------:R-:W-:Y:S05]  /*1d8d0*/  RET.REL.NODEC R2 `(_ZN7cutlass13device_kernelINS_4fmha6kernel36Sm100FmhaFwdKernelTmaWarpspecializedIN4cute5tupleIJiiiNS5_IJNS5_IJiiEEEiEEEEEENS1_10collective38Sm100FmhaFwdMainloopTmaWarpspecializedINS_10bfloat16_tEffNS5_IJNS4_1CILi256EEENSC_ILi64EEENSC_ILi128EEEEEENS5_IJiNSC_ILi1EEES7_EEENS5_IJiSH_NS5_IJNS5_IJNSC_ILi0EEEiEEEiEEEEEESM_NS9_10CausalMaskILb1EEENS5_IJNSC_ILi2EEESH_SH_EEENSC_ILb0EEEEENS9_38Sm100FmhaFwdEpilogueTmaWarpspecializedINS_6half_tEfNS5_IJSF_SF_SE_EEESI_NS5_IJSH_S7_EEESR_EENS2_23IndividualTileSchedulerENS2_41Sm100FmhaCtxKernelWarpspecializedScheduleEEEEEvNT_6ParamsE) ;  /* 0xfffffe2402c87950 */ /* 0x000fea0003c3ffff */
        .weak           $__internal_1_$__cuda_sm10x_tcgen05_guardrail_trap_phase_invalid_during_alloc
        .type           $__internal_1_$__cuda_sm10x_tcgen05_guardrail_trap_phase_invalid_during_alloc,@function
        .size           $__internal_1_$__cuda_sm10x_tcgen05_guardrail_trap_phase_invalid_during_alloc,($__internal_2_$__cuda_sm10x_tcgen05_guardrail_trap_unallocated_columns_being_dealloced - $__internal_1_$__cuda_sm10x_tcgen05_guardrail_trap_phase_invalid_during_alloc)
$__internal_1_$__cuda_sm10x_tcgen05_guardrail_trap_phase_invalid_during_alloc:
[----:B------:R-:W-:Y:S05]  /*1d8e0*/  BPT.TRAP 0x1 ;  /* 0x000000040000795c */ /* 0x000fea0000300000 */
[----:B------:R-:W-:-:S04]  /*1d8f0*/  MOV R3, 0x0 ;  /* 0x0000000000037802 */ /* 0x000fc80000000f00 */
[----:B------:R-:W-:Y:S05]  /*1d900*/  RET.REL.NODEC R2 `(_ZN7cutlass13device_kernelINS_4fmha6kernel36Sm100FmhaFwdKernelTmaWarpspecializedIN4cute5tupleIJiiiNS5_IJNS5_IJiiEEEiEEEEEENS1_10collective38Sm100FmhaFwdMainloopTmaWarpspecializedINS_10bfloat16_tEffNS5_IJNS4_1CILi256EEENSC_ILi64EEENSC_ILi128EEEEEENS5_IJiNSC_ILi1EEES7_EEENS5_IJiSH_NS5_IJNS5_IJNSC_ILi0EEEiEEEiEEEEEESM_NS9_10CausalMaskILb1EEENS5_IJNSC_ILi2EEESH_SH_EEENSC_ILb0EEEEENS9_38Sm100FmhaFwdEpilogueTmaWarpspecializedINS_6half_tEfNS5_IJSF_SF_SE_EEESI_NS5_IJSH_S7_EEESR_EENS2_23IndividualTileSchedulerENS2_41Sm100FmhaCtxKernelWarpspecializedScheduleEEEEEvNT_6ParamsE) ;  /* 0xfffffe2402bc7950 */ /* 0x000fea0003c3ffff */
        .weak           $__internal_2_$__cuda_sm10x_tcgen05_guardrail_trap_unallocated_columns_being_dealloced
        .type           $__internal_2_$__cuda_sm10x_tcgen05_guardrail_trap_unallocated_columns_being_dealloced,@function
        .size           $__internal_2_$__cuda_sm10x_tcgen05_guardrail_trap_unallocated_columns_being_dealloced,($__internal_3_$__cuda_sm3x_div_rn_noftz_f32_slowpath - $__internal_2_$__cuda_sm10x_tcgen05_guardrail_trap_unallocated_columns_being_dealloced)
$__internal_2_$__cuda_sm10x_tcgen05_guardrail_trap_unallocated_columns_being_dealloced:
[----:B------:R-:W-:Y:S05]  /*1d910*/  BPT.TRAP 0x1 ;  /* 0x000000040000795c */ /* 0x000fea0000300000 */
[----:B------:R-:W-:-:S04]  /*1d920*/  HFMA2 R3, -RZ, RZ, 0, 0 ;  /* 0x00000000ff037431 */ /* 0x000fc800000001ff */
[----:B------:R-:W-:Y:S05]  /*1d930*/  RET.REL.NODEC R2 `(_ZN7cutlass13device_kernelINS_4fmha6kernel36Sm100FmhaFwdKernelTmaWarpspecializedIN4cute5tupleIJiiiNS5_IJNS5_IJiiEEEiEEEEEENS1_10collective38Sm100FmhaFwdMainloopTmaWarpspecializedINS_10bfloat16_tEffNS5_IJNS4_1CILi256EEENSC_ILi64EEENSC_ILi128EEEEEENS5_IJiNSC_ILi1EEES7_EEENS5_IJiSH_NS5_IJNS5_IJNSC_ILi0EEEiEEEiEEEEEESM_NS9_10CausalMaskILb1EEENS5_IJNSC_ILi2EEESH_SH_EEENSC_ILb0EEEEENS9_38Sm100FmhaFwdEpilogueTmaWarpspecializedINS_6half_tEfNS5_IJSF_SF_SE_EEESI_NS5_IJSH_S7_EEESR_EENS2_23IndividualTileSchedulerENS2_41Sm100FmhaCtxKernelWarpspecializedScheduleEEEEEvNT_6ParamsE) ;  /* 0xfffffe2402b07950 */ /* 0x000fea0003c3ffff */
        .weak           $__internal_3_$__cuda_sm3x_div_rn_noftz_f32_slowpath
        .type           $__internal_3_$__cuda_sm3x_div_rn_noftz_f32_slowpath,@function
        .size           $__internal_3_$__cuda_sm3x_div_rn_noftz_f32_slowpath,(.L_x_496 - $__internal_3_$__cuda_sm3x_div_rn_noftz_f32_slowpath)
$__internal_3_$__cuda_sm3x_div_rn_noftz_f32_slowpath:
[--C-:B------:R-:W-:Y:S01]  /*1d940*/  SHF.R.U32.HI R3, RZ, 0x17, R24.reuse ;  /* 0x00000017ff037819 */ /* 0x100fe20000011618 */
[----:B------:R-:W-:Y:S01]  /*1d950*/  BSSY.RECONVERGENT B1, `(.L_x_480) ;  /* 0x0000065000017945 */ /* 0x000fe20003800200 */
[--C-:B------:R-:W-:Y:S01]  /*1d960*/  SHF.R.U32.HI R8, RZ, 0x17, R33.reuse ;  /* 0x00000017ff087819 */ /* 0x100fe20000011621 */
[----:B------:R-:W-:Y:S01]  /*1d970*/  IMAD.MOV.U32 R7, RZ, RZ, R33 ;  /* 0x000000ffff077224 */ /* 0x000fe200078e0021 */
[----:B------:R-:W-:Y:S01]  /*1d980*/  LOP3.LUT R3, R3, 0xff, RZ, 0xc0, !PT ;  /* 0x000000ff03037812 */ /* 0x000fe200078ec0ff */
[----:B------:R-:W-:Y:S01]  /*1d990*/  IMAD.MOV.U32 R6, RZ, RZ, R24 ;  /* 0x000000ffff067224 */ /* 0x000fe200078e0018 */
[----:B------:R-:W-:-:S03]  /*1d9a0*/  LOP3.LUT R8, R8, 0xff, RZ, 0xc0, !PT ;  /* 0x000000ff08087812 */ /* 0x000fc600078ec0ff */
[----:B------:R-:W-:Y:S02]  /*1d9b0*/  VIADD R0, R3, 0xffffffff ;  /* 0xffffffff03007836 */ /* 0x000fe40000000000 */
[----:B------:R-:W-:-:S03]  /*1d9c0*/  VIADD R5, R8, 0xffffffff ;  /* 0xffffffff08057836 */ /* 0x000fc60000000000 */
[----:B------:R-:W-:-:S04]  /*1d9d0*/  ISETP.GT.U32.AND P0, PT, R0, 0xfd, PT ;  /* 0x000000fd0000780c */ /* 0x000fc80003f04070 */
[----:B------:R-:W-:-:S13]  /*1d9e0*/  ISETP.GT.U32.OR P0, PT, R5, 0xfd, P0 ;  /* 0x000000fd0500780c */ /* 0x000fda0000704470 */
[----:B------:R-:W-:Y:S01]  /*1d9f0*/  @!P0 IMAD.MOV.U32 R10, RZ, RZ, RZ ;  /* 0x000000ffff0a8224 */ /* 0x000fe200078e00ff */
[----:B------:R-:W-:Y:S06]  /*1da00*/  @!P0 BRA `(.L_x_481) ;  /* 0x00000000005c8947 */ /* 0x000fec0003800000 */
[----:B------:R-:W-:Y:S02]  /*1da10*/  FSETP.GTU.FTZ.AND P1, PT, |R33|, +INF , PT ;  /* 0x7f8000002100780b */ /* 0x000fe40003f3c200 */
[----:B------:R-:W-:-:S04]  /*1da20*/  FSETP.GTU.FTZ.AND P0, PT, |R24|, +INF , PT ;  /* 0x7f8000001800780b */ /* 0x000fc80003f1c200 */
[----:B------:R-:W-:-:S13]  /*1da30*/  PLOP3.LUT P0, PT, P1, P0, PT, 0xf8, 0x8f ;  /* 0x00000000008f781c */ /* 0x000fda0000f01f70 */
[----:B------:R-:W-:Y:S05]  /*1da40*/  @P0 BRA `(.L_x_482) ;  /* 0x0000000400500947 */ /* 0x000fea0003800000 */
[----:B------:R-:W-:-:S13]  /*1da50*/  LOP3.LUT P0, RZ, R6, 0x7fffffff, R7, 0xc8, !PT ;  /* 0x7fffffff06ff7812 */ /* 0x000fda000780c807 */
[----:B------:R-:W-:Y:S05]  /*1da60*/  @!P0 BRA `(.L_x_483) ;  /* 0x0000000400408947 */ /* 0x000fea0003800000 */
[C---:B------:R-:W-:Y:S02]  /*1da70*/  FSETP.NEU.FTZ.AND P0, PT, |R33|.reuse, +INF , PT ;  /* 0x7f8000002100780b */ /* 0x040fe40003f1d200 */
[----:B------:R-:W-:Y:S02]  /*1da80*/  FSETP.NEU.FTZ.AND P1, PT, |R24|, +INF , PT ;  /* 0x7f8000001800780b */ /* 0x000fe40003f3d200 */
[----:B------:R-:W-:-:S11]  /*1da90*/  FSETP.NEU.FTZ.AND P2, PT, |R33|, +INF , PT ;  /* 0x7f8000002100780b */ /* 0x000fd60003f5d200 */
[----:B------:R-:W-:Y:S05]  /*1daa0*/  @!P1 BRA !P0, `(.L_x_483) ;  /* 0x0000000400309947 */ /* 0x000fea0004000000 */
[----:B------:R-:W-:-:S04]  /*1dab0*/  LOP3.LUT P0, RZ, R7, 0x7fffffff, RZ, 0xc0, !PT ;  /* 0x7fffffff07ff7812 */ /* 0x000fc8000780c0ff */
[----:B------:R-:W-:-:S13]  /*1dac0*/  PLOP3.LUT P0, PT, P1, P0, PT, 0x2f, 0xf2 ;  /* 0x0000000000f2781c */ /* 0x000fda0000f00577 */
[----:B------:R-:W-:Y:S05]  /*1dad0*/  @P0 BRA `(.L_x_484) ;  /* 0x00000004001c0947 */ /* 0x000fea0003800000 */
[----:B------:R-:W-:-:S04]  /*1dae0*/  LOP3.LUT P0, RZ, R6, 0x7fffffff, RZ, 0xc0, !PT ;  /* 0x7fffffff06ff7812 */ /* 0x000fc8000780c0ff */
[----:B------:R-:W-:-:S13]  /*1daf0*/  PLOP3.LUT P0, PT, P2, P0, PT, 0x2f, 0xf2 ;  /* 0x0000000000f2781c */ /* 0x000fda0001700577 */
[----:B------:R-:W-:Y:S05]  /*1db00*/  @P0 BRA `(.L_x_485) ;  /* 0x0000000400040947 */ /* 0x000fea0003800000 */
[----:B------:R-:W-:Y:S02]  /*1db10*/  ISETP.GE.AND P1, PT, R5, RZ, PT ;  /* 0x000000ff0500720c */ /* 0x000fe40003f26270 */
[----:B------:R-:W-:-:S11]  /*1db20*/  ISETP.GE.AND P0, PT, R0, RZ, PT ;  /* 0x000000ff0000720c */ /* 0x000fd60003f06270 */
[----:B------:R-:W-:Y:S01]  /*1db30*/  @P1 MOV R10, RZ ;  /* 0x000000ff000a1202 */ /* 0x000fe20000000f00 */
[----:B------:R-:W-:Y:S01]  /*1db40*/  @!P1 FFMA R7, R33, 1.84467440737095516160e+19, RZ ;  /* 0x5f80000021079823 */ /* 0x000fe200000000ff */
[----:B------:R-:W-:Y:S01]  /*1db50*/  @!P1 MOV R10, 0xffffffc0 ;  /* 0xffffffc0000a9802 */ /* 0x000fe20000000f00 */
[----:B------:R-:W-:-:S03]  /*1db60*/  @!P0 FFMA R6, R24, 1.84467440737095516160e+19, RZ ;  /* 0x5f80000018068823 */ /* 0x000fc600000000ff */
[----:B------:R-:W-:-:S07]  /*1db70*/  @!P0 IADD3 R10, PT, PT, R10, 0x40, RZ ;  /* 0x000000400a0a8810 */ /* 0x000fce0007ffe0ff */
.L_x_481:
[----:B------:R-:W-:Y:S01]  /*1db80*/  LEA R11, R3, 0xc0800000, 0x17 ;  /* 0xc0800000030b7811 */ /* 0x000fe200078eb8ff */
[----:B------:R-:W-:Y:S01]  /*1db90*/  BSSY.RECONVERGENT B0, `(.L_x_486) ;  /* 0x0000036000007945 */ /* 0x000fe20003800200 */
[----:B------:R-:W-:Y:S02]  /*1dba0*/  IADD3 R8, PT, PT, R8, -0x7f, RZ ;  /* 0xffffff8108087810 */ /* 0x000fe40007ffe0ff */
[----:B------:R-:W-:-:S03]  /*1dbb0*/  IADD3 R11, PT, PT, -R11, R6, RZ ;  /* 0x000000060b0b7210 */ /* 0x000fc60007ffe1ff */
[----:B------:R-:W-:Y:S01]  /*1dbc0*/  IMAD R9, R8, -0x800000, R7 ;  /* 0xff80000008097824 */ /* 0x000fe200078e0207 */
[----:B------:R-:W1:Y:S01]  /*1dbd0*/  MUFU.RCP R5, R11 ;  /* 0x0000000b00057308 */ /* 0x000e620000001000 */
[----:B------:R-:W-:-:S04]  /*1dbe0*/  FADD.FTZ R6, -R11, -RZ ;  /* 0x800000ff0b067221 */ /* 0x000fc80000010100 */
[----:B-1----:R-:W-:-:S04]  /*1dbf0*/  FFMA R0, R5, R6, 1 ;  /* 0x3f80000005007423 */ /* 0x002fc80000000006 */
[----:B------:R-:W-:-:S04]  /*1dc00*/  FFMA R0, R5, R0, R5 ;  /* 0x0000000005007223 */ /* 0x000fc80000000005 */
[----:B------:R-:W-:-:S04]  /*1dc10*/  FFMA R7, R9, R0, RZ ;  /* 0x0000000009077223 */ /* 0x000fc800000000ff */
[----:B------:R-:W-:-:S04]  /*1dc20*/  FFMA R5, R6, R7, R9 ;  /* 0x0000000706057223 */ /* 0x000fc80000000009 */
[----:B------:R-:W-:-:S04]  /*1dc30*/  FFMA R5, R0, R5, R7 ;  /* 0x0000000500057223 */ /* 0x000fc80000000007 */
[----:B------:R-:W-:Y:S01]  /*1dc40*/  FFMA R6, R6, R5, R9 ;  /* 0x0000000506067223 */ /* 0x000fe20000000009 */
[----:B------:R-:W-:-:S03]  /*1dc50*/  IADD3 R9, PT, PT, R8, 0x7f, -R3 ;  /* 0x0000007f08097810 */ /* 0x000fc60007ffe803 */
[----:B------:R-:W-:Y:S01]  /*1dc60*/  FFMA R7, R0, R6, R5 ;  /* 0x0000000600077223 */ /* 0x000fe20000000005 */
[----:B------:R-:W-:-:S04]  /*1dc70*/  IADD3 R10, PT, PT, R9, R10, RZ ;  /* 0x0000000a090a7210 */ /* 0x000fc80007ffe0ff */
[----:B------:R-:W-:-:S04]  /*1dc80*/  SHF.R.U32.HI R3, RZ, 0x17, R7 ;  /* 0x00000017ff037819 */ /* 0x000fc80000011607 */
[----:B------:R-:W-:-:S04]  /*1dc90*/  LOP3.LUT R3, R3, 0xff, RZ, 0xc0, !PT ;  /* 0x000000ff03037812 */ /* 0x000fc800078ec0ff */
[----:B------:R-:W-:-:S04]  /*1dca0*/  IADD3 R3, PT, PT, R3, R10, RZ ;  /* 0x0000000a03037210 */ /* 0x000fc80007ffe0ff */
[----:B------:R-:W-:-:S04]  /*1dcb0*/  IADD3 R8, PT, PT, R3, -0x1, RZ ;  /* 0xffffffff03087810 */ /* 0x000fc80007ffe0ff */
[----:B------:R-:W-:-:S13]  /*1dcc0*/  ISETP.GE.U32.AND P0, PT, R8, 0xfe, PT ;  /* 0x000000fe0800780c */ /* 0x000fda0003f06070 */
[----:B------:R-:W-:Y:S05]  /*1dcd0*/  @!P0 BRA `(.L_x_487) ;  /* 0x0000000000808947 */ /* 0x000fea0003800000 */
[----:B------:R-:W-:-:S13]  /*1dce0*/  ISETP.GT.AND P0, PT, R3, 0xfe, PT ;  /* 0x000000fe0300780c */ /* 0x000fda0003f04270 */
[----:B------:R-:W-:Y:S05]  /*1dcf0*/  @P0 BRA `(.L_x_488) ;  /* 0x00000000006c0947 */ /* 0x000fea0003800000 */
[----:B------:R-:W-:-:S13]  /*1dd00*/  ISETP.GE.AND P0, PT, R3, 0x1, PT ;  /* 0x000000010300780c */ /* 0x000fda0003f06270 */
[----:B------:R-:W-:Y:S05]  /*1dd10*/  @P0 BRA `(.L_x_489) ;  /* 0x0000000000740947 */ /* 0x000fea0003800000 */
[----:B------:R-:W-:Y:S02]  /*1dd20*/  ISETP.GE.AND P0, PT, R3, -0x18, PT ;  /* 0xffffffe80300780c */ /* 0x000fe40003f06270 */
[----:B------:R-:W-:-:S11]  /*1dd30*/  LOP3.LUT R7, R7, 0x80000000, RZ, 0xc0, !PT ;  /* 0x8000000007077812 */ /* 0x000fd600078ec0ff */
[----:B------:R-:W-:Y:S05]  /*1dd40*/  @!P0 BRA `(.L_x_489) ;  /* 0x0000000000688947 */ /* 0x000fea0003800000 */
[CCC-:B------:R-:W-:Y:S01]  /*1dd50*/  FFMA.RZ R8, R0.reuse, R6.reuse, R5.reuse ;  /* 0x0000000600087223 */ /* 0x1c0fe2000000c005 */
[CCC-:B------:R-:W-:Y:S01]  /*1dd60*/  FFMA.RP R9, R0.reuse, R6.reuse, R5.reuse ;  /* 0x0000000600097223 */ /* 0x1c0fe20000008005 */
[----:B------:R-:W-:Y:S01]  /*1dd70*/  FFMA.RM R6, R0, R6, R5 ;  /* 0x0000000600067223 */ /* 0x000fe20000004005 */
[C---:B------:R-:W-:Y:S01]  /*1dd80*/  VIADD R0, R3.reuse, 0x20 ;  /* 0x0000002003007836 */ /* 0x040fe20000000000 */
[C---:B------:R-:W-:Y:S02]  /*1dd90*/  ISETP.NE.AND P0, PT, R3.reuse, RZ, PT ;  /* 0x000000ff0300720c */ /* 0x040fe40003f05270 */
[----:B------:R-:W-:Y:S02]  /*1dda0*/  LOP3.LUT R8, R8, 0x7fffff, RZ, 0xc0, !PT ;  /* 0x007fffff08087812 */ /* 0x000fe400078ec0ff */
[----:B------:R-:W-:Y:S01]  /*1ddb0*/  ISETP.NE.AND P1, PT, R3, RZ, PT ;  /* 0x000000ff0300720c */ /* 0x000fe20003f25270 */
[----:B------:R-:W-:Y:S01]  /*1ddc0*/  IMAD.MOV R3, RZ, RZ, -R3 ;  /* 0x000000ffff037224 */ /* 0x000fe200078e0a03 */
[----:B------:R-:W-:-:S02]  /*1ddd0*/  LOP3.LUT R5, R8, 0x800000, RZ, 0xfc, !PT ;  /* 0x0080000008057812 */ /* 0x000fc400078efcff */
[----:B------:R-:W-:Y:S02]  /*1dde0*/  FSETP.NEU.FTZ.AND P2, PT, R9, R6, PT ;  /* 0x000000060900720b */ /* 0x000fe40003f5d000 */
[----:B------:R-:W-:Y:S02]  /*1ddf0*/  SHF.L.U32 R0, R5, R0, RZ ;  /* 0x0000000005007219 */ /* 0x000fe400000006ff */
[----:B------:R-:W-:Y:S02]  /*1de00*/  SEL R6, R3, RZ, P0 ;  /* 0x000000ff03067207 */ /* 0x000fe40000000000 */
[----:B------:R-:W-:Y:S02]  /*1de10*/  ISETP.NE.AND P1, PT, R0, RZ, P1 ;  /* 0x000000ff0000720c */ /* 0x000fe40000f25270 */
[----:B------:R-:W-:Y:S02]  /*1de20*/  SHF.R.U32.HI R5, RZ, R6, R5 ;  /* 0x00000006ff057219 */ /* 0x000fe40000011605 */
[----:B------:R-:W-:-:S02]  /*1de30*/  PLOP3.LUT P1, PT, P2, P1, PT, 0xf8, 0x8f ;  /* 0x00000000008f781c */ /* 0x000fc40001723f70 */
[----:B------:R-:W-:Y:S02]  /*1de40*/  SHF.R.U32.HI R3, RZ, 0x1, R5 ;  /* 0x00000001ff037819 */ /* 0x000fe40000011605 */
[----:B------:R-:W-:-:S04]  /*1de50*/  SEL R0, RZ, 0x1, !P1 ;  /* 0x00000001ff007807 */ /* 0x000fc80004800000 */
[----:B------:R-:W-:-:S04]  /*1de60*/  LOP3.LUT R0, R0, 0x1, R3, 0xf8, !PT ;  /* 0x0000000100007812 */ /* 0x000fc800078ef803 */
[----:B------:R-:W-:-:S05]  /*1de70*/  LOP3.LUT R0, R0, R5, RZ, 0xc0, !PT ;  /* 0x0000000500007212 */ /* 0x000fca00078ec0ff */
[----:B------:R-:W-:-:S05]  /*1de80*/  IMAD.IADD R0, R3, 0x1, R0 ;  /* 0x0000000103007824 */ /* 0x000fca00078e0200 */
[----:B------:R-:W-:Y:S01]  /*1de90*/  LOP3.LUT R7, R0, R7, RZ, 0xfc, !PT ;  /* 0x0000000700077212 */ /* 0x000fe200078efcff */
[----:B------:R-:W-:Y:S05]  /*1dea0*/  BRA `(.L_x_489) ;  /* 0x0000000000107947 */ /* 0x000fea0003800000 */
.L_x_488:
[----:B------:R-:W-:-:S04]  /*1deb0*/  LOP3.LUT R7, R7, 0x80000000, RZ, 0xc0, !PT ;  /* 0x8000000007077812 */ /* 0x000fc800078ec0ff */
[----:B------:R-:W-:Y:S01]  /*1dec0*/  LOP3.LUT R7, R7, 0x7f800000, RZ, 0xfc, !PT ;  /* 0x7f80000007077812 */ /* 0x000fe200078efcff */
[----:B------:R-:W-:Y:S05]  /*1ded0*/  BRA `(.L_x_489) ;  /* 0x0000000000047947 */ /* 0x000fea0003800000 */
.L_x_487:
[----:B------:R-:W-:Y:S02]  /*1dee0*/  LEA R7, R10, R7, 0x17 ;  /* 0x000000070a077211 */ /* 0x000fe400078eb8ff */
.L_x_489:
[----:B------:R-:W-:Y:S05]  /*1def0*/  BSYNC.RECONVERGENT B0 ;  /* 0x0000000000007941 */ /* 0x000fea0003800200 */
.L_x_486:
[----:B------:R-:W-:Y:S01]  /*1df00*/  MOV R0, R7 ;  /* 0x0000000700007202 */ /* 0x000fe20000000f00 */
[----:B------:R-:W-:Y:S05]  /*1df10*/  BRA `(.L_x_490) ;  /* 0x0000000000207947 */ /* 0x000fea0003800000 */
.L_x_485:
[----:B------:R-:W-:-:S04]  /*1df20*/  LOP3.LUT R6, R6, 0x80000000, R7, 0x48, !PT ;  /* 0x8000000006067812 */ /* 0x000fc800078e4807 */
[----:B------:R-:W-:Y:S01]  /*1df30*/  LOP3.LUT R0, R6, 0x7f800000, RZ, 0xfc, !PT ;  /* 0x7f80000006007812 */ /* 0x000fe200078efcff */
[----:B------:R-:W-:Y:S05]  /*1df40*/  BRA `(.L_x_490) ;  /* 0x0000000000147947 */ /* 0x000fea0003800000 */
.L_x_484:
[----:B------:R-:W-:Y:S01]  /*1df50*/  LOP3.LUT R0, R6, 0x80000000, R7, 0x48, !PT ;  /* 0x8000000006007812 */ /* 0x000fe200078e4807 */
[----:B------:R-:W-:Y:S05]  /*1df60*/  BRA `(.L_x_490) ;  /* 0x00000000000c7947 */ /* 0x000fea0003800000 */
.L_x_483:
[----:B------:R-:W1:Y:S01]  /*1df70*/  MUFU.RSQ R0, -QNAN ;  /* 0xffc0000000007908 */ /* 0x000e620000001400 */
[----:B------:R-:W-:Y:S05]  /*1df80*/  BRA `(.L_x_490) ;  /* 0x0000000000047947 */ /* 0x000fea0003800000 */
.L_x_482:
[----:B------:R-:W-:-:S07]  /*1df90*/  FADD.FTZ R0, R33, R24 ;  /* 0x0000001821007221 */ /* 0x000fce0000010000 */
.L_x_490:
[----:B------:R-:W-:Y:S05]  /*1dfa0*/  BSYNC.RECONVERGENT B1 ;  /* 0x0000000000017941 */ /* 0x000fea0003800200 */
.L_x_480:
[----:B------:R-:W-:-:S04]  /*1dfb0*/  HFMA2 R5, -RZ, RZ, 0, 0 ;  /* 0x00000000ff057431 */ /* 0x000fc800000001ff */
[----:B-1----:R-:W-:Y:S05]  /*1dfc0*/  RET.REL.NODEC R4 `(_ZN7cutlass13device_kernelINS_4fmha6kernel36Sm100FmhaFwdKernelTmaWarpspecializedIN4cute5tupleIJiiiNS5_IJNS5_IJiiEEEiEEEEEENS1_10collective38Sm100FmhaFwdMainloopTmaWarpspecializedINS_10bfloat16_tEffNS5_IJNS4_1CILi256EEENSC_ILi64EEENSC_ILi128EEEEEENS5_IJiNSC_ILi1EEES7_EEENS5_IJiSH_NS5_IJNS5_IJNSC_ILi0EEEiEEEiEEEEEESM_NS9_10CausalMaskILb1EEENS5_IJNSC_ILi2EEESH_SH_EEENSC_ILb0EEEEENS9_38Sm100FmhaFwdEpilogueTmaWarpspecializedINS_6half_tEfNS5_IJSF_SF_SE_EEESI_NS5_IJSH_S7_EEESR_EENS2_23IndividualTileSchedulerENS2_41Sm100FmhaCtxKernelWarpspecializedScheduleEEEEEvNT_6ParamsE) ;  /* 0xfffffe20040c7950 */ /* 0x002fea0003c3ffff */
.L_x_491:
[----:B------:R-:W-:-:S00]  /*1dfd0*/  BRA `(.L_x_491) ;  /* 0xfffffffc00fc7947 */ /* 0x000fc0000383ffff */
[----:B------:R-:W-:-:S00]  /*1dfe0*/  NOP ;  /* 0x0000000000007918 */ /* 0x000fc00000000000 */
        /* <DEDUP_REMOVED lines=9> */
.L_x_496:


//--------------------- .nv.global.init           --------------------------
	.section	.nv.global.init,"aw",@progbits
.nv.global.init:
	.type		$str$23,@object
	.size		$str$23,($str$37 - $str$23)
$str$23:
        /*0000*/ 	.byte	0x0a, 0x00
	.type		$str$37,@object
	.size		$str$37,($str$32 - $str$37)
$str$37:
        /*0002*/ 	.byte	0x3a, 0x00
	.type		$str$32,@object
	.size		$str$32,($str$29 - $str$32)
$str$32:
        /*0004*/ 	.byte	0x5f, 0x00
	.type		$str$29,@object
	.size		$str$29,($str$28 - $str$29)
$str$29:
        /*0006*/ 	.byte	0x25, 0x64, 0x00
	.type		$str$28,@object
	.size		$str$28,($str$30 - $str$28)
$str$28:
        /*0009*/ 	.byte	0x25, 0x63, 0x00
	.type		$str$30,@object
	.size		$str$30,($str$31 - $str$30)
$str$30:
        /*000c*/ 	.byte	0x25, 0x73, 0x00
	.type		$str$31,@object
	.size		$str$31,($str$35 - $str$31)
$str$31:
        /*000f*/ 	.byte	0x20, 0x6f, 0x20, 0x00
	.type		$str$35,@object
	.size		$str$35,($str$22 - $str$35)
$str$35:
        /*0013*/ 	.byte	0x70, 0x74, 0x72, 0x5b, 0x00
	.type		$str$22,@object
	.size		$str$22,($str$34 - $str$22)
$str$22:
        /*0018*/ 	.byte	0x73, 0x4f, 0x3a, 0x20, 0x00
	.type		$str$34,@object
	.size		$str$34,($str$36 - $str$34)
$str$34:
        /*001d*/ 	.byte	0x73, 0x6d, 0x65, 0x6d, 0x5f, 0x00
	.type		$str$36,@object
	.size		$str$36,($str$33 - $str$36)
$str$36:
        /*0023*/ 	.byte	0x62, 0x5d, 0x28, 0x25, 0x70, 0x29, 0x00
	.type		$str$33,@object
	.size		$str$33,($str$27 - $str$33)
$str$33:
        /*002a*/ 	.byte	0x53, 0x77, 0x3c, 0x25, 0x64, 0x2c, 0x25, 0x64, 0x2c, 0x25, 0x64, 0x3e, 0x00
	.type		$str$27,@object
	.size		$str$27,($str$26 - $str$27)
$str$27:
        /*0037*/ 	.byte	0x2f, 0x74, 0x6d, 0x70, 0x2f, 0x63, 0x75, 0x74, 0x6c, 0x61, 0x73, 0x73, 0x5f, 0x73, 0x77, 0x65
        /*0047*/ 	.byte	0x65, 0x70, 0x5f, 0x73, 0x72, 0x63, 0x2f, 0x69, 0x6e, 0x63, 0x6c, 0x75, 0x64, 0x65, 0x2f, 0x63
        /*0057*/ 	.byte	0x75, 0x74, 0x65, 0x2f, 0x61, 0x74, 0x6f, 0x6d, 0x2f, 0x63, 0x6f, 0x70, 0x79, 0x5f, 0x74, 0x72
        /*0067*/ 	.byte	0x61, 0x69, 0x74, 0x73, 0x5f, 0x73, 0x6d, 0x31, 0x30, 0x30, 0x2e, 0x68, 0x70, 0x70, 0x00
	.type		$str$26,@object
	.size		$str$26,(__unnamed_4 - $str$26)
$str$26:
        /*0076*/ 	.byte	0x28, 0x28, 0x75, 0x69, 0x6e, 0x74, 0x33, 0x32, 0x5f, 0x74, 0x28, 0x74, 0x68, 0x72, 0x65, 0x61
        /*0086*/ 	.byte	0x64, 0x49, 0x64, 0x78, 0x2e, 0x78, 0x29, 0x20, 0x2f, 0x20, 0x33, 0x32, 0x29, 0x20, 0x25, 0x20
        /*0096*/ 	.byte	0x34, 0x29, 0x20, 0x3d, 0x3d, 0x20, 0x28, 0x28, 0x28, 0x74, 0x6d, 0x65, 0x6d, 0x5f, 0x61, 0x64
        /*00a6*/ 	.byte	0x64, 0x72, 0x20, 0x3e, 0x3e, 0x20, 0x31, 0x36, 0x29, 0x20, 0x2f, 0x20, 0x33, 0x32, 0x29, 0x20
        /*00b6*/ 	.byte	0x25, 0x20, 0x34, 0x29, 0x00
	.type		__unnamed_4,@object
	.size		__unnamed_4,(__unnamed_1 - __unnamed_4)
__unnamed_4:
        /*00bb*/ 	.byte	0x63, 0x6f, 0x6e, 0x73, 0x74, 0x65, 0x78, 0x70, 0x72, 0x20, 0x76, 0x6f, 0x69, 0x64, 0x20, 0x63
        /* <DEDUP_REMOVED lines=36> */
        /*030b*/ 	.byte	0x30, 0x3e, 0x3e, 0x3e, 0x3e, 0x5d, 0x00
	.type		__unnamed_1,@object
	.size		__unnamed_1,(__unnamed_5 - __unnamed_1)
__unnamed_1:
        /* <DEDUP_REMOVED lines=37> */
        /*0562*/ 	.byte	0x3a, 0x43, 0x3c, 0x30, 0x3e, 0x3e, 0x3e, 0x3e, 0x5d, 0x00
	.type		__unnamed_5,@object
	.size		__unnamed_5,(__unnamed_6 - __unnamed_5)
__unnamed_5:
        /* <DEDUP_REMOVED lines=38> */
	.type		__unnamed_6,@object
	.size		__unnamed_6,(__unnamed_7 - __unnamed_6)
__unnamed_6:
        /* <DEDUP_REMOVED lines=37> */
        /*0a16*/ 	.byte	0x74, 0x65, 0x3a, 0x3a, 0x43, 0x3c, 0x30, 0x3e, 0x3e, 0x3e, 0x3e, 0x5d, 0x00
	.type		__unnamed_7,@object
	.size		__unnamed_7,(__unnamed_2 - __unnamed_7)
__unnamed_7:
        /* <DEDUP_REMOVED lines=37> */
        /*0c73*/ 	.byte	0x63, 0x75, 0x74, 0x65, 0x3a, 0x3a, 0x43, 0x3c, 0x30, 0x3e, 0x3e, 0x3e, 0x3e, 0x5d, 0x00
	.type		__unnamed_2,@object
	.size		__unnamed_2,(__unnamed_3 - __unnamed_2)
__unnamed_2:
        /* <DEDUP_REMOVED lines=38> */
	.type		__unnamed_3,@object
	.size		__unnamed_3,(.L_3 - __unnamed_3)
__unnamed_3:
        /* <DEDUP_REMOVED lines=38> */
        /*1142*/ 	.byte	0x3e, 0x3e, 0x5d, 0x00
.L_3:


//--------------------- .nv.shared._ZN7cutlass13device_kernelINS_4fmha6kernel36Sm100FmhaFwdKernelTmaWarpspecializedIN4cute5tupleIJiiiNS5_IJNS5_IJiiEEEiEEEEEENS1_10collective38Sm100FmhaFwdMainloopTmaWarpspecializedINS_10bfloat16_tEffNS5_IJNS4_1CILi256EEENSC_ILi64EEENSC_ILi128EEEEEENS5_IJiNSC_ILi1EEES7_EEENS5_IJiSH_NS5_IJNS5_IJNSC_ILi0EEEiEEEiEEEEEESM_NS9_10CausalMaskILb1EEENS5_IJNSC_ILi2EEESH_SH_EEENSC_ILb0EEEEENS9_38Sm100FmhaFwdEpilogueTmaWarpspecializedINS_6half_tEfNS5_IJSF_SF_SE_EEESI_NS5_IJSH_S7_EEESR_EENS2_23IndividualTileSchedulerENS2_41Sm100FmhaCtxKernelWarpspecializedScheduleEEEEEvNT_6ParamsE --------------------------
	.section	.nv.shared._ZN7cutlass13device_kernelINS_4fmha6kernel36Sm100FmhaFwdKernelTmaWarpspecializedIN4cute5tupleIJiiiNS5_IJNS5_IJiiEEEiEEEEEENS1_10collective38Sm100FmhaFwdMainloopTmaWarpspecializedINS_10bfloat16_tEffNS5_IJNS4_1CILi256EEENSC_ILi64EEENSC_ILi128EEEEEENS5_IJiNSC_ILi1EEES7_EEENS5_IJiSH_NS5_IJNS5_IJNSC_ILi0EEEiEEEiEEEEEESM_NS9_10CausalMaskILb1EEENS5_IJNSC_ILi2EEESH_SH_EEENSC_ILb0EEEEENS9_38Sm100FmhaFwdEpilogueTmaWarpspecializedINS_6half_tEfNS5_IJSF_SF_SE_EEESI_NS5_IJSH_S7_EEESR_EENS2_23IndividualTileSchedulerENS2_41Sm100FmhaCtxKernelWarpspecializedScheduleEEEEEvNT_6ParamsE,"aw",@nobits
	.sectionflags	@""
	.align	16
	.zero		1024


//--------------------- .nv.shared.reserved.0     --------------------------
	.section	.nv.shared.reserved.0,"aw",@nobits
	.weak		__nv_reservedSMEM_offset_0_alias
	.size		__nv_reservedSMEM_offset_0_alias, 0, 64
	.other		__nv_reservedSMEM_offset_0_alias,@"STO_CUDA_RESERVED_SHARED STV_DEFAULT"
__nv_reservedSMEM_offset_0_alias:
	.zero		0
.nv.shared.reserved.0:
	.zero		64
	.weak		__nv_reservedSMEM_tcgen05_partition
	.type		__nv_reservedSMEM_tcgen05_partition,@object
	.size		__nv_reservedSMEM_tcgen05_partition,(.L_0 - __nv_reservedSMEM_tcgen05_partition)
__nv_reservedSMEM_tcgen05_partition:
	.zero		32
.L_0:


//--------------------- .nv.global                --------------------------
	.section	.nv.global,"aw",@nobits
.nv.global:
	.type		_ZN39_INTERNAL_5a848cc4_4_k_cu_a9144530_27024cute1_E,@object
	.size		_ZN39_INTERNAL_5a848cc4_4_k_cu_a9144530_27024cute1_E,(_ZN39_INTERNAL_5a848cc4_4_k_cu_a9144530_27024cuda3std3__45__cpo6cbeginE - _ZN39_INTERNAL_5a848cc4_4_k_cu_a9144530_27024cute1_E)
_ZN39_INTERNAL_5a848cc4_4_k_cu_a9144530_27024cute1_E:
	.zero		1
	.type		_ZN39_INTERNAL_5a848cc4_4_k_cu_a9144530_27024cuda3std3__45__cpo6cbeginE,@object
	.size		_ZN39_INTERNAL_5a848cc4_4_k_cu_a9144530_27024cuda3std3__45__cpo6cbeginE,(_ZN39_INTERNAL_5a848cc4_4_k_cu_a9144530_27024cuda3std3__48in_placeE - _ZN39_INTERNAL_5a848cc4_4_k_cu_a9144530_27024cuda3std3__45__cpo6cbeginE)
_ZN39_INTERNAL_5a848cc4_4_k_cu_a9144530_27024cuda3std3__45__cpo6cbeginE:
	.zero		1
	.type		_ZN39_INTERNAL_5a848cc4_4_k_cu_a9144530_27024cuda3std3__48in_placeE,@object
	.size		_ZN39_INTERNAL_5a848cc4_4_k_cu_a9144530_27024cuda3std3__48in_placeE,(_ZN39_INTERNAL_5a848cc4_4_k_cu_a9144530_27024cuda3std6ranges3__45__cpo9iter_moveE - _ZN39_INTERNAL_5a848cc4_4_k_cu_a9144530_27024cuda3std3__48in_placeE)
_ZN39_INTERNAL_5a848cc4_4_k_cu_a9144530_27024cuda3std3__48in_placeE:
	.zero		1
	.type		_ZN39_INTERNAL_5a848cc4_4_k_cu_a9144530_27024cuda3std6ranges3__45__cpo9iter_moveE,@object
	.size		_ZN39_INTERNAL_5a848cc4_4_k_cu_a9144530_27024cuda3std6ranges3__45__cpo9iter_moveE,(_ZN39_INTERNAL_5a848cc4_4_k_cu_a9144530_27024cuda3std3__45__cpo5beginE - _ZN39_INTERNAL_5a848cc4_4_k_cu_a9144530_27024cuda3std6ranges3__45__cpo9iter_moveE)
_ZN39_INTERNAL_5a848cc4_4_k_cu_a9144530_27024cuda3std6ranges3__45__cpo9iter_moveE:
	.zero		1
	.type		_ZN39_INTERNAL_5a848cc4_4_k_cu_a9144530_27024cuda3std3__45__cpo5beginE,@object
	.size		_ZN39_INTERNAL_5a848cc4_4_k_cu_a9144530_27024cuda3std3__45__cpo5beginE,(_ZN39_INTERNAL_5a848cc4_4_k_cu_a9144530_27024cuda3std3__441_GLOBAL__N__5a848cc4_4_k_cu_a9144530_27026ignoreE - _ZN39_INTERNAL_5a848cc4_4_k_cu_a9144530_27024cuda3std3__45__cpo5beginE)
_ZN39_INTERNAL_5a848cc4_4_k_cu_a9144530_27024cuda3std3__45__cpo5beginE:
	.zero		1
	.type		_ZN39_INTERNAL_5a848cc4_4_k_cu_a9144530_27024cuda3std3__441_GLOBAL__N__5a848cc4_4_k_cu_a9144530_27026ignoreE,@object
	.size		_ZN39_INTERNAL_5a848cc4_4_k_cu_a9144530_27024cuda3std3__441_GLOBAL__N__5a848cc4_4_k_cu_a9144530_27026ignoreE,(_ZN39_INTERNAL_5a848cc4_4_k_cu_a9144530_27024cute7productE - _ZN39_INTERNAL_5a848cc4_4_k_cu_a9144530_27024cuda3std3__441_GLOBAL__N__5a848cc4_4_k_cu_a9144530_27026ignoreE)
_ZN39_INTERNAL_5a848cc4_4_k_cu_a9144530_27024cuda3std3__441_GLOBAL__N__5a848cc4_4_k_cu_a9144530_27026ignoreE:
	.zero		1
	.type		_ZN39_INTERNAL_5a848cc4_4_k_cu_a9144530_27024cute7productE,@object
	.size		_ZN39_INTERNAL_5a848cc4_4_k_cu_a9144530_27024cute7productE,(_ZN39_INTERNAL_5a848cc4_4_k_cu_a9144530_27024cuda3std3__45__cpo3endE - _ZN39_INTERNAL_5a848cc4_4_k_cu_a9144530_27024cute7productE)
_ZN39_INTERNAL_5a848cc4_4_k_cu_a9144530_27024cute7productE:
	.zero		1
	.type		_ZN39_INTERNAL_5a848cc4_4_k_cu_a9144530_27024cuda3std3__45__cpo3endE,@object
	.size		_ZN39_INTERNAL_5a848cc4_4_k_cu_a9144530_27024cuda3std3__45__cpo3endE,(_ZN39_INTERNAL_5a848cc4_4_k_cu_a9144530_27024cuda3std3__419piecewise_constructE - _ZN39_INTERNAL_5a848cc4_4_k_cu_a9144530_27024cuda3std3__45__cpo3endE)
_ZN39_INTERNAL_5a848cc4_4_k_cu_a9144530_27024cuda3std3__45__cpo3endE:
	.zero		1
	.type		_ZN39_INTERNAL_5a848cc4_4_k_cu_a9144530_27024cuda3std3__419piecewise_constructE,@object
	.size		_ZN39_INTERNAL_5a848cc4_4_k_cu_a9144530_27024cuda3std3__419piecewise_constructE,(_ZN39_INTERNAL_5a848cc4_4_k_cu_a9144530_27024cuda3std3__45__cpo4cendE - _ZN39_INTERNAL_5a848cc4_4_k_cu_a9144530_27024cuda3std3__419piecewise_constructE)
_ZN39_INTERNAL_5a848cc4_4_k_cu_a9144530_27024cuda3std3__419piecewise_constructE:
	.zero		1
	.type		_ZN39_INTERNAL_5a848cc4_4_k_cu_a9144530_27024cuda3std3__45__cpo4cendE,@object
	.size		_ZN39_INTERNAL_5a848cc4_4_k_cu_a9144530_27024cuda3std3__45__cpo4cendE,(_ZN39_INTERNAL_5a848cc4_4_k_cu_a9144530_27024cuda3std6ranges3__45__cpo4swapE - _ZN39_INTERNAL_5a848cc4_4_k_cu_a9144530_27024cuda3std3__45__cpo4cendE)
_ZN39_INTERNAL_5a848cc4_4_k_cu_a9144530_27024cuda3std3__45__cpo4cendE:
	.zero		1
	.type		_ZN39_INTERNAL_5a848cc4_4_k_cu_a9144530_27024cuda3std6ranges3__45__cpo4swapE,@object
	.size		_ZN39_INTERNAL_5a848cc4_4_k_cu_a9144530_27024cuda3std6ranges3__45__cpo4swapE,(.L_15 - _ZN39_INTERNAL_5a848cc4_4_k_cu_a9144530_27024cuda3std6ranges3__45__cpo4swapE)
_ZN39_INTERNAL_5a848cc4_4_k_cu_a9144530_27024cuda3std6ranges3__45__cpo4swapE:
	.zero		1
.L_15:


//--------------------- .nv.constant0._ZN7cutlass13device_kernelINS_4fmha6kernel36Sm100FmhaFwdKernelTmaWarpspecializedIN4cute5tupleIJiiiNS5_IJNS5_IJiiEEEiEEEEEENS1_10collective38Sm100FmhaFwdMainloopTmaWarpspecializedINS_10bfloat16_tEffNS5_IJNS4_1CILi256EEENSC_ILi64EEENSC_ILi128EEEEEENS5_IJiNSC_ILi1EEES7_EEENS5_IJiSH_NS5_IJNS5_IJNSC_ILi0EEEiEEEiEEEEEESM_NS9_10CausalMaskILb1EEENS5_IJNSC_ILi2EEESH_SH_EEENSC_ILb0EEEEENS9_38Sm100FmhaFwdEpilogueTmaWarpspecializedINS_6half_tEfNS5_IJSF_SF_SE_EEESI_NS5_IJSH_S7_EEESR_EENS2_23IndividualTileSchedulerENS2_41Sm100FmhaCtxKernelWarpspecializedScheduleEEEEEvNT_6ParamsE --------------------------
	.section	.nv.constant0._ZN7cutlass13device_kernelINS_4fmha6kernel36Sm100FmhaFwdKernelTmaWarpspecializedIN4cute5tupleIJiiiNS5_IJNS5_IJiiEEEiEEEEEENS1_10collective38Sm100FmhaFwdMainloopTmaWarpspecializedINS_10bfloat16_tEffNS5_IJNS4_1CILi256EEENSC_ILi64EEENSC_ILi128EEEEEENS5_IJiNSC_ILi1EEES7_EEENS5_IJiSH_NS5_IJNS5_IJNSC_ILi0EEEiEEEiEEEEEESM_NS9_10CausalMaskILb1EEENS5_IJNSC_ILi2EEESH_SH_EEENSC_ILb0EEEEENS9_38Sm100FmhaFwdEpilogueTmaWarpspecializedINS_6half_tEfNS5_IJSF_SF_SE_EEESI_NS5_IJSH_S7_EEESR_EENS2_23IndividualTileSchedulerENS2_41Sm100FmhaCtxKernelWarpspecializedScheduleEEEEEvNT_6ParamsE,"a",@progbits
	.sectionflags	@""
	.align	4
.nv.constant0._ZN7cutlass13device_kernelINS_4fmha6kernel36Sm100FmhaFwdKernelTmaWarpspecializedIN4cute5tupleIJiiiNS5_IJNS5_IJiiEEEiEEEEEENS1_10collective38Sm100FmhaFwdMainloopTmaWarpspecializedINS_10bfloat16_tEffNS5_IJNS4_1CILi256EEENSC_ILi64EEENSC_ILi128EEEEEENS5_IJiNSC_ILi1EEES7_EEENS5_IJiSH_NS5_IJNS5_IJNSC_ILi0EEEiEEEiEEEEEESM_NS9_10CausalMaskILb1EEENS5_IJNSC_ILi2EEESH_SH_EEENSC_ILb0EEEEENS9_38Sm100FmhaFwdEpilogueTmaWarpspecializedINS_6half_tEfNS5_IJSF_SF_SE_EEESI_NS5_IJSH_S7_EEESR_EENS2_23IndividualTileSchedulerENS2_41Sm100FmhaCtxKernelWarpspecializedScheduleEEEEEvNT_6ParamsE:
	.zero		2432


//--------------------- SYMBOLS --------------------------

	.type		.nv.reservedSmem.offset0,@object
	.size		.nv.reservedSmem.offset0,0x4
	.type		.nv.reservedSmem.cap,@object
	.size		.nv.reservedSmem.cap,0x4
	.type		vprintf,@function
	.type		__assertfail,@function
